	.target	sm_100a

	.elftype	@"ET_EXEC"


//--------------------- .note.nv.tkinfo           --------------------------
	.section	.note.nv.tkinfo,"",@"SHT_NOTE"
	.sectionflags	@"SHF_NOTE_NV_TKINFO"
	.tkinfo
        /*0018*/ 	.word	0x00000002
        /*0030*/ 	.string	""
        /*0030*/ 	.string	"ptxas"
        /*0030*/ 	.string	"Cuda compilation tools, release 13.0, V13.0.88"
        /*0030*/ 	.string	"Build cuda_13.0.r13.0/compiler.36424714_0"
        /*0030*/ 	.string	"-arch sm_100a -m 64 "



//--------------------- .note.nv.cuinfo           --------------------------
	.section	.note.nv.cuinfo,"",@"SHT_NOTE"
	.sectionflags	@"SHF_NOTE_NV_CUINFO"
        /*0018*/ 	.short	0x0002
        /*001a*/ 	.short	0x0064
        /*001c*/ 	.short	0x0082
	.zero		2


//--------------------- .nv.info                  --------------------------
	.section	.nv.info,"",@"SHT_CUDA_INFO"
	.align	4


	//----- nvinfo : EIATTR_REGCOUNT
	.align		4
        /*0000*/ 	.byte	0x04, 0x2f
        /*0002*/ 	.short	(.L_34 - .L_33)
	.align		4
.L_33:
        /*0004*/ 	.word	index@(_ZN7cutlass13device_kernelINS_4fmha6kernel36Sm100FmhaFwdKernelTmaWarpspecializedIN4cute5tupleIJiiiNS5_IJNS5_IJiiEEEiEEEEEENS1_10collective38Sm100FmhaFwdMainloopTmaWarpspecializedINS_10bfloat16_tEffNS5_IJNS4_1CILi256EEENSC_ILi128EEENSC_ILi16EEEEEENS5_IJiNSC_ILi1EEES7_EEENS5_IJiSH_NS5_IJNS5_IJNSC_ILi0EEEiEEEiEEEEEESM_NS9_6NoMaskENS5_IJNSC_ILi2EEESH_SH_EEENSC_ILb0EEEEENS9_38Sm100FmhaFwdEpilogueTmaWarpspecializedINS_6half_tEfNS5_IJSE_SF_SE_EEESI_NS5_IJSH_S7_EEESQ_EENS2_23IndividualTileSchedulerENS2_41Sm100FmhaCtxKernelWarpspecializedScheduleEEEEEvNT_6ParamsE)
        /*0008*/ 	.word	0x00000080


	//----- nvinfo : EIATTR_FRAME_SIZE
	.align		4
.L_34:
        /*000c*/ 	.byte	0x04, 0x11
        /*000e*/ 	.short	(.L_36 - .L_35)
	.align		4
.L_35:
        /*0010*/ 	.word	index@($__internal_3_$__cuda_sm3x_div_rn_noftz_f32_slowpath)
        /*0014*/ 	.word	0x00000078


	//----- nvinfo : EIATTR_FRAME_SIZE
	.align		4
.L_36:
        /*0018*/ 	.byte	0x04, 0x11
        /*001a*/ 	.short	(.L_38 - .L_37)
	.align		4
.L_37:
        /*001c*/ 	.word	index@($__internal_2_$__cuda_sm10x_tcgen05_guardrail_trap_unallocated_columns_being_dealloced)
        /*0020*/ 	.word	0x00000078


	//----- nvinfo : EIATTR_FRAME_SIZE
	.align		4
.L_38:
        /*0024*/ 	.byte	0x04, 0x11
        /*0026*/ 	.short	(.L_40 - .L_39)
	.align		4
.L_39:
        /*0028*/ 	.word	index@($__internal_1_$__cuda_sm10x_tcgen05_guardrail_trap_phase_invalid_during_alloc)
        /*002c*/ 	.word	0x00000078


	//----- nvinfo : EIATTR_FRAME_SIZE
	.align		4
.L_40:
        /*0030*/ 	.byte	0x04, 0x11
        /*0032*/ 	.short	(.L_42 - .L_41)
	.align		4
.L_41:
        /*0034*/ 	.word	index@($__internal_0_$__cuda_sm10x_tcgen05_guardrail_trap_col_being_dealloced_not_returned_by_alloc)
        /*0038*/ 	.word	0x00000078


	//----- nvinfo : EIATTR_FRAME_SIZE
	.align		4
.L_42:
        /*003c*/ 	.byte	0x04, 0x11
        /*003e*/ 	.short	(.L_44 - .L_43)
	.align		4
.L_43:
        /*0040*/ 	.word	index@(_ZN7cutlass13device_kernelINS_4fmha6kernel36Sm100FmhaFwdKernelTmaWarpspecializedIN4cute5tupleIJiiiNS5_IJNS5_IJiiEEEiEEEEEENS1_10collective38Sm100FmhaFwdMainloopTmaWarpspecializedINS_10bfloat16_tEffNS5_IJNS4_1CILi256EEENSC_ILi128EEENSC_ILi16EEEEEENS5_IJiNSC_ILi1EEES7_EEENS5_IJiSH_NS5_IJNS5_IJNSC_ILi0EEEiEEEiEEEEEESM_NS9_6NoMaskENS5_IJNSC_ILi2EEESH_SH_EEENSC_ILb0EEEEENS9_38Sm100FmhaFwdEpilogueTmaWarpspecializedINS_6half_tEfNS5_IJSE_SF_SE_EEESI_NS5_IJSH_S7_EEESQ_EENS2_23IndividualTileSchedulerENS2_41Sm100FmhaCtxKernelWarpspecializedScheduleEEEEEvNT_6ParamsE)
        /*0044*/ 	.word	0x00000078


	//----- nvinfo : EIATTR_MIN_STACK_SIZE
	.align		4
.L_44:
        /*0048*/ 	.byte	0x04, 0x12
        /*004a*/ 	.short	(.L_46 - .L_45)
	.align		4
.L_45:
        /*004c*/ 	.word	index@(_ZN7cutlass13device_kernelINS_4fmha6kernel36Sm100FmhaFwdKernelTmaWarpspecializedIN4cute5tupleIJiiiNS5_IJNS5_IJiiEEEiEEEEEENS1_10collective38Sm100FmhaFwdMainloopTmaWarpspecializedINS_10bfloat16_tEffNS5_IJNS4_1CILi256EEENSC_ILi128EEENSC_ILi16EEEEEENS5_IJiNSC_ILi1EEES7_EEENS5_IJiSH_NS5_IJNS5_IJNSC_ILi0EEEiEEEiEEEEEESM_NS9_6NoMaskENS5_IJNSC_ILi2EEESH_SH_EEENSC_ILb0EEEEENS9_38Sm100FmhaFwdEpilogueTmaWarpspecializedINS_6half_tEfNS5_IJSE_SF_SE_EEESI_NS5_IJSH_S7_EEESQ_EENS2_23IndividualTileSchedulerENS2_41Sm100FmhaCtxKernelWarpspecializedScheduleEEEEEvNT_6ParamsE)
        /*0050*/ 	.word	0x00000078
.L_46:


//--------------------- .nv.compat                --------------------------
	.section	.nv.compat,"",@"SHT_CUDA_COMPAT_INFO"
	.align	4
        /*0000*/ 	.byte	0x02, 0x09, 0x01, 0x00, 0x02, 0x02, 0x02, 0x00, 0x02, 0x05, 0x05, 0x00, 0x03, 0x07, 0x01, 0x01
        /*0010*/ 	.byte	0x02, 0x03, 0x01, 0x00, 0x02, 0x06, 0x01, 0x00, 0x04, 0x0b, 0x08, 0x00, 0x01, 0x00, 0x00, 0x00
        /*0020*/ 	.byte	0x00, 0x00, 0x00, 0x00


//--------------------- .nv.info._ZN7cutlass13device_kernelINS_4fmha6kernel36Sm100FmhaFwdKernelTmaWarpspecializedIN4cute5tupleIJiiiNS5_IJNS5_IJiiEEEiEEEEEENS1_10collective38Sm100FmhaFwdMainloopTmaWarpspecializedINS_10bfloat16_tEffNS5_IJNS4_1CILi256EEENSC_ILi128EEENSC_ILi16EEEEEENS5_IJiNSC_ILi1EEES7_EEENS5_IJiSH_NS5_IJNS5_IJNSC_ILi0EEEiEEEiEEEEEESM_NS9_6NoMaskENS5_IJNSC_ILi2EEESH_SH_EEENSC_ILb0EEEEENS9_38Sm100FmhaFwdEpilogueTmaWarpspecializedINS_6half_tEfNS5_IJSE_SF_SE_EEESI_NS5_IJSH_S7_EEESQ_EENS2_23IndividualTileSchedulerENS2_41Sm100FmhaCtxKernelWarpspecializedScheduleEEEEEvNT_6ParamsE --------------------------
	.section	.nv.info._ZN7cutlass13device_kernelINS_4fmha6kernel36Sm100FmhaFwdKernelTmaWarpspecializedIN4cute5tupleIJiiiNS5_IJNS5_IJiiEEEiEEEEEENS1_10collective38Sm100FmhaFwdMainloopTmaWarpspecializedINS_10bfloat16_tEffNS5_IJNS4_1CILi256EEENSC_ILi128EEENSC_ILi16EEEEEENS5_IJiNSC_ILi1EEES7_EEENS5_IJiSH_NS5_IJNS5_IJNSC_ILi0EEEiEEEiEEEEEESM_NS9_6NoMaskENS5_IJNSC_ILi2EEESH_SH_EEENSC_ILb0EEEEENS9_38Sm100FmhaFwdEpilogueTmaWarpspecializedINS_6half_tEfNS5_IJSE_SF_SE_EEESI_NS5_IJSH_S7_EEESQ_EENS2_23IndividualTileSchedulerENS2_41Sm100FmhaCtxKernelWarpspecializedScheduleEEEEEvNT_6ParamsE,"",@"SHT_CUDA_INFO"
	.sectionflags	@""
	.align	4


	//----- nvinfo : EIATTR_CUDA_API_VERSION
	.align		4
        /*0000*/ 	.byte	0x04, 0x37
        /*0002*/ 	.short	(.L_48 - .L_47)
.L_47:
        /*0004*/ 	.word	0x00000082


	//----- nvinfo : EIATTR_KPARAM_INFO
	.align		4
.L_48:
        /*0008*/ 	.byte	0x04, 0x17
        /*000a*/ 	.short	(.L_50 - .L_49)
.L_49:
        /*000c*/ 	.word	0x00000000
        /*0010*/ 	.short	0x0000
        /*0012*/ 	.short	0x0000
        /*0014*/ 	.byte	0x00, 0xf0, 0x01, 0x18


	//----- nvinfo : EIATTR_AT_ENTRY_FRAGMENTS
	.align		4
.L_50:
        /*0018*/ 	.byte	0x04, 0x4f
        /*001a*/ 	.short	(.L_52 - .L_51)


	//   ....[0]....
.L_51:
        /*001c*/ 	.word	0x00000006


	//----- nvinfo : EIATTR_RESERVED_SMEM_USED
	.align		4
.L_52:
        /*0020*/ 	.byte	0x01, 0x41
	.zero		2


	//----- nvinfo : EIATTR_SPARSE_MMA_MASK
	.align		4
        /*0024*/ 	.byte	0x03, 0x50
        /*0026*/ 	.short	0x0000


	//----- nvinfo : EIATTR_TCGEN05_1CTA_USED
	.align		4
        /*0028*/ 	.byte	0x01, 0x51
	.zero		2


	//----- nvinfo : EIATTR_MAXREG_COUNT
	.align		4
        /*002c*/ 	.byte	0x03, 0x1b
        /*002e*/ 	.short	0x0080


	//----- nvinfo : EIATTR_NUM_BARRIERS
	.align		4
        /*0030*/ 	.byte	0x02, 0x4c
        /*0032*/ 	.byte	0x01
	.zero		1


	//----- nvinfo : EIATTR_EXTERNS
	.align		4
        /*0034*/ 	.byte	0x04, 0x0f
        /*0036*/ 	.short	(.L_54 - .L_53)


	//   ....[0]....
	.align		4
.L_53:
        /*0038*/ 	.word	index@(vprintf)


	//   ....[1]....
	.align		4
        /*003c*/ 	.word	index@(__assertfail)


	//----- nvinfo : EIATTR_ANNOTATIONS
	.align		4
.L_54:
        /*0040*/ 	.byte	0x04, 0x55
        /*0042*/ 	.short	(.L_56 - .L_55)


	//   ....[0]....
.L_55:
        /*0044*/ 	.word	0x00000001
        /*0048*/ 	.byte	0xf0, 0xc4, 0x00, 0x00, 0x01, 0x00, 0x00, 0x00, 0x50, 0xc5, 0x00, 0x00, 0x01, 0x00, 0x00, 0x00
        /* <DEDUP_REMOVED lines=16> */
        /*0158*/ 	.byte	0x00, 0xd6, 0x00, 0x00, 0x01, 0x00, 0x00, 0x00, 0x10, 0xd6, 0x00, 0x00


	//----- nvinfo : EIATTR_MERCURY_ISA_VERSION
	.align		4
.L_56:
        /*0164*/ 	.byte	0x03, 0x5f
        /*0166*/ 	.short	0x0101


	//----- nvinfo : EIATTR_INT_WARP_WIDE_INSTR_OFFSETS
	.align		4
        /*0168*/ 	.byte	0x04, 0x31
        /*016a*/ 	.short	(.L_58 - .L_57)


	//   ....[0]....
.L_57:
        /*016c*/ 	.word	0x000103e0


	//   ....[1]....
        /*0170*/ 	.word	0x00010400


	//   ....[2]....
        /*0174*/ 	.word	0x00010430


	//----- nvinfo : EIATTR_COOP_GROUP_MASK_REGIDS
	.align		4
.L_58:
        /*0178*/ 	.byte	0x04, 0x29
        /*017a*/ 	.short	(.L_60 - .L_59)


	//   ....[0]....
.L_59:
        /*017c*/ 	.word	0xffffffff


	//   ....[1]....
        /*0180*/ 	.word	0xffffffff


	//   ....[2]....
        /*0184*/ 	.word	0xffffffff


	//   ....[3]....
        /*0188*/ 	.word	0xffffffff


	//   ....[4]....
        /*018c*/ 	.word	0xffffffff


	//   ....[5]....
        /*0190*/ 	.word	0xffffffff


	//   ....[6]....
        /*0194*/ 	.word	0xffffffff


	//   ....[7]....
        /*0198*/ 	.word	0xffffffff


	//   ....[8]....
        /*019c*/ 	.word	0xffffffff


	//   ....[9]....
        /*01a0*/ 	.word	0xffffffff


	//   ....[10]....
        /*01a4*/ 	.word	0xffffffff


	//   ....[11]....
        /*01a8*/ 	.word	0xffffffff


	//   ....[12]....
        /*01ac*/ 	.word	0xffffffff


	//   ....[13]....
        /*01b0*/ 	.word	0xffffffff


	//   ....[14]....
        /*01b4*/ 	.word	0xffffffff


	//   ....[15]....
        /*01b8*/ 	.word	0xffffffff


	//   ....[16]....
        /*01bc*/ 	.word	0xffffffff


	//   ....[17]....
        /*01c0*/ 	.word	0xffffffff


	//----- nvinfo : EIATTR_COOP_GROUP_INSTR_OFFSETS
	.align		4
.L_60:
        /*01c4*/ 	.byte	0x04, 0x28
        /*01c6*/ 	.short	(.L_62 - .L_61)


	//   ....[0]....
.L_61:
        /*01c8*/ 	.word	0x00000110


	//   ....[1]....
        /*01cc*/ 	.word	0x000008d0


	//   ....[2]....
        /*01d0*/ 	.word	0x00000b00


	//   ....[3]....
        /*01d4*/ 	.word	0x00000c30


	//   ....[4]....
        /*01d8*/ 	.word	0x00000d70


	//   ....[5]....
        /*01dc*/ 	.word	0x00001030


	//   ....[6]....
        /*01e0*/ 	.word	0x00001220


	//   ....[7]....
        /*01e4*/ 	.word	0x00001310


	//   ....[8]....
        /*01e8*/ 	.word	0x00001470


	//   ....[9]....
        /*01ec*/ 	.word	0x000015d0


	//   ....[10]....
        /*01f0*/ 	.word	0x000017e0


	//   ....[11]....
        /*01f4*/ 	.word	0x000019f0


	//   ....[12]....
        /*01f8*/ 	.word	0x00001a20


	//   ....[13]....
        /*01fc*/ 	.word	0x00007040


	//   ....[14]....
        /*0200*/ 	.word	0x00007760


	//   ....[15]....
        /*0204*/ 	.word	0x00009780


	//   ....[16]....
        /*0208*/ 	.word	0x000102e0


	//   ....[17]....
        /*020c*/ 	.word	0x00010500


	//----- nvinfo : EIATTR_REG_RECONFIG
	.align		4
.L_62:
        /*0210*/ 	.byte	0x01, 0x54
	.zero		2


	//----- nvinfo : EIATTR_VRC_CTA_INIT_COUNT
	.align		4
        /*0214*/ 	.byte	0x02, 0x4a
        /*0216*/ 	.byte	0x80
	.zero		1


	//----- nvinfo : EIATTR_SYSCALL_OFFSETS
	.align		4
        /*0218*/ 	.byte	0x04, 0x46
        /*021a*/ 	.short	(.L_64 - .L_63)


	//   ....[0]....
.L_63:
        /*021c*/ 	.word	0x00003d30


	//   ....[1]....
        /*0220*/ 	.word	0x00003e00


	//   ....[2]....
        /*0224*/ 	.word	0x00003e70


	//   ....[3]....
        /*0228*/ 	.word	0x00003ee0


	//   ....[4]....
        /*022c*/ 	.word	0x00003f50


	//   ....[5]....
        /*0230*/ 	.word	0x00003ff0


	//   ....[6]....
        /*0234*/ 	.word	0x000040b0


	//   ....[7]....
        /*0238*/ 	.word	0x00004150


	//   ....[8]....
        /*023c*/ 	.word	0x000041f0


	//   ....[9]....
        /*0240*/ 	.word	0x00004290


	//   ....[10]....
        /*0244*/ 	.word	0x00004300


	//   ....[11]....
        /*0248*/ 	.word	0x000043a0


	//   ....[12]....
        /*024c*/ 	.word	0x00004440


	//   ....[13]....
        /*0250*/ 	.word	0x000044b0


	//   ....[14]....
        /*0254*/ 	.word	0x00004550


	//   ....[15]....
        /*0258*/ 	.word	0x000045f0


	//   ....[16]....
        /*025c*/ 	.word	0x00004690


	//   ....[17]....
        /*0260*/ 	.word	0x00004730


	//   ....[18]....
        /*0264*/ 	.word	0x000047a0


	//   ....[19]....
        /*0268*/ 	.word	0x00004840


	//   ....[20]....
        /*026c*/ 	.word	0x000048e0


	//   ....[21]....
        /*0270*/ 	.word	0x00004950


	//   ....[22]....
        /*0274*/ 	.word	0x000049f0


	//   ....[23]....
        /*0278*/ 	.word	0x00004a90


	//   ....[24]....
        /*027c*/ 	.word	0x00004b30


	//   ....[25]....
        /*0280*/ 	.word	0x00004bd0


	//   ....[26]....
        /*0284*/ 	.word	0x00004c40


	//   ....[27]....
        /*0288*/ 	.word	0x00004ce0


	//   ....[28]....
        /*028c*/ 	.word	0x00004d80


	//   ....[29]....
        /*0290*/ 	.word	0x00004df0


	//   ....[30]....
        /*0294*/ 	.word	0x00004e90


	//   ....[31]....
        /*0298*/ 	.word	0x00004f30


	//   ....[32]....
        /*029c*/ 	.word	0x00004fd0


	//   ....[33]....
        /*02a0*/ 	.word	0x00005070


	//   ....[34]....
        /*02a4*/ 	.word	0x00005110


	//   ....[35]....
        /*02a8*/ 	.word	0x000051b0


	//   ....[36]....
        /*02ac*/ 	.word	0x00005220


	//   ....[37]....
        /*02b0*/ 	.word	0x000052c0


	//   ....[38]....
        /*02b4*/ 	.word	0x00005360


	//   ....[39]....
        /*02b8*/ 	.word	0x000053d0


	//   ....[40]....
        /*02bc*/ 	.word	0x00005470


	//   ....[41]....
        /*02c0*/ 	.word	0x00005510


	//   ....[42]....
        /*02c4*/ 	.word	0x000055b0


	//   ....[43]....
        /*02c8*/ 	.word	0x00005650


	//   ....[44]....
        /*02cc*/ 	.word	0x000056c0


	//   ....[45]....
        /*02d0*/ 	.word	0x00005760


	//   ....[46]....
        /*02d4*/ 	.word	0x00005800


	//   ....[47]....
        /*02d8*/ 	.word	0x00005870


	//   ....[48]....
        /*02dc*/ 	.word	0x00005900


	//   ....[49]....
        /*02e0*/ 	.word	0x000059a0


	//   ....[50]....
        /*02e4*/ 	.word	0x00005a40


	//   ....[51]....
        /*02e8*/ 	.word	0x00005ae0


	//   ....[52]....
        /*02ec*/ 	.word	0x00005b50


	//   ....[53]....
        /*02f0*/ 	.word	0x00005be0


	//   ....[54]....
        /*02f4*/ 	.word	0x00005c80


	//   ....[55]....
        /*02f8*/ 	.word	0x00005cf0


	//   ....[56]....
        /*02fc*/ 	.word	0x00005d90


	//   ....[57]....
        /*0300*/ 	.word	0x00005e30


	//   ....[58]....
        /*0304*/ 	.word	0x00005ed0


	//   ....[59]....
        /*0308*/ 	.word	0x00005f70


	//   ....[60]....
        /*030c*/ 	.word	0x00007170


	//   ....[61]....
        /*0310*/ 	.word	0x00007350


	//   ....[62]....
        /*0314*/ 	.word	0x000075f0


	//   ....[63]....
        /*0318*/ 	.word	0x00007890


	//   ....[64]....
        /*031c*/ 	.word	0x00007a70


	//   ....[65]....
        /*0320*/ 	.word	0x00007f50


	//   ....[66]....
        /*0324*/ 	.word	0x00008950


	//   ....[67]....
        /*0328*/ 	.word	0x00008be0


	//   ....[68]....
        /*032c*/ 	.word	0x000099c0


	//   ....[69]....
        /*0330*/ 	.word	0x00009b30


	//   ....[70]....
        /*0334*/ 	.word	0x00009ca0


	//   ....[71]....
        /*0338*/ 	.word	0x00009e10


	//   ....[72]....
        /*033c*/ 	.word	0x0000a3a0


	//   ....[73]....
        /*0340*/ 	.word	0x0000ce90


	//   ....[74]....
        /*0344*/ 	.word	0x0000d190


	//   ....[75]....
        /*0348*/ 	.word	0x0000db90


	//----- nvinfo : EIATTR_MBARRIER_INSTR_OFFSETS
	.align		4
.L_64:
        /*034c*/ 	.byte	0x04, 0x39
        /*034e*/ 	.short	(.L_66 - .L_65)


	//   ....[0]....
.L_65:
        /*0350*/ 	.word	0x000009b0
        /*0354*/ 	.word	0x000000ff
        /*0358*/ 	.word	0x00005000
        /*035c*/ 	.short	0x0100
        /*035e*/ 	.byte	0x05
	.zero		1


	//   ....[1]....
        /*0360*/ 	.word	0x000009c0
        /*0364*/ 	.word	0x000000ff
        /*0368*/ 	.word	0x00005010
        /*036c*/ 	.short	0x0100
        /*036e*/ 	.byte	0x05
	.zero		1


	//   ....[2]....
        /*0370*/ 	.word	0x000009d0
        /*0374*/ 	.word	0x000000ff
        /*0378*/ 	.word	0x00005008
        /*037c*/ 	.short	0x0100
        /*037e*/ 	.byte	0x05
	.zero		1


	//   ....[3]....
        /*0380*/ 	.word	0x000009e0
        /*0384*/ 	.word	0x000000ff
        /*0388*/ 	.word	0x00005018
        /*038c*/ 	.short	0x0100
        /*038e*/ 	.byte	0x05
	.zero		1


	//   ....[4]....
        /*0390*/ 	.word	0x00000bc0
        /*0394*/ 	.word	0x000000ff
        /*0398*/ 	.word	0x00005020
        /*039c*/ 	.short	0x0100
        /*039e*/ 	.byte	0x05
	.zero		1


	//   ....[5]....
        /*03a0*/ 	.word	0x00000bd0
        /*03a4*/ 	.word	0x000000ff
        /*03a8*/ 	.word	0x00005038
        /*03ac*/ 	.short	0x0100
        /*03ae*/ 	.byte	0x05
	.zero		1


	//   ....[6]....
        /*03b0*/ 	.word	0x00000be0
        /*03b4*/ 	.word	0x000000ff
        /*03b8*/ 	.word	0x00005028
        /*03bc*/ 	.short	0x0100
        /*03be*/ 	.byte	0x05
	.zero		1


	//   ....[7]....
        /*03c0*/ 	.word	0x00000bf0
        /*03c4*/ 	.word	0x000000ff
        /*03c8*/ 	.word	0x00005040
        /*03cc*/ 	.short	0x0100
        /*03ce*/ 	.byte	0x05
	.zero		1


	//   ....[8]....
        /*03d0*/ 	.word	0x00000c00
        /*03d4*/ 	.word	0x000000ff
        /*03d8*/ 	.word	0x00005030
        /*03dc*/ 	.short	0x0100
        /*03de*/ 	.byte	0x05
	.zero		1


	//   ....[9]....
        /*03e0*/ 	.word	0x00000c10
        /*03e4*/ 	.word	0x000000ff
        /*03e8*/ 	.word	0x00005048
        /*03ec*/ 	.short	0x0100
        /*03ee*/ 	.byte	0x05
	.zero		1


	//   ....[10]....
        /*03f0*/ 	.word	0x00000d40
        /*03f4*/ 	.word	0x000000ff
        /*03f8*/ 	.word	0x00005050
        /*03fc*/ 	.short	0x0100
        /*03fe*/ 	.byte	0x06
	.zero		1


	//   ....[11]....
        /*0400*/ 	.word	0x00000d50
        /*0404*/ 	.word	0x000000ff
        /*0408*/ 	.word	0x00005058
        /*040c*/ 	.short	0x0100
        /*040e*/ 	.byte	0x06
	.zero		1


	//   ....[12]....
        /*0410*/ 	.word	0x00000f00
        /*0414*/ 	.word	0x000000ff
        /*0418*/ 	.word	0x00005060
        /*041c*/ 	.short	0x0100
        /*041e*/ 	.byte	0x06
	.zero		1


	//   ....[13]....
        /*0420*/ 	.word	0x00000f10
        /*0424*/ 	.word	0x000000ff
        /*0428*/ 	.word	0x00005068
        /*042c*/ 	.short	0x0100
        /*042e*/ 	.byte	0x06
	.zero		1


	//   ....[14]....
        /*0430*/ 	.word	0x000010f0
        /*0434*/ 	.word	0x000000ff
        /*0438*/ 	.word	0x00005070
        /*043c*/ 	.short	0x0100
        /*043e*/ 	.byte	0x05
	.zero		1


	//   ....[15]....
        /*0440*/ 	.word	0x00001100
        /*0444*/ 	.word	0x000000ff
        /*0448*/ 	.word	0x00005078
        /*044c*/ 	.short	0x0100
        /*044e*/ 	.byte	0x05
	.zero		1


	//   ....[16]....
        /*0450*/ 	.word	0x000012e0
        /*0454*/ 	.word	0x000000ff
        /*0458*/ 	.word	0x00005080
        /*045c*/ 	.short	0x0100
        /*045e*/ 	.byte	0x05
	.zero		1


	//   ....[17]....
        /*0460*/ 	.word	0x000012f0
        /*0464*/ 	.word	0x000000ff
        /*0468*/ 	.word	0x00005088
        /*046c*/ 	.short	0x0100
        /*046e*/ 	.byte	0x05
	.zero		1


	//   ....[18]....
        /*0470*/ 	.word	0x00001420
        /*0474*/ 	.word	0x000000ff
        /*0478*/ 	.word	0x00005090
        /*047c*/ 	.short	0x0100
        /*047e*/ 	.byte	0x08
	.zero		1


	//   ....[19]....
        /*0480*/ 	.word	0x00001430
        /*0484*/ 	.word	0x000000ff
        /*0488*/ 	.word	0x000050a0
        /*048c*/ 	.short	0x0100
        /*048e*/ 	.byte	0x08
	.zero		1


	//   ....[20]....
        /*0490*/ 	.word	0x00001440
        /*0494*/ 	.word	0x000000ff
        /*0498*/ 	.word	0x00005098
        /*049c*/ 	.short	0x0100
        /*049e*/ 	.byte	0x08
	.zero		1


	//   ....[21]....
        /*04a0*/ 	.word	0x00001450
        /*04a4*/ 	.word	0x000000ff
        /*04a8*/ 	.word	0x000050a8
        /*04ac*/ 	.short	0x0100
        /*04ae*/ 	.byte	0x08
	.zero		1


	//   ....[22]....
        /*04b0*/ 	.word	0x00001580
        /*04b4*/ 	.word	0x000000ff
        /*04b8*/ 	.word	0x000050b0
        /*04bc*/ 	.short	0x0100
        /*04be*/ 	.byte	0x08
	.zero		1


	//   ....[23]....
        /*04c0*/ 	.word	0x00001590
        /*04c4*/ 	.word	0x000000ff
        /*04c8*/ 	.word	0x000050c0
        /*04cc*/ 	.short	0x0100
        /*04ce*/ 	.byte	0x08
	.zero		1


	//   ....[24]....
        /*04d0*/ 	.word	0x000015a0
        /*04d4*/ 	.word	0x000000ff
        /*04d8*/ 	.word	0x000050b8
        /*04dc*/ 	.short	0x0100
        /*04de*/ 	.byte	0x08
	.zero		1


	//   ....[25]....
        /*04e0*/ 	.word	0x000015b0
        /*04e4*/ 	.word	0x000000ff
        /*04e8*/ 	.word	0x000050c8
        /*04ec*/ 	.short	0x0100
        /*04ee*/ 	.byte	0x08
	.zero		1


	//   ....[26]....
        /*04f0*/ 	.word	0x000016a0
        /*04f4*/ 	.word	0x000000ff
        /*04f8*/ 	.word	0x000050d0
        /*04fc*/ 	.short	0x0100
        /*04fe*/ 	.byte	0x05
	.zero		1


	//   ....[27]....
        /*0500*/ 	.word	0x000016b0
        /*0504*/ 	.word	0x000000ff
        /*0508*/ 	.word	0x000050d8
        /*050c*/ 	.short	0x0100
        /*050e*/ 	.byte	0x05
	.zero		1


	//   ....[28]....
        /*0510*/ 	.word	0x00001b20
        /*0514*/ 	.word	0x000000ff
        /*0518*/ 	.word	0x00005000
        /*051c*/ 	.short	0x010a
        /*051e*/ 	.byte	0x04
	.zero		1


	//   ....[29]....
        /*0520*/ 	.word	0x00001b60
        /*0524*/ 	.word	0x000000ff
        /*0528*/ 	.word	0x00005020
        /*052c*/ 	.short	0x010a
        /*052e*/ 	.byte	0x04
	.zero		1


	//   ....[30]....
        /*0530*/ 	.word	0x00001bf0
        /*0534*/ 	.word	0x000000ff
        /*0538*/ 	.word	0x00005058
        /*053c*/ 	.short	0x010a
        /*053e*/ 	.byte	0x04
	.zero		1


	//   ....[31]....
        /*0540*/ 	.word	0x00001ce0
        /*0544*/ 	.word	0x000000ff
        /*0548*/ 	.word	0x00005008
        /*054c*/ 	.short	0x010a
        /*054e*/ 	.byte	0x04
	.zero		1


	//   ....[32]....
        /*0550*/ 	.word	0x00001d40
        /*0554*/ 	.word	0x000000ff
        /*0558*/ 	.word	0x00005068
        /*055c*/ 	.short	0x010a
        /*055e*/ 	.byte	0x04
	.zero		1


	//   ....[33]....
        /*0560*/ 	.word	0x00001e80
        /*0564*/ 	.word	0x000000ff
        /*0568*/ 	.word	0x00005028
        /*056c*/ 	.short	0x010a
        /*056e*/ 	.byte	0x04
	.zero		1


	//   ....[34]....
        /*0570*/ 	.word	0x00001ec0
        /*0574*/ 	.word	0x000000ff
        /*0578*/ 	.word	0x000050a0
        /*057c*/ 	.short	0x010a
        /*057e*/ 	.byte	0x04
	.zero		1


	//   ....[35]....
        /*0580*/ 	.word	0x00001f00
        /*0584*/ 	.word	0x000000ff
        /*0588*/ 	.word	0x00005058
        /*058c*/ 	.short	0x010a
        /*058e*/ 	.byte	0x04
	.zero		1


	//   ....[36]....
        /*0590*/ 	.word	0x00002510
        /*0594*/ 	.word	0x000000ff
        /*0598*/ 	.word	0x00005020
        /*059c*/ 	.short	0x010a
        /*059e*/ 	.byte	0x0b
	.zero		1


	//   ....[37]....
        /*05a0*/ 	.word	0x00002680
        /*05a4*/ 	.word	0x000000ff
        /*05a8*/ 	.word	0x000050a8
        /*05ac*/ 	.short	0x010a
        /*05ae*/ 	.byte	0x04
	.zero		1


	//   ....[38]....
        /*05b0*/ 	.word	0x000026f0
        /*05b4*/ 	.word	0x000000ff
        /*05b8*/ 	.word	0x00005068
        /*05bc*/ 	.short	0x010a
        /*05be*/ 	.byte	0x04
	.zero		1


	//   ....[39]....
        /*05c0*/ 	.word	0x00002d60
        /*05c4*/ 	.word	0x000000ff
        /*05c8*/ 	.word	0x00005020
        /*05cc*/ 	.short	0x010a
        /*05ce*/ 	.byte	0x08
	.zero		1


	//   ....[40]....
        /*05d0*/ 	.word	0x00002db0
        /*05d4*/ 	.word	0x000000ff
        /*05d8*/ 	.word	0x000050a0
        /*05dc*/ 	.short	0x010a
        /*05de*/ 	.byte	0x04
	.zero		1


	//   ....[41]....
        /*05e0*/ 	.word	0x00002e20
        /*05e4*/ 	.word	0x000000ff
        /*05e8*/ 	.word	0x00005058
        /*05ec*/ 	.short	0x010a
        /*05ee*/ 	.byte	0x04
	.zero		1


	//   ....[42]....
        /*05f0*/ 	.word	0x00003450
        /*05f4*/ 	.word	0x000000ff
        /*05f8*/ 	.word	0x000050a8
        /*05fc*/ 	.short	0x010a
        /*05fe*/ 	.byte	0x04
	.zero		1


	//   ....[43]....
        /*0600*/ 	.word	0x000034c0
        /*0604*/ 	.word	0x000000ff
        /*0608*/ 	.word	0x00005068
        /*060c*/ 	.short	0x010a
        /*060e*/ 	.byte	0x04
	.zero		1


	//   ....[44]....
        /*0610*/ 	.word	0x00003b90
        /*0614*/ 	.word	0x00000012
        /*0618*/ 	.word	0x000050c0
        /*061c*/ 	.short	0x010a
        /*061e*/ 	.byte	0xff
	.zero		1


	//   ....[45]....
        /*0620*/ 	.word	0x00006540
        /*0624*/ 	.word	0x00000012
        /*0628*/ 	.word	0x000050b0
        /*062c*/ 	.short	0x0101
        /*062e*/ 	.byte	0xff
	.zero		1


	//   ....[46]....
        /*0630*/ 	.word	0x00006870
        /*0634*/ 	.word	0x00000012
        /*0638*/ 	.word	0x000050c8
        /*063c*/ 	.short	0x010a
        /*063e*/ 	.byte	0xff
	.zero		1


	//   ....[47]....
        /*0640*/ 	.word	0x00006b70
        /*0644*/ 	.word	0x00000012
        /*0648*/ 	.word	0x000050b8
        /*064c*/ 	.short	0x0101
        /*064e*/ 	.byte	0xff
	.zero		1


	//   ....[48]....
        /*0650*/ 	.word	0x00006c50
        /*0654*/ 	.word	0x00000013
        /*0658*/ 	.word	0x00005070
        /*065c*/ 	.short	0x010a
        /*065e*/ 	.byte	0xff
	.zero		1


	//   ....[49]....
        /*0660*/ 	.word	0x00006cd0
        /*0664*/ 	.word	0x00000000
        /*0668*/ 	.word	0x00000000
        /*066c*/ 	.short	0x0101
        /*066e*/ 	.byte	0xff
	.zero		1


	//   ....[50]....
        /*0670*/ 	.word	0x00006d00
        /*0674*/ 	.word	0x00000013
        /*0678*/ 	.word	0x00005080
        /*067c*/ 	.short	0x010a
        /*067e*/ 	.byte	0xff
	.zero		1


	//   ....[51]....
        /*0680*/ 	.word	0x00006ed0
        /*0684*/ 	.word	0x00000013
        /*0688*/ 	.word	0x00005070
        /*068c*/ 	.short	0x010a
        /*068e*/ 	.byte	0xff
	.zero		1


	//   ....[52]....
        /*0690*/ 	.word	0x00007020
        /*0694*/ 	.word	0x00000013
        /*0698*/ 	.word	0x00005090
        /*069c*/ 	.short	0x010a
        /*069e*/ 	.byte	0xff
	.zero		1


	//   ....[53]....
        /*06a0*/ 	.word	0x00007400
        /*06a4*/ 	.word	0x00000000
        /*06a8*/ 	.word	0x00000000
        /*06ac*/ 	.short	0x0101
        /*06ae*/ 	.byte	0xff
	.zero		1


	//   ....[54]....
        /*06b0*/ 	.word	0x00007480
        /*06b4*/ 	.word	0x00000000
        /*06b8*/ 	.word	0x00000000
        /*06bc*/ 	.short	0x0101
        /*06be*/ 	.byte	0xff
	.zero		1


	//   ....[55]....
        /*06c0*/ 	.word	0x000074d0
        /*06c4*/ 	.word	0x00000013
        /*06c8*/ 	.word	0x00005080
        /*06cc*/ 	.short	0x010a
        /*06ce*/ 	.byte	0xff
	.zero		1


	//   ....[56]....
        /*06d0*/ 	.word	0x00007740
        /*06d4*/ 	.word	0x00000013
        /*06d8*/ 	.word	0x00005098
        /*06dc*/ 	.short	0x010a
        /*06de*/ 	.byte	0xff
	.zero		1


	//   ....[57]....
        /*06e0*/ 	.word	0x00007b00
        /*06e4*/ 	.word	0x00000000
        /*06e8*/ 	.word	0x00000000
        /*06ec*/ 	.short	0x0101
        /*06ee*/ 	.byte	0xff
	.zero		1


	//   ....[58]....
        /*06f0*/ 	.word	0x00007ba0
        /*06f4*/ 	.word	0x00000002
        /*06f8*/ 	.word	0x00000000
        /*06fc*/ 	.short	0x0101
        /*06fe*/ 	.byte	0xff
	.zero		1


	//   ....[59]....
        /*0700*/ 	.word	0x00007c50
        /*0704*/ 	.word	0x00000002
        /*0708*/ 	.word	0x00000000
        /*070c*/ 	.short	0x0101
        /*070e*/ 	.byte	0xff
	.zero		1


	//   ....[60]....
        /*0710*/ 	.word	0x00007c90
        /*0714*/ 	.word	0x0000001a
        /*0718*/ 	.word	0x00005070
        /*071c*/ 	.short	0x010a
        /*071e*/ 	.byte	0xff
	.zero		1


	//   ....[61]....
        /*0720*/ 	.word	0x00007d00
        /*0724*/ 	.word	0x00000000
        /*0728*/ 	.word	0x00000000
        /*072c*/ 	.short	0x0101
        /*072e*/ 	.byte	0xff
	.zero		1


	//   ....[62]....
        /*0730*/ 	.word	0x00007d50
        /*0734*/ 	.word	0x0000001a
        /*0738*/ 	.word	0x00005090
        /*073c*/ 	.short	0x010a
        /*073e*/ 	.byte	0xff
	.zero		1


	//   ....[63]....
        /*0740*/ 	.word	0x00007df0
        /*0744*/ 	.word	0x0000001a
        /*0748*/ 	.word	0x000050c0
        /*074c*/ 	.short	0x010a
        /*074e*/ 	.byte	0xff
	.zero		1


	//   ....[64]....
        /*0750*/ 	.word	0x00008790
        /*0754*/ 	.word	0x00000000
        /*0758*/ 	.word	0x00000000
        /*075c*/ 	.short	0x0101
        /*075e*/ 	.byte	0xff
	.zero		1


	//   ....[65]....
        /*0760*/ 	.word	0x000087c0
        /*0764*/ 	.word	0x0000001a
        /*0768*/ 	.word	0x000050b0
        /*076c*/ 	.short	0x0101
        /*076e*/ 	.byte	0xff
	.zero		1


	//   ....[66]....
        /*0770*/ 	.word	0x00008820
        /*0774*/ 	.word	0x0000001a
        /*0778*/ 	.word	0x00005080
        /*077c*/ 	.short	0x010a
        /*077e*/ 	.byte	0xff
	.zero		1


	//   ....[67]....
        /*0780*/ 	.word	0x000089e0
        /*0784*/ 	.word	0x00000023
        /*0788*/ 	.word	0x00000000
        /*078c*/ 	.short	0x0101
        /*078e*/ 	.byte	0xff
	.zero		1


	//   ....[68]....
        /*0790*/ 	.word	0x00008a20
        /*0794*/ 	.word	0x0000001a
        /*0798*/ 	.word	0x00005098
        /*079c*/ 	.short	0x010a
        /*079e*/ 	.byte	0xff
	.zero		1


	//   ....[69]....
        /*07a0*/ 	.word	0x00008ab0
        /*07a4*/ 	.word	0x0000001a
        /*07a8*/ 	.word	0x000050c8
        /*07ac*/ 	.short	0x010a
        /*07ae*/ 	.byte	0xff
	.zero		1


	//   ....[70]....
        /*07b0*/ 	.word	0x000093c0
        /*07b4*/ 	.word	0x00000003
        /*07b8*/ 	.word	0x00000000
        /*07bc*/ 	.short	0x0101
        /*07be*/ 	.byte	0xff
	.zero		1


	//   ....[71]....
        /*07c0*/ 	.word	0x000093f0
        /*07c4*/ 	.word	0x0000001a
        /*07c8*/ 	.word	0x000050b8
        /*07cc*/ 	.short	0x0101
        /*07ce*/ 	.byte	0xff
	.zero		1


	//   ....[72]....
        /*07d0*/ 	.word	0x00009590
        /*07d4*/ 	.word	0x000000ff
        /*07d8*/ 	.word	0x00000000
        /*07dc*/ 	.short	0x010a
        /*07de*/ 	.byte	0x04
	.zero		1


	//   ....[73]....
        /*07e0*/ 	.word	0x000098a0
        /*07e4*/ 	.word	0x000000ff
        /*07e8*/ 	.word	0x00000000
        /*07ec*/ 	.short	0x010a
        /*07ee*/ 	.byte	0x05
	.zero		1


	//   ....[74]....
        /*07f0*/ 	.word	0x0000a4d0
        /*07f4*/ 	.word	0x000000ff
        /*07f8*/ 	.word	0x00000000
        /*07fc*/ 	.short	0x0101
        /*07fe*/ 	.byte	0x04
	.zero		1


	//   ....[75]....
        /*0800*/ 	.word	0x0000a540
        /*0804*/ 	.word	0x000000ff
        /*0808*/ 	.word	0x00000000
        /*080c*/ 	.short	0x010a
        /*080e*/ 	.byte	0x2e
	.zero		1


	//   ....[76]....
        /*0810*/ 	.word	0x0000a7f0
        /*0814*/ 	.word	0x000000ff
        /*0818*/ 	.word	0x00000000
        /*081c*/ 	.short	0x0101
        /*081e*/ 	.byte	0x27
	.zero		1


	//   ....[77]....
        /*0820*/ 	.word	0x0000d2e0
        /*0824*/ 	.word	0x000000ff
        /*0828*/ 	.word	0x00000000
        /*082c*/ 	.short	0x0101
        /*082e*/ 	.byte	0x06
	.zero		1


	//   ....[78]....
        /*0830*/ 	.word	0x0000d410
        /*0834*/ 	.word	0x000000ff
        /*0838*/ 	.word	0x00000000
        /*083c*/ 	.short	0x010a
        /*083e*/ 	.byte	0x05
	.zero		1


	//   ....[79]....
        /*0840*/ 	.word	0x0000da70
        /*0844*/ 	.word	0x000000ff
        /*0848*/ 	.word	0x00000000
        /*084c*/ 	.short	0x010a
        /*084e*/ 	.byte	0x05
	.zero		1


	//   ....[80]....
        /*0850*/ 	.word	0x0000dd00
        /*0854*/ 	.word	0x000000ff
        /*0858*/ 	.word	0x00000000
        /*085c*/ 	.short	0x0101
        /*085e*/ 	.byte	0x04
	.zero		1


	//   ....[81]....
        /*0860*/ 	.word	0x0000dda0
        /*0864*/ 	.word	0x000000ff
        /*0868*/ 	.word	0x00000000
        /*086c*/ 	.short	0x010a
        /*086e*/ 	.byte	0x07
	.zero		1


	//   ....[82]....
        /*0870*/ 	.word	0x0000de60
        /*0874*/ 	.word	0x000000ff
        /*0878*/ 	.word	0x00000000
        /*087c*/ 	.short	0x0101
        /*087e*/ 	.byte	0x04
	.zero		1


	//   ....[83]....
        /*0880*/ 	.word	0x0000e1d0
        /*0884*/ 	.word	0x000000ff
        /*0888*/ 	.word	0x00005010
        /*088c*/ 	.short	0x010a
        /*088e*/ 	.byte	0x08
	.zero		1


	//   ....[84]....
        /*0890*/ 	.word	0x0000e370
        /*0894*/ 	.word	0x000000ff
        /*0898*/ 	.word	0x00005038
        /*089c*/ 	.short	0x010a
        /*089e*/ 	.byte	0x08
	.zero		1


	//   ....[85]....
        /*08a0*/ 	.word	0x0000e530
        /*08a4*/ 	.word	0x000000ff
        /*08a8*/ 	.word	0x00005018
        /*08ac*/ 	.short	0x010a
        /*08ae*/ 	.byte	0x08
	.zero		1


	//   ....[86]....
        /*08b0*/ 	.word	0x0000e6e0
        /*08b4*/ 	.word	0x000000ff
        /*08b8*/ 	.word	0x00005040
        /*08bc*/ 	.short	0x010a
        /*08be*/ 	.byte	0x08
	.zero		1


	//   ....[87]....
        /*08c0*/ 	.word	0x0000ea30
        /*08c4*/ 	.word	0x000000ff
        /*08c8*/ 	.word	0x00005038
        /*08cc*/ 	.short	0x010a
        /*08ce*/ 	.byte	0x21
	.zero		1


	//   ....[88]....
        /*08d0*/ 	.word	0x0000ec00
        /*08d4*/ 	.word	0x000000ff
        /*08d8*/ 	.word	0x00005038
        /*08dc*/ 	.short	0x010a
        /*08de*/ 	.byte	0x11
	.zero		1


	//   ....[89]....
        /*08e0*/ 	.word	0x0000edf0
        /*08e4*/ 	.word	0x000000ff
        /*08e8*/ 	.word	0x00005038
        /*08ec*/ 	.short	0x010a
        /*08ee*/ 	.byte	0x19
	.zero		1


	//   ....[90]....
        /*08f0*/ 	.word	0x0000efd0
        /*08f4*/ 	.word	0x000000ff
        /*08f8*/ 	.word	0x00005038
        /*08fc*/ 	.short	0x010a
        /*08fe*/ 	.byte	0x11
	.zero		1


	//   ....[91]....
        /*0900*/ 	.word	0x0000f1c0
        /*0904*/ 	.word	0x000000ff
        /*0908*/ 	.word	0x00005038
        /*090c*/ 	.short	0x010a
        /*090e*/ 	.byte	0x11
	.zero		1


	//   ....[92]....
        /*0910*/ 	.word	0x0000f3b0
        /*0914*/ 	.word	0x000000ff
        /*0918*/ 	.word	0x00005038
        /*091c*/ 	.short	0x010a
        /*091e*/ 	.byte	0x11
	.zero		1


	//   ....[93]....
        /*0920*/ 	.word	0x0000f5a0
        /*0924*/ 	.word	0x000000ff
        /*0928*/ 	.word	0x00005038
        /*092c*/ 	.short	0x010a
        /*092e*/ 	.byte	0x11
	.zero		1


	//   ....[94]....
        /*0930*/ 	.word	0x0000f790
        /*0934*/ 	.word	0x000000ff
        /*0938*/ 	.word	0x00005038
        /*093c*/ 	.short	0x010a
        /*093e*/ 	.byte	0x11
	.zero		1


	//   ....[95]....
        /*0940*/ 	.word	0x0000fa20
        /*0944*/ 	.word	0x000000ff
        /*0948*/ 	.word	0x00005038
        /*094c*/ 	.short	0x010a
        /*094e*/ 	.byte	0x19
	.zero		1


	//   ....[96]....
        /*0950*/ 	.word	0x0000fc00
        /*0954*/ 	.word	0x000000ff
        /*0958*/ 	.word	0x00005038
        /*095c*/ 	.short	0x010a
        /*095e*/ 	.byte	0x11
	.zero		1


	//   ....[97]....
        /*0960*/ 	.word	0x00010060
        /*0964*/ 	.word	0x000000ff
        /*0968*/ 	.word	0x000050b0
        /*096c*/ 	.short	0x010a
        /*096e*/ 	.byte	0x10
	.zero		1


	//   ....[98]....
        /*0970*/ 	.word	0x00010100
        /*0974*/ 	.word	0x000000ff
        /*0978*/ 	.word	0x000050b8
        /*097c*/ 	.short	0x010a
        /*097e*/ 	.byte	0x10
	.zero		1


	//   ....[99]....
        /*0980*/ 	.word	0x00010220
        /*0984*/ 	.word	0x000000ff
        /*0988*/ 	.word	0x00000000
        /*098c*/ 	.short	0x0101
        /*098e*/ 	.byte	0x05
	.zero		1


	//   ....[100]....
        /*0990*/ 	.word	0x000102a0
        /*0994*/ 	.word	0x000000ff
        /*0998*/ 	.word	0x00000000
        /*099c*/ 	.short	0x0101
        /*099e*/ 	.byte	0x05
	.zero		1


	//   ....[101]....
        /*09a0*/ 	.word	0x00010530
        /*09a4*/ 	.word	0x00000000
        /*09a8*/ 	.word	0x00005000
        /*09ac*/ 	.short	0x010a
        /*09ae*/ 	.byte	0xff
	.zero		1


	//   ....[102]....
        /*09b0*/ 	.word	0x00010590
        /*09b4*/ 	.word	0x00000000
        /*09b8*/ 	.word	0x00005020
        /*09bc*/ 	.short	0x010a
        /*09be*/ 	.byte	0xff
	.zero		1


	//   ....[103]....
        /*09c0*/ 	.word	0x000105f0
        /*09c4*/ 	.word	0x00000002
        /*09c8*/ 	.word	0x00005058
        /*09cc*/ 	.short	0x010a
        /*09ce*/ 	.byte	0xff
	.zero		1


	//   ....[104]....
        /*09d0*/ 	.word	0x00010650
        /*09d4*/ 	.word	0x00000000
        /*09d8*/ 	.word	0x00005008
        /*09dc*/ 	.short	0x010a
        /*09de*/ 	.byte	0xff
	.zero		1


	//   ....[105]....
        /*09e0*/ 	.word	0x000106b0
        /*09e4*/ 	.word	0x00000002
        /*09e8*/ 	.word	0x00005068
        /*09ec*/ 	.short	0x010a
        /*09ee*/ 	.byte	0xff
	.zero		1


	//   ....[106]....
        /*09f0*/ 	.word	0x00010710
        /*09f4*/ 	.word	0x00000000
        /*09f8*/ 	.word	0x00005028
        /*09fc*/ 	.short	0x010a
        /*09fe*/ 	.byte	0xff
	.zero		1


	//   ....[107]....
        /*0a00*/ 	.word	0x00010770
        /*0a04*/ 	.word	0x00000000
        /*0a08*/ 	.word	0x000050a0
        /*0a0c*/ 	.short	0x010a
        /*0a0e*/ 	.byte	0xff
	.zero		1


	//   ....[108]....
        /*0a10*/ 	.word	0x000107d0
        /*0a14*/ 	.word	0x00000000
        /*0a18*/ 	.word	0x00005058
        /*0a1c*/ 	.short	0x010a
        /*0a1e*/ 	.byte	0xff
	.zero		1


	//   ....[109]....
        /*0a20*/ 	.word	0x00010830
        /*0a24*/ 	.word	0x00000002
        /*0a28*/ 	.word	0x00005020
        /*0a2c*/ 	.short	0x010a
        /*0a2e*/ 	.byte	0xff
	.zero		1


	//   ....[110]....
        /*0a30*/ 	.word	0x00010890
        /*0a34*/ 	.word	0x00000000
        /*0a38*/ 	.word	0x000050a8
        /*0a3c*/ 	.short	0x010a
        /*0a3e*/ 	.byte	0xff
	.zero		1


	//   ....[111]....
        /*0a40*/ 	.word	0x000108f0
        /*0a44*/ 	.word	0x00000000
        /*0a48*/ 	.word	0x00005068
        /*0a4c*/ 	.short	0x010a
        /*0a4e*/ 	.byte	0xff
	.zero		1


	//   ....[112]....
        /*0a50*/ 	.word	0x00010950
        /*0a54*/ 	.word	0x00000000
        /*0a58*/ 	.word	0x00005020
        /*0a5c*/ 	.short	0x010a
        /*0a5e*/ 	.byte	0xff
	.zero		1


	//   ....[113]....
        /*0a60*/ 	.word	0x000109b0
        /*0a64*/ 	.word	0x00000000
        /*0a68*/ 	.word	0x000050a0
        /*0a6c*/ 	.short	0x010a
        /*0a6e*/ 	.byte	0xff
	.zero		1


	//   ....[114]....
        /*0a70*/ 	.word	0x00010a10
        /*0a74*/ 	.word	0x00000003
        /*0a78*/ 	.word	0x00005058
        /*0a7c*/ 	.short	0x010a
        /*0a7e*/ 	.byte	0xff
	.zero		1


	//   ....[115]....
        /*0a80*/ 	.word	0x00010a70
        /*0a84*/ 	.word	0x00000000
        /*0a88*/ 	.word	0x000050a8
        /*0a8c*/ 	.short	0x010a
        /*0a8e*/ 	.byte	0xff
	.zero		1


	//   ....[116]....
        /*0a90*/ 	.word	0x00010ad0
        /*0a94*/ 	.word	0x00000000
        /*0a98*/ 	.word	0x00005068
        /*0a9c*/ 	.short	0x010a
        /*0a9e*/ 	.byte	0xff
	.zero		1


	//   ....[117]....
        /*0aa0*/ 	.word	0x00010b20
        /*0aa4*/ 	.word	0x00000012
        /*0aa8*/ 	.word	0x000050c0
        /*0aac*/ 	.short	0x010a
        /*0aae*/ 	.byte	0xff
	.zero		1


	//   ....[118]....
        /*0ab0*/ 	.word	0x00010b70
        /*0ab4*/ 	.word	0x00000012
        /*0ab8*/ 	.word	0x000050c8
        /*0abc*/ 	.short	0x010a
        /*0abe*/ 	.byte	0xff
	.zero		1


	//   ....[119]....
        /*0ac0*/ 	.word	0x00010bc0
        /*0ac4*/ 	.word	0x00000013
        /*0ac8*/ 	.word	0x00005070
        /*0acc*/ 	.short	0x010a
        /*0ace*/ 	.byte	0xff
	.zero		1


	//   ....[120]....
        /*0ad0*/ 	.word	0x00010c10
        /*0ad4*/ 	.word	0x00000013
        /*0ad8*/ 	.word	0x00005080
        /*0adc*/ 	.short	0x010a
        /*0ade*/ 	.byte	0xff
	.zero		1


	//   ....[121]....
        /*0ae0*/ 	.word	0x00010c60
        /*0ae4*/ 	.word	0x00000013
        /*0ae8*/ 	.word	0x00005070
        /*0aec*/ 	.short	0x010a
        /*0aee*/ 	.byte	0xff
	.zero		1


	//   ....[122]....
        /*0af0*/ 	.word	0x00010cb0
        /*0af4*/ 	.word	0x00000013
        /*0af8*/ 	.word	0x00005090
        /*0afc*/ 	.short	0x010a
        /*0afe*/ 	.byte	0xff
	.zero		1


	//   ....[123]....
        /*0b00*/ 	.word	0x00010d00
        /*0b04*/ 	.word	0x00000013
        /*0b08*/ 	.word	0x00005080
        /*0b0c*/ 	.short	0x010a
        /*0b0e*/ 	.byte	0xff
	.zero		1


	//   ....[124]....
        /*0b10*/ 	.word	0x00010d50
        /*0b14*/ 	.word	0x00000013
        /*0b18*/ 	.word	0x00005098
        /*0b1c*/ 	.short	0x010a
        /*0b1e*/ 	.byte	0xff
	.zero		1


	//   ....[125]....
        /*0b20*/ 	.word	0x00010da0
        /*0b24*/ 	.word	0x0000001a
        /*0b28*/ 	.word	0x00005070
        /*0b2c*/ 	.short	0x010a
        /*0b2e*/ 	.byte	0xff
	.zero		1


	//   ....[126]....
        /*0b30*/ 	.word	0x00010df0
        /*0b34*/ 	.word	0x0000001a
        /*0b38*/ 	.word	0x00005090
        /*0b3c*/ 	.short	0x010a
        /*0b3e*/ 	.byte	0xff
	.zero		1


	//   ....[127]....
        /*0b40*/ 	.word	0x00010e40
        /*0b44*/ 	.word	0x0000001a
        /*0b48*/ 	.word	0x000050c0
        /*0b4c*/ 	.short	0x010a
        /*0b4e*/ 	.byte	0xff
	.zero		1


	//   ....[128]....
        /*0b50*/ 	.word	0x00010e90
        /*0b54*/ 	.word	0x0000001a
        /*0b58*/ 	.word	0x00005080
        /*0b5c*/ 	.short	0x010a
        /*0b5e*/ 	.byte	0xff
	.zero		1


	//   ....[129]....
        /*0b60*/ 	.word	0x00010ee0
        /*0b64*/ 	.word	0x0000001a
        /*0b68*/ 	.word	0x00005098
        /*0b6c*/ 	.short	0x010a
        /*0b6e*/ 	.byte	0xff
	.zero		1


	//   ....[130]....
        /*0b70*/ 	.word	0x00010f30
        /*0b74*/ 	.word	0x0000001a
        /*0b78*/ 	.word	0x000050c8
        /*0b7c*/ 	.short	0x010a
        /*0b7e*/ 	.byte	0xff
	.zero		1


	//   ....[131]....
        /*0b80*/ 	.word	0x00010f90
        /*0b84*/ 	.word	0x00000000
        /*0b88*/ 	.word	0x00000000
        /*0b8c*/ 	.short	0x010a
        /*0b8e*/ 	.byte	0xff
	.zero		1


	//   ....[132]....
        /*0b90*/ 	.word	0x00010ff0
        /*0b94*/ 	.word	0x00000000
        /*0b98*/ 	.word	0x00000000
        /*0b9c*/ 	.short	0x010a
        /*0b9e*/ 	.byte	0xff
	.zero		1


	//   ....[133]....
        /*0ba0*/ 	.word	0x00011050
        /*0ba4*/ 	.word	0x00000004
        /*0ba8*/ 	.word	0x00000000
        /*0bac*/ 	.short	0x010a
        /*0bae*/ 	.byte	0xff
	.zero		1


	//   ....[134]....
        /*0bb0*/ 	.word	0x000110b0
        /*0bb4*/ 	.word	0x00000005
        /*0bb8*/ 	.word	0x00000000
        /*0bbc*/ 	.short	0x010a
        /*0bbe*/ 	.byte	0xff
	.zero		1


	//   ....[135]....
        /*0bc0*/ 	.word	0x00011110
        /*0bc4*/ 	.word	0x00000003
        /*0bc8*/ 	.word	0x00000000
        /*0bcc*/ 	.short	0x010a
        /*0bce*/ 	.byte	0xff
	.zero		1


	//   ....[136]....
        /*0bd0*/ 	.word	0x00011170
        /*0bd4*/ 	.word	0x00000000
        /*0bd8*/ 	.word	0x00000000
        /*0bdc*/ 	.short	0x010a
        /*0bde*/ 	.byte	0xff
	.zero		1


	//   ....[137]....
        /*0be0*/ 	.word	0x000111d0
        /*0be4*/ 	.word	0x00000000
        /*0be8*/ 	.word	0x00005010
        /*0bec*/ 	.short	0x010a
        /*0bee*/ 	.byte	0xff
	.zero		1


	//   ....[138]....
        /*0bf0*/ 	.word	0x00011230
        /*0bf4*/ 	.word	0x00000000
        /*0bf8*/ 	.word	0x00005038
        /*0bfc*/ 	.short	0x010a
        /*0bfe*/ 	.byte	0xff
	.zero		1


	//   ....[139]....
        /*0c00*/ 	.word	0x00011290
        /*0c04*/ 	.word	0x00000000
        /*0c08*/ 	.word	0x00005018
        /*0c0c*/ 	.short	0x010a
        /*0c0e*/ 	.byte	0xff
	.zero		1


	//   ....[140]....
        /*0c10*/ 	.word	0x000112f0
        /*0c14*/ 	.word	0x00000000
        /*0c18*/ 	.word	0x00005040
        /*0c1c*/ 	.short	0x010a
        /*0c1e*/ 	.byte	0xff
	.zero		1


	//   ....[141]....
        /*0c20*/ 	.word	0x00011350
        /*0c24*/ 	.word	0x00000000
        /*0c28*/ 	.word	0x00005038
        /*0c2c*/ 	.short	0x010a
        /*0c2e*/ 	.byte	0xff
	.zero		1


	//   ....[142]....
        /*0c30*/ 	.word	0x000113b0
        /*0c34*/ 	.word	0x00000000
        /*0c38*/ 	.word	0x00005038
        /*0c3c*/ 	.short	0x010a
        /*0c3e*/ 	.byte	0xff
	.zero		1


	//   ....[143]....
        /*0c40*/ 	.word	0x00011410
        /*0c44*/ 	.word	0x00000000
        /*0c48*/ 	.word	0x00005038
        /*0c4c*/ 	.short	0x010a
        /*0c4e*/ 	.byte	0xff
	.zero		1


	//   ....[144]....
        /*0c50*/ 	.word	0x00011470
        /*0c54*/ 	.word	0x00000000
        /*0c58*/ 	.word	0x00005038
        /*0c5c*/ 	.short	0x010a
        /*0c5e*/ 	.byte	0xff
	.zero		1


	//   ....[145]....
        /*0c60*/ 	.word	0x000114d0
        /*0c64*/ 	.word	0x00000000
        /*0c68*/ 	.word	0x00005038
        /*0c6c*/ 	.short	0x010a
        /*0c6e*/ 	.byte	0xff
	.zero		1


	//   ....[146]....
        /*0c70*/ 	.word	0x00011530
        /*0c74*/ 	.word	0x00000000
        /*0c78*/ 	.word	0x00005038
        /*0c7c*/ 	.short	0x010a
        /*0c7e*/ 	.byte	0xff
	.zero		1


	//   ....[147]....
        /*0c80*/ 	.word	0x00011590
        /*0c84*/ 	.word	0x00000000
        /*0c88*/ 	.word	0x00005038
        /*0c8c*/ 	.short	0x010a
        /*0c8e*/ 	.byte	0xff
	.zero		1


	//   ....[148]....
        /*0c90*/ 	.word	0x000115f0
        /*0c94*/ 	.word	0x00000000
        /*0c98*/ 	.word	0x00005038
        /*0c9c*/ 	.short	0x010a
        /*0c9e*/ 	.byte	0xff
	.zero		1


	//   ....[149]....
        /*0ca0*/ 	.word	0x00011650
        /*0ca4*/ 	.word	0x00000000
        /*0ca8*/ 	.word	0x00005038
        /*0cac*/ 	.short	0x010a
        /*0cae*/ 	.byte	0xff
	.zero		1


	//   ....[150]....
        /*0cb0*/ 	.word	0x000116b0
        /*0cb4*/ 	.word	0x00000000
        /*0cb8*/ 	.word	0x00005038
        /*0cbc*/ 	.short	0x010a
        /*0cbe*/ 	.byte	0xff
	.zero		1


	//   ....[151]....
        /*0cc0*/ 	.word	0x00011710
        /*0cc4*/ 	.word	0x00000000
        /*0cc8*/ 	.word	0x000050b0
        /*0ccc*/ 	.short	0x010a
        /*0cce*/ 	.byte	0xff
	.zero		1


	//   ....[152]....
        /*0cd0*/ 	.word	0x00011770
        /*0cd4*/ 	.word	0x00000000
        /*0cd8*/ 	.word	0x000050b8
        /*0cdc*/ 	.short	0x010a
        /*0cde*/ 	.byte	0xff
	.zero		1


	//----- nvinfo : EIATTR_NUM_MBARRIERS
	.align		4
.L_66:
        /*0ce0*/ 	.byte	0x03, 0x38
        /*0ce2*/ 	.short	0x001c


	//----- nvinfo : EIATTR_EXIT_INSTR_OFFSETS
	.align		4
        /*0ce4*/ 	.byte	0x04, 0x1c
        /*0ce6*/ 	.short	(.L_68 - .L_67)


	//   ....[0]....
.L_67:
        /*0ce8*/ 	.word	0x000017b0


	//   ....[1]....
        /*0cec*/ 	.word	0x00001a30


	//   ....[2]....
        /*0cf0*/ 	.word	0x00003a00


	//   ....[3]....
        /*0cf4*/ 	.word	0x00003a40


	//   ....[4]....
        /*0cf8*/ 	.word	0x00003ab0


	//   ....[5]....
        /*0cfc*/ 	.word	0x00006b80


	//   ....[6]....
        /*0d00*/ 	.word	0x00009400


	//   ....[7]....
        /*0d04*/ 	.word	0x000094a0


	//   ....[8]....
        /*0d08*/ 	.word	0x0000de70


	//   ....[9]....
        /*0d0c*/ 	.word	0x0000df00


	//   ....[10]....
        /*0d10*/ 	.word	0x0000dfa0


	//   ....[11]....
        /*0d14*/ 	.word	0x0000e850


	//   ....[12]....
        /*0d18*/ 	.word	0x0000f9a0


	//   ....[13]....
        /*0d1c*/ 	.word	0x0000fde0


	//   ....[14]....
        /*0d20*/ 	.word	0x0000fe50


	//   ....[15]....
        /*0d24*/ 	.word	0x00010510


	//----- nvinfo : EIATTR_INDIRECT_BRANCH_TARGETS
	.align		4
.L_68:
        /*0d28*/ 	.byte	0x04, 0x34
        /*0d2a*/ 	.short	(.L_70 - .L_69)


	//   ....[0]....
.L_69:
        /*0d2c*/ 	.word	.L_x_430@srel
        /*0d30*/ 	.short	0x0
        /*0d32*/ 	.short	0x0
        /*0d34*/ 	.word	0x3
        /*0d38*/ 	.word	.L_x_431@srel
        /*0d3c*/ 	.word	.L_x_432@srel
        /*0d40*/ 	.word	.L_x_433@srel


	//----- nvinfo : EIATTR_MAX_THREADS
	.align		4
.L_70:
        /*0d44*/ 	.byte	0x04, 0x05
        /*0d46*/ 	.short	(.L_72 - .L_71)
.L_71:
        /*0d48*/ 	.word	0x00000200
        /*0d4c*/ 	.word	0x00000001
        /*0d50*/ 	.word	0x00000001


	//----- nvinfo : EIATTR_CRS_STACK_SIZE
	.align		4
.L_72:
        /*0d54*/ 	.byte	0x04, 0x1e
        /*0d56*/ 	.short	(.L_74 - .L_73)
.L_73:
        /*0d58*/ 	.word	0x00000000


	//----- nvinfo : EIATTR_CBANK_PARAM_SIZE
	.align		4
.L_74:
        /*0d5c*/ 	.byte	0x03, 0x19
        /*0d5e*/ 	.short	0x0600


	//----- nvinfo : EIATTR_PARAM_CBANK
	.align		4
        /*0d60*/ 	.byte	0x04, 0x0a
        /*0d62*/ 	.short	(.L_76 - .L_75)
	.align		4
.L_75:
        /*0d64*/ 	.word	index@(.nv.constant0._ZN7cutlass13device_kernelINS_4fmha6kernel36Sm100FmhaFwdKernelTmaWarpspecializedIN4cute5tupleIJiiiNS5_IJNS5_IJiiEEEiEEEEEENS1_10collective38Sm100FmhaFwdMainloopTmaWarpspecializedINS_10bfloat16_tEffNS5_IJNS4_1CILi256EEENSC_ILi128EEENSC_ILi16EEEEEENS5_IJiNSC_ILi1EEES7_EEENS5_IJiSH_NS5_IJNS5_IJNSC_ILi0EEEiEEEiEEEEEESM_NS9_6NoMaskENS5_IJNSC_ILi2EEESH_SH_EEENSC_ILb0EEEEENS9_38Sm100FmhaFwdEpilogueTmaWarpspecializedINS_6half_tEfNS5_IJSE_SF_SE_EEESI_NS5_IJSH_S7_EEESQ_EENS2_23IndividualTileSchedulerENS2_41Sm100FmhaCtxKernelWarpspecializedScheduleEEEEEvNT_6ParamsE)
        /*0d68*/ 	.short	0x0380
        /*0d6a*/ 	.short	0x0600


	//----- nvinfo : EIATTR_SW_WAR
	.align		4
.L_76:
        /*0d6c*/ 	.byte	0x04, 0x36
        /*0d6e*/ 	.short	(.L_78 - .L_77)
.L_77:
        /*0d70*/ 	.word	0x00000008
.L_78:


//--------------------- .nv.callgraph             --------------------------
	.section	.nv.callgraph,"",@"SHT_CUDA_CALLGRAPH"
	.align	4
	.sectionentsize	8
	.align		4
        /*0000*/ 	.word	0x00000000
	.align		4
        /*0004*/ 	.word	0xffffffff
	.align		4
        /*0008*/ 	.word	index@(_ZN7cutlass13device_kernelINS_4fmha6kernel36Sm100FmhaFwdKernelTmaWarpspecializedIN4cute5tupleIJiiiNS5_IJNS5_IJiiEEEiEEEEEENS1_10collective38Sm100FmhaFwdMainloopTmaWarpspecializedINS_10bfloat16_tEffNS5_IJNS4_1CILi256EEENSC_ILi128EEENSC_ILi16EEEEEENS5_IJiNSC_ILi1EEES7_EEENS5_IJiSH_NS5_IJNS5_IJNSC_ILi0EEEiEEEiEEEEEESM_NS9_6NoMaskENS5_IJNSC_ILi2EEESH_SH_EEENSC_ILb0EEEEENS9_38Sm100FmhaFwdEpilogueTmaWarpspecializedINS_6half_tEfNS5_IJSE_SF_SE_EEESI_NS5_IJSH_S7_EEESQ_EENS2_23IndividualTileSchedulerENS2_41Sm100FmhaCtxKernelWarpspecializedScheduleEEEEEvNT_6ParamsE)
	.align		4
        /*000c*/ 	.word	index@(__assertfail)
	.align		4
        /*0010*/ 	.word	index@(_ZN7cutlass13device_kernelINS_4fmha6kernel36Sm100FmhaFwdKernelTmaWarpspecializedIN4cute5tupleIJiiiNS5_IJNS5_IJiiEEEiEEEEEENS1_10collective38Sm100FmhaFwdMainloopTmaWarpspecializedINS_10bfloat16_tEffNS5_IJNS4_1CILi256EEENSC_ILi128EEENSC_ILi16EEEEEENS5_IJiNSC_ILi1EEES7_EEENS5_IJiSH_NS5_IJNS5_IJNSC_ILi0EEEiEEEiEEEEEESM_NS9_6NoMaskENS5_IJNSC_ILi2EEESH_SH_EEENSC_ILb0EEEEENS9_38Sm100FmhaFwdEpilogueTmaWarpspecializedINS_6half_tEfNS5_IJSE_SF_SE_EEESI_NS5_IJSH_S7_EEESQ_EENS2_23IndividualTileSchedulerENS2_41Sm100FmhaCtxKernelWarpspecializedScheduleEEEEEvNT_6ParamsE)
	.align		4
        /*0014*/ 	.word	index@(vprintf)
	.align		4
        /*0018*/ 	.word	0x00000000
	.align		4
        /*001c*/ 	.word	0xfffffffe
	.align		4
        /*0020*/ 	.word	0x00000000
	.align		4
        /*0024*/ 	.word	0xfffffffd
	.align		4
        /*0028*/ 	.word	0x00000000
	.align		4
        /*002c*/ 	.word	0xfffffffc


//--------------------- .nv.constant4             --------------------------
	.section	.nv.constant4,"a",@progbits
	.align	8
	.align		8
.nv.constant4:
        /*0000*/ 	.dword	vprintf
	.align		8
        /*0008*/ 	.dword	__assertfail
	.align		8
        /*0010*/ 	.dword	__unnamed_1
	.align		8
        /*0018*/ 	.dword	__unnamed_2
	.align		8
        /*0020*/ 	.dword	__unnamed_3
	.align		8
        /*0028*/ 	.dword	__unnamed_4
	.align		8
        /*0030*/ 	.dword	__unnamed_5
	.align		8
        /*0038*/ 	.dword	__unnamed_6
	.align		8
        /*0040*/ 	.dword	__unnamed_7
	.align		8
        /*0048*/ 	.dword	_ZN39_INTERNAL_d8bf3859_4_k_cu_1f77b20e_34654cuda3std3__45__cpo5beginE
	.align		8
        /*0050*/ 	.dword	_ZN39_INTERNAL_d8bf3859_4_k_cu_1f77b20e_34654cuda3std3__45__cpo3endE
	.align		8
        /*0058*/ 	.dword	_ZN39_INTERNAL_d8bf3859_4_k_cu_1f77b20e_34654cuda3std3__45__cpo6cbeginE
	.align		8
        /*0060*/ 	.dword	_ZN39_INTERNAL_d8bf3859_4_k_cu_1f77b20e_34654cuda3std3__45__cpo4cendE
	.align		8
        /*0068*/ 	.dword	_ZN39_INTERNAL_d8bf3859_4_k_cu_1f77b20e_34654cuda3std3__441_GLOBAL__N__d8bf3859_4_k_cu_1f77b20e_34656ignoreE
	.align		8
        /*0070*/ 	.dword	_ZN39_INTERNAL_d8bf3859_4_k_cu_1f77b20e_34654cuda3std3__419piecewise_constructE
	.align		8
        /*0078*/ 	.dword	_ZN39_INTERNAL_d8bf3859_4_k_cu_1f77b20e_34654cuda3std3__48in_placeE
	.align		8
        /*0080*/ 	.dword	_ZN39_INTERNAL_d8bf3859_4_k_cu_1f77b20e_34654cuda3std6ranges3__45__cpo4swapE
	.align		8
        /*0088*/ 	.dword	_ZN39_INTERNAL_d8bf3859_4_k_cu_1f77b20e_34654cuda3std6ranges3__45__cpo9iter_moveE
	.align		8
        /*0090*/ 	.dword	_ZN39_INTERNAL_d8bf3859_4_k_cu_1f77b20e_34654cute7productE
	.align		8
        /*0098*/ 	.dword	_ZN39_INTERNAL_d8bf3859_4_k_cu_1f77b20e_34654cute1_E
	.align		8
        /*00a0*/ 	.dword	$str$22
	.align		8
        /*00a8*/ 	.dword	$str$23
	.align		8
        /*00b0*/ 	.dword	$str$26
	.align		8
        /*00b8*/ 	.dword	$str$27
	.align		8
        /*00c0*/ 	.dword	$str$28
	.align		8
        /*00c8*/ 	.dword	$str$29
	.align		8
        /*00d0*/ 	.dword	$str$30
	.align		8
        /*00d8*/ 	.dword	$str$31
	.align		8
        /*00e0*/ 	.dword	$str$32
	.align		8
        /*00e8*/ 	.dword	$str$33
	.align		8
        /*00f0*/ 	.dword	$str$34
	.align		8
        /*00f8*/ 	.dword	$str$35
	.align		8
        /*0100*/ 	.dword	$str$36
	.align		8
        /*0108*/ 	.dword	$str$37


//--------------------- .nv.constant2._ZN7cutlass13device_kernelINS_4fmha6kernel36Sm100FmhaFwdKernelTmaWarpspecializedIN4cute5tupleIJiiiNS5_IJNS5_IJiiEEEiEEEEEENS1_10collective38Sm100FmhaFwdMainloopTmaWarpspecializedINS_10bfloat16_tEffNS5_IJNS4_1CILi256EEENSC_ILi128EEENSC_ILi16EEEEEENS5_IJiNSC_ILi1EEES7_EEENS5_IJiSH_NS5_IJNS5_IJNSC_ILi0EEEiEEEiEEEEEESM_NS9_6NoMaskENS5_IJNSC_ILi2EEESH_SH_EEENSC_ILb0EEEEENS9_38Sm100FmhaFwdEpilogueTmaWarpspecializedINS_6half_tEfNS5_IJSE_SF_SE_EEESI_NS5_IJSH_S7_EEESQ_EENS2_23IndividualTileSchedulerENS2_41Sm100FmhaCtxKernelWarpspecializedScheduleEEEEEvNT_6ParamsE --------------------------
	.section	.nv.constant2._ZN7cutlass13device_kernelINS_4fmha6kernel36Sm100FmhaFwdKernelTmaWarpspecializedIN4cute5tupleIJiiiNS5_IJNS5_IJiiEEEiEEEEEENS1_10collective38Sm100FmhaFwdMainloopTmaWarpspecializedINS_10bfloat16_tEffNS5_IJNS4_1CILi256EEENSC_ILi128EEENSC_ILi16EEEEEENS5_IJiNSC_ILi1EEES7_EEENS5_IJiSH_NS5_IJNS5_IJNSC_ILi0EEEiEEEiEEEEEESM_NS9_6NoMaskENS5_IJNSC_ILi2EEESH_SH_EEENSC_ILb0EEEEENS9_38Sm100FmhaFwdEpilogueTmaWarpspecializedINS_6half_tEfNS5_IJSE_SF_SE_EEESI_NS5_IJSH_S7_EEESQ_EENS2_23IndividualTileSchedulerENS2_41Sm100FmhaCtxKernelWarpspecializedScheduleEEEEEvNT_6ParamsE,"a",@progbits
	.sectionflags	@""
	.align	4
.nv.constant2._ZN7cutlass13device_kernelINS_4fmha6kernel36Sm100FmhaFwdKernelTmaWarpspecializedIN4cute5tupleIJiiiNS5_IJNS5_IJiiEEEiEEEEEENS1_10collective38Sm100FmhaFwdMainloopTmaWarpspecializedINS_10bfloat16_tEffNS5_IJNS4_1CILi256EEENSC_ILi128EEENSC_ILi16EEEEEENS5_IJiNSC_ILi1EEES7_EEENS5_IJiSH_NS5_IJNS5_IJNSC_ILi0EEEiEEEiEEEEEESM_NS9_6NoMaskENS5_IJNSC_ILi2EEESH_SH_EEENSC_ILb0EEEEENS9_38Sm100FmhaFwdEpilogueTmaWarpspecializedINS_6half_tEfNS5_IJSE_SF_SE_EEESI_NS5_IJSH_S7_EEESQ_EENS2_23IndividualTileSchedulerENS2_41Sm100FmhaCtxKernelWarpspecializedScheduleEEEEEvNT_6ParamsE:
        /*0000*/ 	.byte	0x10, 0xdf, 0x00, 0x00, 0xf0, 0xfd, 0x00, 0x00, 0xe0, 0xde, 0x00, 0x00


//--------------------- .text._ZN7cutlass13device_kernelINS_4fmha6kernel36Sm100FmhaFwdKernelTmaWarpspecializedIN4cute5tupleIJiiiNS5_IJNS5_IJiiEEEiEEEEEENS1_10collective38Sm100FmhaFwdMainloopTmaWarpspecializedINS_10bfloat16_tEffNS5_IJNS4_1CILi256EEENSC_ILi128EEENSC_ILi16EEEEEENS5_IJiNSC_ILi1EEES7_EEENS5_IJiSH_NS5_IJNS5_IJNSC_ILi0EEEiEEEiEEEEEESM_NS9_6NoMaskENS5_IJNSC_ILi2EEESH_SH_EEENSC_ILb0EEEEENS9_38Sm100FmhaFwdEpilogueTmaWarpspecializedINS_6half_tEfNS5_IJSE_SF_SE_EEESI_NS5_IJSH_S7_EEESQ_EENS2_23IndividualTileSchedulerENS2_41Sm100FmhaCtxKernelWarpspecializedScheduleEEEEEvNT_6ParamsE --------------------------
	.section	.text._ZN7cutlass13device_kernelINS_4fmha6kernel36Sm100FmhaFwdKernelTmaWarpspecializedIN4cute5tupleIJiiiNS5_IJNS5_IJiiEEEiEEEEEENS1_10collective38Sm100FmhaFwdMainloopTmaWarpspecializedINS_10bfloat16_tEffNS5_IJNS4_1CILi256EEENSC_ILi128EEENSC_ILi16EEEEEENS5_IJiNSC_ILi1EEES7_EEENS5_IJiSH_NS5_IJNS5_IJNSC_ILi0EEEiEEEiEEEEEESM_NS9_6NoMaskENS5_IJNSC_ILi2EEESH_SH_EEENSC_ILb0EEEEENS9_38Sm100FmhaFwdEpilogueTmaWarpspecializedINS_6half_tEfNS5_IJSE_SF_SE_EEESI_NS5_IJSH_S7_EEESQ_EENS2_23IndividualTileSchedulerENS2_41Sm100FmhaCtxKernelWarpspecializedScheduleEEEEEvNT_6ParamsE,"ax",@progbits
	.align	128
.text._ZN7cutlass13device_kernelINS_4fmha6kernel36Sm100FmhaFwdKernelTmaWarpspecializedIN4cute5tupleIJiiiNS5_IJNS5_IJiiEEEiEEEEEENS1_10collective38Sm100FmhaFwdMainloopTmaWarpspecializedINS_10bfloat16_tEffNS5_IJNS4_1CILi256EEENSC_ILi128EEENSC_ILi16EEEEEENS5_IJiNSC_ILi1EEES7_EEENS5_IJiSH_NS5_IJNS5_IJNSC_ILi0EEEiEEEiEEEEEESM_NS9_6NoMaskENS5_IJNSC_ILi2EEESH_SH_EEENSC_ILb0EEEEENS9_38Sm100FmhaFwdEpilogueTmaWarpspecializedINS_6half_tEfNS5_IJSE_SF_SE_EEESI_NS5_IJSH_S7_EEESQ_EENS2_23IndividualTileSchedulerENS2_41Sm100FmhaCtxKernelWarpspecializedScheduleEEEEEvNT_6ParamsE:
        .type           _ZN7cutlass13device_kernelINS_4fmha6kernel36Sm100FmhaFwdKernelTmaWarpspecializedIN4cute5tupleIJiiiNS5_IJNS5_IJiiEEEiEEEEEENS1_10collective38Sm100FmhaFwdMainloopTmaWarpspecializedINS_10bfloat16_tEffNS5_IJNS4_1CILi256EEENSC_ILi128EEENSC_ILi16EEEEEENS5_IJiNSC_ILi1EEES7_EEENS5_IJiSH_NS5_IJNS5_IJNSC_ILi0EEEiEEEiEEEEEESM_NS9_6NoMaskENS5_IJNSC_ILi2EEESH_SH_EEENSC_ILb0EEEEENS9_38Sm100FmhaFwdEpilogueTmaWarpspecializedINS_6half_tEfNS5_IJSE_SF_SE_EEESI_NS5_IJSH_S7_EEESQ_EENS2_23IndividualTileSchedulerENS2_41Sm100FmhaCtxKernelWarpspecializedScheduleEEEEEvNT_6ParamsE,@function
        .size           _ZN7cutlass13device_kernelINS_4fmha6kernel36Sm100FmhaFwdKernelTmaWarpspecializedIN4cute5tupleIJiiiNS5_IJNS5_IJiiEEEiEEEEEENS1_10collective38Sm100FmhaFwdMainloopTmaWarpspecializedINS_10bfloat16_tEffNS5_IJNS4_1CILi256EEENSC_ILi128EEENSC_ILi16EEEEEENS5_IJiNSC_ILi1EEES7_EEENS5_IJiSH_NS5_IJNS5_IJNSC_ILi0EEEiEEEiEEEEEESM_NS9_6NoMaskENS5_IJNSC_ILi2EEESH_SH_EEENSC_ILb0EEEEENS9_38Sm100FmhaFwdEpilogueTmaWarpspecializedINS_6half_tEfNS5_IJSE_SF_SE_EEESI_NS5_IJSH_S7_EEESQ_EENS2_23IndividualTileSchedulerENS2_41Sm100FmhaCtxKernelWarpspecializedScheduleEEEEEvNT_6ParamsE,(.L_x_434 - _ZN7cutlass13device_kernelINS_4fmha6kernel36Sm100FmhaFwdKernelTmaWarpspecializedIN4cute5tupleIJiiiNS5_IJNS5_IJiiEEEiEEEEEENS1_10collective38Sm100FmhaFwdMainloopTmaWarpspecializedINS_10bfloat16_tEffNS5_IJNS4_1CILi256EEENSC_ILi128EEENSC_ILi16EEEEEENS5_IJiNSC_ILi1EEES7_EEENS5_IJiSH_NS5_IJNS5_IJNSC_ILi0EEEiEEEiEEEEEESM_NS9_6NoMaskENS5_IJNSC_ILi2EEESH_SH_EEENSC_ILb0EEEEENS9_38Sm100FmhaFwdEpilogueTmaWarpspecializedINS_6half_tEfNS5_IJSE_SF_SE_EEESI_NS5_IJSH_S7_EEESQ_EENS2_23IndividualTileSchedulerENS2_41Sm100FmhaCtxKernelWarpspecializedScheduleEEEEEvNT_6ParamsE)
        .other          _ZN7cutlass13device_kernelINS_4fmha6kernel36Sm100FmhaFwdKernelTmaWarpspecializedIN4cute5tupleIJiiiNS5_IJNS5_IJiiEEEiEEEEEENS1_10collective38Sm100FmhaFwdMainloopTmaWarpspecializedINS_10bfloat16_tEffNS5_IJNS4_1CILi256EEENSC_ILi128EEENSC_ILi16EEEEEENS5_IJiNSC_ILi1EEES7_EEENS5_IJiSH_NS5_IJNS5_IJNSC_ILi0EEEiEEEiEEEEEESM_NS9_6NoMaskENS5_IJNSC_ILi2EEESH_SH_EEENSC_ILb0EEEEENS9_38Sm100FmhaFwdEpilogueTmaWarpspecializedINS_6half_tEfNS5_IJSE_SF_SE_EEESI_NS5_IJSH_S7_EEESQ_EENS2_23IndividualTileSchedulerENS2_41Sm100FmhaCtxKernelWarpspecializedScheduleEEEEEvNT_6ParamsE,@"STO_CUDA_ENTRY STV_DEFAULT"
_ZN7cutlass13device_kernelINS_4fmha6kernel36Sm100FmhaFwdKernelTmaWarpspecializedIN4cute5tupleIJiiiNS5_IJNS5_IJiiEEEiEEEEEENS1_10collective38Sm100FmhaFwdMainloopTmaWarpspecializedINS_10bfloat16_tEffNS5_IJNS4_1CILi256EEENSC_ILi128EEENSC_ILi16EEEEEENS5_IJiNSC_ILi1EEES7_EEENS5_IJiSH_NS5_IJNS5_IJNSC_ILi0EEEiEEEiEEEEEESM_NS9_6NoMaskENS5_IJNSC_ILi2EEESH_SH_EEENSC_ILb0EEEEENS9_38Sm100FmhaFwdEpilogueTmaWarpspecializedINS_6half_tEfNS5_IJSE_SF_SE_EEESI_NS5_IJSH_S7_EEESQ_EENS2_23IndividualTileSchedulerENS2_41Sm100FmhaCtxKernelWarpspecializedScheduleEEEEEvNT_6ParamsE:
[----:B------:R-:W1:Y:S02]  /*0000*/  LDC R1, c[0x0][0x37c] ;  /* 0x0000df00ff017b82 */ /* 0x000e640000000800 */
[----:B-1----:R-:W-:Y:S01]  /*0010*/  IADD3 R1, PT, PT, R1, -0x78, RZ ;  /* 0xffffff8801017810 */ /* 0x002fe20007ffe0ff */
[----:B------:R-:W1:Y:S01]  /*0020*/  S2R R16, SR_TID.X ;  /* 0x0000000000107919 */ /* 0x000e620000002100 */
[----:B------:R-:W2:Y:S01]  /*0030*/  LDCU UR5, c[0x0][0x2f8] ;  /* 0x00005f00ff0577ac */ /* 0x000ea20008000800 */
[----:B------:R-:W3:Y:S01]  /*0040*/  LDCU UR4, c[0x0][0x2fc] ;  /* 0x00005f80ff0477ac */ /* 0x000ee20008000800 */
[----:B------:R-:W-:Y:S02]  /*0050*/  UPLOP3.LUT UP2, UPT, UPT, UPT, UPT, 0x40, 0x4 ;  /* 0x000000000004789c */ /* 0x000fe40003f4e870 */
[----:B------:R-:W-:Y:S02]  /*0060*/  UPLOP3.LUT UP1, UPT, UPT, UPT, UPT, 0x80, 0x8 ;  /* 0x000000000008789c */ /* 0x000fe40003f2f070 */
[----:B------:R-:W-:-:S02]  /*0070*/  UP2UR UR38, UPR, URZ, 0x4 ;  /* 0x00000004ff267883 */ /* 0x000fc40008000000 */
[----:B------:R-:W-:Y:S02]  /*0080*/  UPLOP3.LUT UP2, UPT, UPT, UPT, UPT, 0x80, 0x8 ;  /* 0x000000000008789c */ /* 0x000fe40003f4f070 */
[----:B------:R-:W-:Y:S01]  /*0090*/  UPLOP3.LUT UP0, UPT, UPT, UPT, UPT, 0x40, 0x4 ;  /* 0x000000000004789c */ /* 0x000fe20003f0e870 */
[----:B--2---:R-:W-:Y:S01]  /*00a0*/  IADD3 R23, P0, PT, R1, UR5, RZ ;  /* 0x0000000501177c10 */ /* 0x004fe2000ff1e0ff */
[----:B------:R-:W-:Y:S02]  /*00b0*/  UPLOP3.LUT UP6, UPT, UPT, UPT, UPT, 0x40, 0x4 ;  /* 0x000000000004789c */ /* 0x000fe40003fce870 */
[----:B------:R-:W-:Y:S02]  /*00c0*/  UPLOP3.LUT UP5, UPT, UPT, UPT, UPT, 0x40, 0x4 ;  /* 0x000000000004789c */ /* 0x000fe40003fae870 */
[----:B------:R-:W-:Y:S01]  /*00d0*/  UPLOP3.LUT UP4, UPT, UPT, UPT, UPT, 0x40, 0x4 ;  /* 0x000000000004789c */ /* 0x000fe20003f8e870 */
[----:B---3--:R-:W-:Y:S01]  /*00e0*/  IMAD.X R19, RZ, RZ, UR4, P0 ;  /* 0x00000004ff137e24 */ /* 0x008fe200080e06ff */
[----:B------:R-:W-:Y:S01]  /*00f0*/  UP2UR UR50, UPR, URZ, 0x4 ;  /* 0x00000004ff327883 */ /* 0x000fe20008000000 */
[----:B-1----:R-:W-:-:S05]  /*0100*/  SHF.R.U32.HI R18, RZ, 0x5, R16 ;  /* 0x00000005ff127819 */ /* 0x002fca0000011610 */
[----:B------:R-:W1:Y:S02]  /*0110*/  SHFL.IDX PT, R0, R18, RZ, 0x1f ;  /* 0x00001fff12007589 */ /* 0x000e6400000e0000 */
[----:B-1----:R-:W-:-:S04]  /*0120*/  SHF.R.S32.HI R3, RZ, 0x1f, R0 ;  /* 0x0000001fff037819 */ /* 0x002fc80000011400 */
[----:B------:R-:W-:-:S04]  /*0130*/  LEA.HI R2, R3, R0, RZ, 0x2 ;  /* 0x0000000003027211 */ /* 0x000fc800078f10ff */
[----:B------:R-:W-:-:S04]  /*0140*/  SHF.R.S32.HI R2, RZ, 0x2, R2 ;  /* 0x00000002ff027819 */ /* 0x000fc80000011402 */
[----:B------:R-:W-:-:S13]  /*0150*/  ISETP.NE.AND P1, PT, R2, RZ, PT ;  /* 0x000000ff0200720c */ /* 0x000fda0003f25270 */
[----:B------:R-:W-:Y:S05]  /*0160*/  @!P1 BRA `(.L_x_0) ;  /* 0x0000000400249947 */ /* 0x000fea0003800000 */
[----:B------:R-:W-:-:S13]  /*0170*/  ISETP.NE.AND P0, PT, R2, 0x2, PT ;  /* 0x000000020200780c */ /* 0x000fda0003f05270 */
[----:B------:R-:W-:Y:S05]  /*0180*/  @!P0 BRA `(.L_x_1) ;  /* 0x0000000000f48947 */ /* 0x000fea0003800000 */
[----:B------:R-:W-:-:S13]  /*0190*/  ISETP.NE.AND P0, PT, R2, 0x1, PT ;  /* 0x000000010200780c */ /* 0x000fda0003f05270 */
[----:B------:R-:W-:Y:S05]  /*01a0*/  @P0 BRA `(.L_x_2) ;  /* 0x00000000002c0947 */ /* 0x000fea0003800000 */
[----:B------:R-:W-:Y:S01]  /*01b0*/  HFMA2 R2, -RZ, RZ, 0, 5.9604644775390625e-08 ;  /* 0x00000001ff027431 */ /* 0x000fe200000001ff */
[----:B------:R-:W-:Y:S02]  /*01c0*/  UPLOP3.LUT UP3, UPT, UPT, UPT, UPT, 0x40, 0x4 ;  /* 0x000000000004789c */ /* 0x000fe40003f6e870 */
[----:B------:R-:W-:Y:S02]  /*01d0*/  UPLOP3.LUT UP2, UPT, UPT, UPT, UPT, 0x40, 0x4 ;  /* 0x000000000004789c */ /* 0x000fe40003f4e870 */
[----:B------:R-:W-:Y:S02]  /*01e0*/  UPLOP3.LUT UP1, UPT, UPT, UPT, UPT, 0x80, 0x8 ;  /* 0x000000000008789c */ /* 0x000fe40003f2f070 */
[----:B------:R-:W-:Y:S02]  /*01f0*/  UPLOP3.LUT UP0, UPT, UPT, UPT, UPT, 0x40, 0x4 ;  /* 0x000000000004789c */ /* 0x000fe40003f0e870 */
[----:B------:R-:W-:Y:S02]  /*0200*/  UPLOP3.LUT UP6, UPT, UPT, UPT, UPT, 0x40, 0x4 ;  /* 0x000000000004789c */ /* 0x000fe40003fce870 */
[----:B------:R-:W-:-:S02]  /*0210*/  UPLOP3.LUT UP5, UPT, UPT, UPT, UPT, 0x40, 0x4 ;  /* 0x000000000004789c */ /* 0x000fc40003fae870 */
[----:B------:R-:W-:Y:S02]  /*0220*/  UPLOP3.LUT UP4, UPT, UPT, UPT, UPT, 0x80, 0x8 ;  /* 0x000000000008789c */ /* 0x000fe40003f8f070 */
[----:B------:R-:W-:Y:S02]  /*0230*/  UP2UR UR38, UPR, URZ, 0x8 ;  /* 0x00000008ff267883 */ /* 0x000fe40008000000 */
[----:B------:R-:W-:Y:S01]  /*0240*/  UP2UR UR50, UPR, URZ, 0x4 ;  /* 0x00000004ff327883 */ /* 0x000fe20008000000 */
[----:B------:R-:W-:Y:S11]  /*0250*/  BRA `(.L_x_0) ;  /* 0x0000000000e87947 */ /* 0x000ff60003800000 */
.L_x_2:
[----:B------:R-:W-:Y:S01]  /*0260*/  ISETP.NE.AND P0, PT, R0, 0xc, PT ;  /* 0x0000000c0000780c */ /* 0x000fe20003f05270 */
[----:B------:R-:W-:Y:S01]  /*0270*/  UPLOP3.LUT UP2, UPT, UPT, UPT, UPT, 0x40, 0x4 ;  /* 0x000000000004789c */ /* 0x000fe20003f4e870 */
[----:B------:R-:W-:Y:S01]  /*0280*/  HFMA2 R2, -RZ, RZ, 0, 1.78813934326171875e-07 ;  /* 0x00000003ff027431 */ /* 0x000fe200000001ff */
[----:B------:R-:W-:Y:S02]  /*0290*/  UPLOP3.LUT UP1, UPT, UPT, UPT, UPT, 0x80, 0x8 ;  /* 0x000000000008789c */ /* 0x000fe40003f2f070 */
[----:B------:R-:W-:Y:S02]  /*02a0*/  UP2UR UR38, UPR, URZ, 0x4 ;  /* 0x00000004ff267883 */ /* 0x000fe40008000000 */
[----:B------:R-:W-:Y:S02]  /*02b0*/  UPLOP3.LUT UP2, UPT, UPT, UPT, UPT, 0x40, 0x4 ;  /* 0x000000000004789c */ /* 0x000fe40003f4e870 */
[----:B------:R-:W-:Y:S02]  /*02c0*/  UPLOP3.LUT UP0, UPT, UPT, UPT, UPT, 0x40, 0x4 ;  /* 0x000000000004789c */ /* 0x000fe40003f0e870 */
[----:B------:R-:W-:-:S02]  /*02d0*/  UPLOP3.LUT UP6, UPT, UPT, UPT, UPT, 0x40, 0x4 ;  /* 0x000000000004789c */ /* 0x000fc40003fce870 */
[----:B------:R-:W-:Y:S02]  /*02e0*/  UPLOP3.LUT UP5, UPT, UPT, UPT, UPT, 0x80, 0x8 ;  /* 0x000000000008789c */ /* 0x000fe40003faf070 */
[----:B------:R-:W-:Y:S02]  /*02f0*/  UPLOP3.LUT UP4, UPT, UPT, UPT, UPT, 0x40, 0x4 ;  /* 0x000000000004789c */ /* 0x000fe40003f8e870 */
[----:B------:R-:W-:Y:S01]  /*0300*/  UP2UR UR50, UPR, URZ, 0x4 ;  /* 0x00000004ff327883 */ /* 0x000fe20008000000 */
[----:B------:R-:W-:Y:S11]  /*0310*/  @!P0 BRA `(.L_x_0) ;  /* 0x0000000000b88947 */ /* 0x000ff60003800000 */
[----:B------:R-:W-:-:S13]  /*0320*/  ISETP.NE.AND P0, PT, R0, 0xe, PT ;  /* 0x0000000e0000780c */ /* 0x000fda0003f05270 */
[----:B------:R-:W-:Y:S05]  /*0330*/  @!P0 BRA `(.L_x_3) ;  /* 0x00000000005c8947 */ /* 0x000fea0003800000 */
[----:B------:R-:W-:-:S13]  /*0340*/  ISETP.NE.AND P0, PT, R0, 0xd, PT ;  /* 0x0000000d0000780c */ /* 0x000fda0003f05270 */
[----:B------:R-:W-:Y:S05]  /*0350*/  @P0 BRA `(.L_x_4) ;  /* 0x00000000002c0947 */ /* 0x000fea0003800000 */
[----:B------:R-:W-:Y:S01]  /*0360*/  HFMA2 R2, -RZ, RZ, 0, 2.384185791015625e-07 ;  /* 0x00000004ff027431 */ /* 0x000fe200000001ff */
        /* <DEDUP_REMOVED lines=10> */
.L_x_4:
[----:B------:R-:W-:Y:S01]  /*0410*/  HFMA2 R2, -RZ, RZ, 0, 3.5762786865234375e-07 ;  /* 0x00000006ff027431 */ /* 0x000fe200000001ff */
[----:B------:R-:W-:Y:S02]  /*0420*/  UPLOP3.LUT UP3, UPT, UPT, UPT, UPT, 0x40, 0x4 ;  /* 0x000000000004789c */ /* 0x000fe40003f6e870 */
[----:B------:R-:W-:Y:S02]  /*0430*/  UPLOP3.LUT UP2, UPT, UPT, UPT, UPT, 0x40, 0x4 ;  /* 0x000000000004789c */ /* 0x000fe40003f4e870 */
[----:B------:R-:W-:Y:S02]  /*0440*/  UPLOP3.LUT UP0, UPT, UPT, UPT, UPT, 0x40, 0x4 ;  /* 0x000000000004789c */ /* 0x000fe40003f0e870 */
[----:B------:R-:W-:Y:S02]  /*0450*/  UPLOP3.LUT UP6, UPT, UPT, UPT, UPT, 0x40, 0x4 ;  /* 0x000000000004789c */ /* 0x000fe40003fce870 */
[----:B------:R-:W-:Y:S02]  /*0460*/  UPLOP3.LUT UP5, UPT, UPT, UPT, UPT, 0x40, 0x4 ;  /* 0x000000000004789c */ /* 0x000fe40003fae870 */
[----:B------:R-:W-:-:S02]  /*0470*/  UPLOP3.LUT UP4, UPT, UPT, UPT, UPT, 0x40, 0x4 ;  /* 0x000000000004789c */ /* 0x000fc40003f8e870 */
[----:B------:R-:W-:Y:S02]  /*0480*/  UP2UR UR38, UPR, URZ, 0x8 ;  /* 0x00000008ff267883 */ /* 0x000fe40008000000 */
[----:B------:R-:W-:Y:S01]  /*0490*/  UP2UR UR50, UPR, URZ, 0x4 ;  /* 0x00000004ff327883 */ /* 0x000fe20008000000 */
[----:B------:R-:W-:Y:S11]  /*04a0*/  BRA `(.L_x_0) ;  /* 0x0000000000547947 */ /* 0x000ff60003800000 */
.L_x_3:
[----:B------:R-:W-:Y:S01]  /*04b0*/  HFMA2 R2, -RZ, RZ, 0, 2.98023223876953125e-07 ;  /* 0x00000005ff027431 */ /* 0x000fe200000001ff */
        /* <DEDUP_REMOVED lines=10> */
.L_x_1:
[----:B------:R-:W-:Y:S01]  /*0560*/  HFMA2 R2, -RZ, RZ, 0, 1.1920928955078125e-07 ;  /* 0x00000002ff027431 */ /* 0x000fe200000001ff */
        /* <DEDUP_REMOVED lines=8> */
[----:B------:R-:W-:-:S12]  /*05f0*/  UP2UR UR50, UPR, URZ, 0x4 ;  /* 0x00000004ff327883 */ /* 0x000fd80008000000 */
.L_x_0:
[----:B------:R-:W-:Y:S01]  /*0600*/  ELECT P0, URZ, PT ;  /* 0x0000000000ff782f */ /* 0x000fe20003800000 */
[----:B------:R-:W-:Y:S03]  /*0610*/  BSSY.RECONVERGENT B0, `(.L_x_5) ;  /* 0x000000f000007945 */ /* 0x000fe60003800200 */
[----:B------:R-:W-:Y:S02]  /*0620*/  PLOP3.LUT P2, PT, P0, PT, UP0, 0x5d, 0xd5 ;  /* 0x0000000000d5781c */ /* 0x000fe4000074eb0d */
[----:B------:R-:W-:-:S11]  /*0630*/  PLOP3.LUT P1, PT, P0, PT, UP6, 0x5d, 0xd5 ;  /* 0x0000000000d5781c */ /* 0x000fd6000072eb6d */
[----:B------:R-:W-:Y:S05]  /*0640*/  @P2 BRA `(.L_x_6) ;  /* 0x00000000002c2947 */ /* 0x000fea0003800000 */
[----:B------:R-:W1:Y:S02]  /*0650*/  LDCU.64 UR4, c[0x0][0x348] ;  /* 0x00006900ff0477ac */ /* 0x000e640008000a00 */
[----:B-1----:R-:W-:-:S04]  /*0660*/  UIADD3 UR8, UP0, UPT, UR4, 0x80, URZ ;  /* 0x0000008004087890 */ /* 0x002fc8000ff1e0ff */
[----:B------:R-:W-:Y:S02]  /*0670*/  UIADD3.X UR9, UPT, UPT, URZ, UR5, URZ, UP0, !UPT ;  /* 0x00000005ff097290 */ /* 0x000fe400087fe4ff */
[----:B------:R-:W-:-:S04]  /*0680*/  UIADD3 UR6, UP0, UPT, UR4, 0x180, URZ ;  /* 0x0000018004067890 */ /* 0x000fc8000ff1e0ff */
[----:B------:R-:W-:Y:S02]  /*0690*/  UIADD3.X UR7, UPT, UPT, URZ, UR5, URZ, UP0, !UPT ;  /* 0x00000005ff077290 */ /* 0x000fe400087fe4ff */
[----:B------:R-:W-:Y:S01]  /*06a0*/  UIADD3 UR4, UP0, UPT, UR4, 0x280, URZ ;  /* 0x0000028004047890 */ /* 0x000fe2000ff1e0ff */
[----:B------:R1:W-:Y:S03]  /*06b0*/  UTMACCTL.PF [UR8] ;  /* 0x00000000080079b9 */ /* 0x0003e60008040000 */
[----:B------:R-:W-:-:S03]  /*06c0*/  UIADD3.X UR5, UPT, UPT, URZ, UR5, URZ, UP0, !UPT ;  /* 0x00000005ff057290 */ /* 0x000fc600087fe4ff */
[----:B------:R1:W-:Y:S06]  /*06d0*/  UTMACCTL.PF [UR6] ;  /* 0x00000000060079b9 */ /* 0x0003ec0008040000 */
[----:B------:R1:W-:Y:S02]  /*06e0*/  UTMACCTL.PF [UR4] ;  /* 0x00000000040079b9 */ /* 0x0003e40008040000 */
[----:B-1----:R-:W-:Y:S01]  /*06f0*/  NOP ;  /* 0x0000000000007918 */ /* 0x002fe20000000000 */
.L_x_6:
[----:B------:R-:W-:Y:S05]  /*0700*/  BSYNC.RECONVERGENT B0 ;  /* 0x0000000000007941 */ /* 0x000fea0003800200 */
.L_x_5:
[----:B------:R-:W-:Y:S04]  /*0710*/  BSSY.RECONVERGENT B0, `(.L_x_7) ;  /* 0x000001b000007945 */ /* 0x000fe80003800200 */
[----:B------:R-:W-:Y:S05]  /*0720*/  @P1 BRA `(.L_x_8) ;  /* 0x0000000000241947 */ /* 0x000fea0003800000 */
[----:B------:R-:W1:Y:S01]  /*0730*/  LDCU.64 UR4, c[0x0][0x348] ;  /* 0x00006900ff0477ac */ /* 0x000e620008000a00 */
[----:B------:R-:W-:Y:S02]  /*0740*/  PLOP3.LUT P6, PT, PT, PT, PT, 0x80, 0x8 ;  /* 0x000000000008781c */ /* 0x000fe40003fcf070 */
[----:B------:R-:W-:Y:S02]  /*0750*/  PLOP3.LUT P5, PT, PT, PT, PT, 0x8, 0x80 ;  /* 0x000000000080781c */ /* 0x000fe40003fae170 */
[----:B------:R-:W-:Y:S02]  /*0760*/  PLOP3.LUT P4, PT, PT, PT, PT, 0x80, 0x8 ;  /* 0x000000000008781c */ /* 0x000fe40003f8f070 */
[----:B------:R-:W-:Y:S01]  /*0770*/  PLOP3.LUT P3, PT, PT, PT, PT, 0x80, 0x8 ;  /* 0x000000000008781c */ /* 0x000fe20003f6f070 */
[----:B-1----:R-:W-:-:S04]  /*0780*/  UIADD3 UR4, UP0, UPT, UR4, 0x400, URZ ;  /* 0x0000040004047890 */ /* 0x002fc8000ff1e0ff */
[----:B------:R-:W-:-:S09]  /*0790*/  UIADD3.X UR5, UPT, UPT, URZ, UR5, URZ, UP0, !UPT ;  /* 0x00000005ff057290 */ /* 0x000fd200087fe4ff */
[----:B------:R1:W-:Y:S02]  /*07a0*/  UTMACCTL.PF [UR4] ;  /* 0x00000000040079b9 */ /* 0x0003e40008040000 */
[----:B-1----:R-:W-:Y:S05]  /*07b0*/  BRA `(.L_x_9) ;  /* 0x0000000000407947 */ /* 0x002fea0003800000 */
.L_x_8:
[----:B------:R-:W-:-:S13]  /*07c0*/  ISETP.NE.AND P1, PT, R2, 0x3, PT ;  /* 0x000000030200780c */ /* 0x000fda0003f25270 */
[----:B------:R-:W-:Y:S05]  /*07d0*/  @!P1 BRA `(.L_x_10) ;  /* 0x0000000000289947 */ /* 0x000fea0003800000 */
[----:B------:R-:W-:Y:S02]  /*07e0*/  ISETP.NE.AND P1, PT, R2, 0x4, PT ;  /* 0x000000040200780c */ /* 0x000fe40003f25270 */
[----:B------:R-:W-:Y:S02]  /*07f0*/  PLOP3.LUT P4, PT, PT, PT, PT, 0x80, 0x8 ;  /* 0x000000000008781c */ /* 0x000fe40003f8f070 */
[----:B------:R-:W-:Y:S02]  /*0800*/  PLOP3.LUT P5, PT, PT, PT, PT, 0x8, 0x80 ;  /* 0x000000000080781c */ /* 0x000fe40003fae170 */
[----:B------:R-:W-:Y:S02]  /*0810*/  PLOP3.LUT P6, PT, PT, PT, PT, 0x80, 0x8 ;  /* 0x000000000008781c */ /* 0x000fe40003fcf070 */
[----:B------:R-:W-:-:S05]  /*0820*/  PLOP3.LUT P3, PT, PT, PT, PT, 0x80, 0x8 ;  /* 0x000000000008781c */ /* 0x000fca0003f6f070 */
[----:B------:R-:W-:Y:S08]  /*0830*/  @P1 BRA `(.L_x_9) ;  /* 0x0000000000201947 */ /* 0x000ff00003800000 */
[----:B------:R-:W-:Y:S02]  /*0840*/  PLOP3.LUT P5, PT, PT, PT, PT, 0x8, 0x80 ;  /* 0x000000000080781c */ /* 0x000fe40003fae170 */
[----:B------:R-:W-:Y:S02]  /*0850*/  PLOP3.LUT P6, PT, PT, PT, PT, 0x8, 0x80 ;  /* 0x000000000080781c */ /* 0x000fe40003fce170 */
[----:B------:R-:W-:Y:S01]  /*0860*/  PLOP3.LUT P3, PT, PT, PT, PT, 0x8, 0x80 ;  /* 0x000000000080781c */ /* 0x000fe20003f6e170 */
[----:B------:R-:W-:-:S12]  /*0870*/  BRA `(.L_x_9) ;  /* 0x0000000000107947 */ /* 0x000fd80003800000 */
.L_x_10:
[----:B------:R-:W-:Y:S02]  /*0880*/  PLOP3.LUT P6, PT, PT, PT, PT, 0x8, 0x80 ;  /* 0x000000000080781c */ /* 0x000fe40003fce170 */
[----:B------:R-:W-:Y:S02]  /*0890*/  PLOP3.LUT P5, PT, PT, PT, PT, 0x80, 0x8 ;  /* 0x000000000008781c */ /* 0x000fe40003faf070 */
[----:B------:R-:W-:Y:S02]  /*08a0*/  PLOP3.LUT P4, PT, PT, PT, PT, 0x8, 0x80 ;  /* 0x000000000080781c */ /* 0x000fe40003f8e170 */
[----:B------:R-:W-:-:S13]  /*08b0*/  PLOP3.LUT P3, PT, PT, PT, PT, 0x80, 0x8 ;  /* 0x000000000008781c */ /* 0x000fda0003f6f070 */
.L_x_9:
[----:B------:R-:W-:Y:S05]  /*08c0*/  BSYNC.RECONVERGENT B0 ;  /* 0x0000000000007941 */ /* 0x000fea0003800200 */
.L_x_7:
[----:B------:R-:W1:Y:S01]  /*08d0*/  SHFL.IDX PT, R0, R18, RZ, 0x1f ;  /* 0x00001fff12007589 */ /* 0x000e6200000e0000 */
[----:B------:R-:W-:Y:S02]  /*08e0*/  ISETP.NE.AND P1, PT, R2, 0x3, PT ;  /* 0x000000030200780c */ /* 0x000fe40003f25270 */
[----:B------:R-:W-:Y:S02]  /*08f0*/  PLOP3.LUT P0, PT, P0, PT, UP1, 0xae, 0xea ;  /* 0x0000000000ea781c */ /* 0x000fe4000070f51e */
[----:B-1----:R-:W-:-:S13]  /*0900*/  ISETP.NE.AND P2, PT, R0, RZ, PT ;  /* 0x000000ff0000720c */ /* 0x002fda0003f45270 */
[----:B------:R-:W-:Y:S05]  /*0910*/  @P2 BRA `(.L_x_11) ;  /* 0x0000000000382947 */ /* 0x000fea0003800000 */
[----:B------:R-:W1:Y:S01]  /*0920*/  S2UR UR5, SR_CgaCtaId ;  /* 0x00000000000579c3 */ /* 0x000e620000008800 */
[----:B------:R-:W-:Y:S01]  /*0930*/  UMOV UR6, 0x400 ;  /* 0x0000040000067882 */ /* 0x000fe20000000000 */
[----:B------:R-:W-:Y:S01]  /*0940*/  UMOV UR4, 0x1 ;  /* 0x0000000100047882 */ /* 0x000fe20000000000 */
[----:B------:R-:W-:Y:S01]  /*0950*/  ELECT P2, URZ, PT ;  /* 0x0000000000ff782f */ /* 0x000fe20003840000 */
[----:B-1----:R-:W-:Y:S02]  /*0960*/  ULEA UR5, UR5, UR6, 0x18 ;  /* 0x0000000605057291 */ /* 0x002fe4000f8ec0ff */
[----:B------:R-:W-:-:S04]  /*0970*/  UIADD3 UR6, UPT, UPT, -UR4, 0x100000, URZ ;  /* 0x0010000004067890 */ /* 0x000fc8000fffe1ff */
[----:B------:R-:W-:Y:S02]  /*0980*/  USHF.L.U32 UR7, UR6, 0xb, URZ ;  /* 0x0000000b06077899 */ /* 0x000fe400080006ff */
[----:B------:R-:W-:Y:S01]  /*0990*/  USHF.L.U32 UR6, UR6, 0x1, URZ ;  /* 0x0000000106067899 */ /* 0x000fe200080006ff */
[----:B------:R-:W1:Y:S11]  /*09a0*/  FENCE.VIEW.ASYNC.S ;  /* 0x00000000000073c6 */ /* 0x000e760000000000 */
[----:B-1----:R1:W2:Y:S01]  /*09b0*/  SYNCS.EXCH.64 URZ, [UR5+0x5000], UR6 ;  /* 0x0050000605ff75b2 */ /* 0x0022a20008000100 */
[----:B------:R1:W3:Y:S01]  /*09c0*/  SYNCS.EXCH.64 URZ, [UR5+0x5010], UR6 ;  /* 0x0050100605ff75b2 */ /* 0x0002e20008000100 */
[----:B------:R1:W4:Y:S01]  /*09d0*/  SYNCS.EXCH.64 URZ, [UR5+0x5008], UR6 ;  /* 0x0050080605ff75b2 */ /* 0x0003220008000100 */
[----:B------:R1:W1:Y:S01]  /*09e0*/  SYNCS.EXCH.64 URZ, [UR5+0x5018], UR6 ;  /* 0x0050180605ff75b2 */ /* 0x0002620008000100 */
[----:B------:R-:W-:Y:S01]  /*09f0*/  NOP ;  /* 0x0000000000007918 */ /* 0x000fe20000000000 */
.L_x_11:
[----:B------:R-:W-:Y:S01]  /*0a00*/  NOP ;  /* 0x0000000000007918 */ /* 0x000fe20000000000 */
[----:B------:R-:W-:Y:S05]  /*0a10*/  @!P1 BRA `(.L_x_12) ;  /* 0x0000000000289947 */ /* 0x000fea0003800000 */
[----:B------:R-:W-:Y:S01]  /*0a20*/  ISETP.NE.AND P1, PT, R2, 0x4, PT ;  /* 0x000000040200780c */ /* 0x000fe20003f25270 */
[----:B------:R-:W-:Y:S02]  /*0a30*/  UPLOP3.LUT UP3, UPT, UPT, UPT, UPT, 0x80, 0x8 ;  /* 0x000000000008789c */ /* 0x000fe40003f6f070 */
[----:B------:R-:W-:Y:S02]  /*0a40*/  UPLOP3.LUT UP2, UPT, UPT, UPT, UPT, 0x40, 0x4 ;  /* 0x000000000004789c */ /* 0x000fe40003f4e870 */
[----:B------:R-:W-:Y:S02]  /*0a50*/  UPLOP3.LUT UP1, UPT, UPT, UPT, UPT, 0x80, 0x8 ;  /* 0x000000000008789c */ /* 0x000fe40003f2f070 */
[----:B------:R-:W-:-:S06]  /*0a60*/  UPLOP3.LUT UP0, UPT, UPT, UPT, UPT, 0x80, 0x8 ;  /* 0x000000000008789c */ /* 0x000fcc0003f0f070 */
[----:B------:R-:W-:Y:S05]  /*0a70*/  @P1 BRA `(.L_x_13) ;  /* 0x0000000000201947 */ /* 0x000fea0003800000 */
[----:B------:R-:W-:Y:S02]  /*0a80*/  UPLOP3.LUT UP2, UPT, UPT, UPT, UPT, 0x40, 0x4 ;  /* 0x000000000004789c */ /* 0x000fe40003f4e870 */
[----:B------:R-:W-:Y:S02]  /*0a90*/  UPLOP3.LUT UP3, UPT, UPT, UPT, UPT, 0x40, 0x4 ;  /* 0x000000000004789c */ /* 0x000fe40003f6e870 */
[----:B------:R-:W-:Y:S01]  /*0aa0*/  UPLOP3.LUT UP0, UPT, UPT, UPT, UPT, 0x40, 0x4 ;  /* 0x000000000004789c */ /* 0x000fe20003f0e870 */
[----:B------:R-:W-:Y:S05]  /*0ab0*/  BRA `(.L_x_13) ;  /* 0x0000000000107947 */ /* 0x000fea0003800000 */
.L_x_12:
[----:B------:R-:W-:Y:S02]  /*0ac0*/  UPLOP3.LUT UP3, UPT, UPT, UPT, UPT, 0x40, 0x4 ;  /* 0x000000000004789c */ /* 0x000fe40003f6e870 */
[----:B------:R-:W-:Y:S02]  /*0ad0*/  UPLOP3.LUT UP2, UPT, UPT, UPT, UPT, 0x80, 0x8 ;  /* 0x000000000008789c */ /* 0x000fe40003f4f070 */
[----:B------:R-:W-:Y:S02]  /*0ae0*/  UPLOP3.LUT UP1, UPT, UPT, UPT, UPT, 0x40, 0x4 ;  /* 0x000000000004789c */ /* 0x000fe40003f2e870 */
[----:B------:R-:W-:Y:S02]  /*0af0*/  UPLOP3.LUT UP0, UPT, UPT, UPT, UPT, 0x80, 0x8 ;  /* 0x000000000008789c */ /* 0x000fe40003f0f070 */
.L_x_13:
[----:B------:R-:W5:Y:S02]  /*0b00*/  SHFL.IDX PT, R0, R18, RZ, 0x1f ;  /* 0x00001fff12007589 */ /* 0x000f6400000e0000 */
[----:B-----5:R-:W-:-:S13]  /*0b10*/  ISETP.NE.AND P1, PT, R0, RZ, PT ;  /* 0x000000ff0000720c */ /* 0x020fda0003f25270 */
[----:B------:R-:W-:Y:S05]  /*0b20*/  @P1 BRA `(.L_x_14) ;  /* 0x0000000000401947 */ /* 0x000fea0003800000 */
[----:B-1----:R-:W1:Y:S01]  /*0b30*/  S2UR UR5, SR_CgaCtaId ;  /* 0x00000000000579c3 */ /* 0x002e620000008800 */
        /* <DEDUP_REMOVED lines=8> */
[----:B-1----:R1:W1:Y:S01]  /*0bc0*/  SYNCS.EXCH.64 URZ, [UR5+0x5020], UR6 ;  /* 0x0050200605ff75b2 */ /* 0x0022620008000100 */
[----:B------:R1:W1:Y:S01]  /*0bd0*/  SYNCS.EXCH.64 URZ, [UR5+0x5038], UR6 ;  /* 0x0050380605ff75b2 */ /* 0x0002620008000100 */
[----:B------:R1:W1:Y:S01]  /*0be0*/  SYNCS.EXCH.64 URZ, [UR5+0x5028], UR6 ;  /* 0x0050280605ff75b2 */ /* 0x0002620008000100 */
[----:B------:R1:W1:Y:S01]  /*0bf0*/  SYNCS.EXCH.64 URZ, [UR5+0x5040], UR6 ;  /* 0x0050400605ff75b2 */ /* 0x0002620008000100 */
[----:B------:R1:W1:Y:S01]  /*0c00*/  SYNCS.EXCH.64 URZ, [UR5+0x5030], UR6 ;  /* 0x0050300605ff75b2 */ /* 0x0002620008000100 */
[----:B------:R1:W1:Y:S01]  /*0c10*/  SYNCS.EXCH.64 URZ, [UR5+0x5048], UR6 ;  /* 0x0050480605ff75b2 */ /* 0x0002620008000100 */
[----:B------:R-:W-:Y:S01]  /*0c20*/  NOP ;  /* 0x0000000000007918 */ /* 0x000fe20000000000 */
.L_x_14:
[----:B------:R-:W5:Y:S01]  /*0c30*/  SHFL.IDX PT, R0, R18, RZ, 0x1f ;  /* 0x00001fff12007589 */ /* 0x000f6200000e0000 */
[----:B------:R-:W-:Y:S01]  /*0c40*/  NOP ;  /* 0x0000000000007918 */ /* 0x000fe20000000000 */
[----:B-----5:R-:W-:-:S13]  /*0c50*/  ISETP.NE.AND P1, PT, R0, RZ, PT ;  /* 0x000000ff0000720c */ /* 0x020fda0003f25270 */
[----:B------:R-:W-:Y:S05]  /*0c60*/  @P1 BRA `(.L_x_15) ;  /* 0x0000000000401947 */ /* 0x000fea0003800000 */
[----:B-1----:R-:W1:Y:S01]  /*0c70*/  S2UR UR6, SR_CgaCtaId ;  /* 0x00000000000679c3 */ /* 0x002e620000008800 */
[----:B------:R-:W-:Y:S01]  /*0c80*/  UMOV UR7, 0x400 ;  /* 0x0000040000077882 */ /* 0x000fe20000000000 */
[----:B------:R-:W-:Y:S01]  /*0c90*/  UMOV UR5, 0x1 ;  /* 0x0000000100057882 */ /* 0x000fe20000000000 */
[----:B------:R-:W-:Y:S01]  /*0ca0*/  UMOV UR4, 0x80 ;  /* 0x0000008000047882 */ /* 0x000fe20000000000 */
[----:B------:R-:W-:-:S04]  /*0cb0*/  UIADD3 UR8, UPT, UPT, -UR5, 0x100000, URZ ;  /* 0x0010000005087890 */ /* 0x000fc8000fffe1ff */
[----:B------:R-:W-:Y:S02]  /*0cc0*/  USHF.L.U32 UR9, UR8, 0xb, URZ ;  /* 0x0000000b08097899 */ /* 0x000fe400080006ff */
[----:B------:R-:W-:Y:S02]  /*0cd0*/  USHF.L.U32 UR8, UR8, 0x1, URZ ;  /* 0x0000000108087899 */ /* 0x000fe400080006ff */
[----:B------:R-:W-:-:S04]  /*0ce0*/  UIADD3 UR4, UPT, UPT, -UR4, 0x100000, URZ ;  /* 0x0010000004047890 */ /* 0x000fc8000fffe1ff */
[----:B------:R-:W-:Y:S02]  /*0cf0*/  USHF.L.U32 UR5, UR4, 0xb, URZ ;  /* 0x0000000b04057899 */ /* 0x000fe400080006ff */
[----:B------:R-:W-:Y:S01]  /*0d00*/  USHF.L.U32 UR4, UR4, 0x1, URZ ;  /* 0x0000000104047899 */ /* 0x000fe200080006ff */
[----:B------:R-:W-:Y:S01]  /*0d10*/  ELECT P1, URZ, PT ;  /* 0x0000000000ff782f */ /* 0x000fe20003820000 */
[----:B-1----:R-:W-:Y:S01]  /*0d20*/  ULEA UR6, UR6, UR7, 0x18 ;  /* 0x0000000706067291 */ /* 0x002fe2000f8ec0ff */
[----:B------:R-:W1:Y:S11]  /*0d30*/  FENCE.VIEW.ASYNC.S ;  /* 0x00000000000073c6 */ /* 0x000e760000000000 */
[----:B-1----:R1:W1:Y:S01]  /*0d40*/  SYNCS.EXCH.64 URZ, [UR6+0x5050], UR8 ;  /* 0x0050500806ff75b2 */ /* 0x0022620008000100 */
[----:B------:R1:W1:Y:S01]  /*0d50*/  SYNCS.EXCH.64 URZ, [UR6+0x5058], UR4 ;  /* 0x0050580406ff75b2 */ /* 0x0002620008000100 */
[----:B------:R-:W-:Y:S01]  /*0d60*/  NOP ;  /* 0x0000000000007918 */ /* 0x000fe20000000000 */
.L_x_15:
[----:B------:R-:W5:Y:S01]  /*0d70*/  SHFL.IDX PT, R0, R18, RZ, 0x1f ;  /* 0x00001fff12007589 */ /* 0x000f6200000e0000 */
[----:B-1----:R-:W-:Y:S01]  /*0d80*/  UP2UR UR4, UPR, URZ, 0x1 ;  /* 0x00000001ff047883 */ /* 0x002fe20008000000 */
[----:B------:R-:W-:Y:S01]  /*0d90*/  ISETP.NE.AND P2, PT, R2, 0x2, PT ;  /* 0x000000020200780c */ /* 0x000fe20003f45270 */
[----:B------:R-:W-:Y:S01]  /*0da0*/  UISETP.NE.AND UP0, UPT, UR50, URZ, UPT ;  /* 0x000000ff3200728c */ /* 0x000fe2000bf05270 */
[----:B------:R-:W-:Y:S01]  /*0db0*/  NOP ;  /* 0x0000000000007918 */ /* 0x000fe20000000000 */
[----:B------:R-:W-:Y:S02]  /*0dc0*/  USEL UR41, URZ, 0x2, !UP4 ;  /* 0x00000002ff297887 */ /* 0x000fe4000e000000 */
[----:B------:R-:W-:Y:S02]  /*0dd0*/  USEL UR42, URZ, 0x2, !UP0 ;  /* 0x00000002ff2a7887 */ /* 0x000fe4000c000000 */
[----:B------:R-:W-:Y:S02]  /*0de0*/  UISETP.NE.AND UP0, UPT, UR4, URZ, UPT ;  /* 0x000000ff0400728c */ /* 0x000fe4000bf05270 */
[----:B------:R-:W-:-:S02]  /*0df0*/  USEL UR42, UR42, 0x1, !UP5 ;  /* 0x000000012a2a7887 */ /* 0x000fc4000e800000 */
[----:B------:R-:W-:Y:S01]  /*0e00*/  USEL UR41, UR41, 0x1, !UP5 ;  /* 0x0000000129297887 */ /* 0x000fe2000e800000 */
[----:B-----5:R-:W-:-:S13]  /*0e10*/  ISETP.NE.AND P1, PT, R0, RZ, PT ;  /* 0x000000ff0000720c */ /* 0x020fda0003f25270 */
[----:B------:R-:W-:Y:S05]  /*0e20*/  @P1 BRA `(.L_x_16) ;  /* 0x0000000000401947 */ /* 0x000fea0003800000 */
[----:B------:R-:W1:Y:S01]  /*0e30*/  S2UR UR6, SR_CgaCtaId ;  /* 0x00000000000679c3 */ /* 0x000e620000008800 */
        /* <DEDUP_REMOVED lines=15> */
.L_x_16:
[----:B------:R-:W-:Y:S01]  /*0f30*/  NOP ;  /* 0x0000000000007918 */ /* 0x000fe20000000000 */
[----:B------:R-:W-:Y:S05]  /*0f40*/  @!P2 BRA `(.L_x_17) ;  /* 0x000000000024a947 */ /* 0x000fea0003800000 */
[----:B------:R-:W-:Y:S01]  /*0f50*/  ISETP.NE.AND P1, PT, R2, RZ, PT ;  /* 0x000000ff0200720c */ /* 0x000fe20003f25270 */
[----:B-1----:R-:W-:Y:S02]  /*0f60*/  UP2UR UR4, UPR, URZ, 0x1 ;  /* 0x00000001ff047883 */ /* 0x002fe40008000000 */
[----:B------:R-:W-:Y:S01]  /*0f70*/  UPLOP3.LUT UP0, UPT, UPT, UPT, UPT, 0x80, 0x8 ;  /* 0x000000000008789c */ /* 0x000fe20003f0f070 */
[----:B------:R-:W-:-:S03]  /*0f80*/  UMOV UR7, URZ ;  /* 0x000000ff00077c82 */ /* 0x000fc60008000000 */
[----:B------:R-:W-:Y:S02]  /*0f90*/  UP2UR UR37, UPR, URZ, 0x1 ;  /* 0x00000001ff257883 */ /* 0x000fe40008000000 */
[----:B------:R-:W-:-:S04]  /*0fa0*/  UISETP.NE.AND UP0, UPT, UR4, URZ, UPT ;  /* 0x000000ff0400728c */ /* 0x000fc8000bf05270 */
[----:B------:R-:W-:Y:S07]  /*0fb0*/  @P1 BRA `(.L_x_18) ;  /* 0x00000000001c1947 */ /* 0x000fee0003800000 */
[----:B------:R-:W-:Y:S01]  /*0fc0*/  UMOV UR7, 0x1 ;  /* 0x0000000100077882 */ /* 0x000fe20000000000 */
[----:B------:R-:W-:Y:S05]  /*0fd0*/  BRA `(.L_x_18) ;  /* 0x0000000000147947 */ /* 0x000fea0003800000 */
.L_x_17:
[----:B-1----:R-:W-:Y:S02]  /*0fe0*/  UP2UR UR4, UPR, URZ, 0x1 ;  /* 0x00000001ff047883 */ /* 0x002fe40008000000 */
[----:B------:R-:W-:Y:S01]  /*0ff0*/  UPLOP3.LUT UP0, UPT, UPT, UPT, UPT, 0x40, 0x4 ;  /* 0x000000000004789c */ /* 0x000fe20003f0e870 */
[----:B------:R-:W-:-:S03]  /*1000*/  UMOV UR7, 0x2 ;  /* 0x0000000200077882 */ /* 0x000fc60000000000 */
[----:B------:R-:W-:Y:S02]  /*1010*/  UP2UR UR37, UPR, URZ, 0x1 ;  /* 0x00000001ff257883 */ /* 0x000fe40008000000 */
[----:B------:R-:W-:Y:S02]  /*1020*/  UISETP.NE.AND UP0, UPT, UR4, URZ, UPT ;  /* 0x000000ff0400728c */ /* 0x000fe4000bf05270 */
.L_x_18:
[----:B------:R-:W1:Y:S02]  /*1030*/  SHFL.IDX PT, R0, R18, RZ, 0x1f ;  /* 0x00001fff12007589 */ /* 0x000e6400000e0000 */
[----:B-1----:R-:W-:-:S13]  /*1040*/  ISETP.NE.AND P1, PT, R0, RZ, PT ;  /* 0x000000ff0000720c */ /* 0x002fda0003f25270 */
[----:B------:R-:W-:Y:S05]  /*1050*/  @P1 BRA `(.L_x_19) ;  /* 0x0000000000301947 */ /* 0x000fea0003800000 */
[----:B------:R-:W1:Y:S01]  /*1060*/  S2UR UR5, SR_CgaCtaId ;  /* 0x00000000000579c3 */ /* 0x000e620000008800 */
[----:B------:R-:W-:Y:S01]  /*1070*/  UMOV UR6, 0x400 ;  /* 0x0000040000067882 */ /* 0x000fe20000000000 */
[----:B------:R-:W-:Y:S01]  /*1080*/  UMOV UR4, 0x80 ;  /* 0x0000008000047882 */ /* 0x000fe20000000000 */
[----:B------:R-:W-:Y:S01]  /*1090*/  ELECT P1, URZ, PT ;  /* 0x0000000000ff782f */ /* 0x000fe20003820000 */
[----:B------:R-:W-:-:S04]  /*10a0*/  UIADD3 UR8, UPT, UPT, -UR4, 0x100000, URZ ;  /* 0x0010000004087890 */ /* 0x000fc8000fffe1ff */
[----:B------:R-:W-:Y:S02]  /*10b0*/  USHF.L.U32 UR9, UR8, 0xb, URZ ;  /* 0x0000000b08097899 */ /* 0x000fe400080006ff */
[----:B------:R-:W-:Y:S02]  /*10c0*/  USHF.L.U32 UR8, UR8, 0x1, URZ ;  /* 0x0000000108087899 */ /* 0x000fe400080006ff */
[----:B-1----:R-:W-:Y:S01]  /*10d0*/  ULEA UR5, UR5, UR6, 0x18 ;  /* 0x0000000605057291 */ /* 0x002fe2000f8ec0ff */
[----:B------:R-:W1:Y:S11]  /*10e0*/  FENCE.VIEW.ASYNC.S ;  /* 0x00000000000073c6 */ /* 0x000e760000000000 */
[----:B-1----:R1:W1:Y:S01]  /*10f0*/  SYNCS.EXCH.64 URZ, [UR5+0x5070], UR8 ;  /* 0x0050700805ff75b2 */ /* 0x0022620008000100 */
[----:B------:R1:W1:Y:S01]  /*1100*/  SYNCS.EXCH.64 URZ, [UR5+0x5078], UR8 ;  /* 0x0050780805ff75b2 */ /* 0x0002620008000100 */
[----:B------:R-:W-:Y:S01]  /*1110*/  NOP ;  /* 0x0000000000007918 */ /* 0x000fe20000000000 */
.L_x_19:
[----:B------:R-:W-:Y:S01]  /*1120*/  NOP ;  /* 0x0000000000007918 */ /* 0x000fe20000000000 */
[----:B------:R-:W-:Y:S05]  /*1130*/  @!P2 BRA `(.L_x_20) ;  /* 0x000000000024a947 */ /* 0x000fea0003800000 */
[----:B------:R-:W-:Y:S01]  /*1140*/  ISETP.NE.AND P1, PT, R2, 0x1, PT ;  /* 0x000000010200780c */ /* 0x000fe20003f25270 */
[----:B------:R-:W-:Y:S02]  /*1150*/  UP2UR UR4, UPR, URZ, 0x1 ;  /* 0x00000001ff047883 */ /* 0x000fe40008000000 */
[----:B------:R-:W-:Y:S01]  /*1160*/  UPLOP3.LUT UP0, UPT, UPT, UPT, UPT, 0x80, 0x8 ;  /* 0x000000000008789c */ /* 0x000fe20003f0f070 */
[----:B------:R-:W-:-:S03]  /*1170*/  UMOV UR6, URZ ;  /* 0x000000ff00067c82 */ /* 0x000fc60008000000 */
[----:B------:R-:W-:Y:S02]  /*1180*/  UP2UR UR36, UPR, URZ, 0x1 ;  /* 0x00000001ff247883 */ /* 0x000fe40008000000 */
[----:B------:R-:W-:-:S04]  /*1190*/  UISETP.NE.AND UP0, UPT, UR4, URZ, UPT ;  /* 0x000000ff0400728c */ /* 0x000fc8000bf05270 */
[----:B------:R-:W-:Y:S07]  /*11a0*/  @P1 BRA `(.L_x_21) ;  /* 0x00000000001c1947 */ /* 0x000fee0003800000 */
[----:B------:R-:W-:Y:S01]  /*11b0*/  UMOV UR6, 0x1 ;  /* 0x0000000100067882 */ /* 0x000fe20000000000 */
[----:B------:R-:W-:Y:S05]  /*11c0*/  BRA `(.L_x_21) ;  /* 0x0000000000147947 */ /* 0x000fea0003800000 */
.L_x_20:
[----:B------:R-:W-:Y:S02]  /*11d0*/  UP2UR UR4, UPR, URZ, 0x1 ;  /* 0x00000001ff047883 */ /* 0x000fe40008000000 */
[----:B------:R-:W-:Y:S01]  /*11e0*/  UPLOP3.LUT UP0, UPT, UPT, UPT, UPT, 0x40, 0x4 ;  /* 0x000000000004789c */ /* 0x000fe20003f0e870 */
[----:B------:R-:W-:-:S03]  /*11f0*/  UMOV UR6, 0x2 ;  /* 0x0000000200067882 */ /* 0x000fc60000000000 */
[----:B------:R-:W-:Y:S02]  /*1200*/  UP2UR UR36, UPR, URZ, 0x1 ;  /* 0x00000001ff247883 */ /* 0x000fe40008000000 */
[----:B------:R-:W-:Y:S02]  /*1210*/  UISETP.NE.AND UP0, UPT, UR4, URZ, UPT ;  /* 0x000000ff0400728c */ /* 0x000fe4000bf05270 */
.L_x_21:
        /* <DEDUP_REMOVED lines=14> */
[----:B------:R-:W-:Y:S01]  /*1300*/  NOP ;  /* 0x0000000000007918 */ /* 0x000fe20000000000 */
.L_x_22:
        /* <DEDUP_REMOVED lines=19> */
[----:B------:R1:W1:Y:S01]  /*1440*/  SYNCS.EXCH.64 URZ, [UR8+0x5098], UR10 ;  /* 0x0050980a08ff75b2 */ /* 0x0002620008000100 */
[----:B------:R1:W1:Y:S01]  /*1450*/  SYNCS.EXCH.64 URZ, [UR8+0x50a8], UR4 ;  /* 0x0050a80408ff75b2 */ /* 0x0002620008000100 */
[----:B------:R-:W-:Y:S01]  /*1460*/  NOP ;  /* 0x0000000000007918 */ /* 0x000fe20000000000 */
.L_x_23:
        /* <DEDUP_REMOVED lines=22> */
.L_x_24:
[----:B------:R-:W5:Y:S01]  /*15d0*/  SHFL.IDX PT, R0, R18, RZ, 0x1f ;  /* 0x00001fff12007589 */ /* 0x000f6200000e0000 */
[----:B------:R-:W-:Y:S01]  /*15e0*/  NOP ;  /* 0x0000000000007918 */ /* 0x000fe20000000000 */
        /* <DEDUP_REMOVED lines=14> */
.L_x_25:
[----:B------:R-:W-:Y:S01]  /*16d0*/  ISETP.GT.AND P1, PT, R2, 0x3, PT ;  /* 0x000000030200780c */ /* 0x000fe20003f24270 */
[----:B------:R-:W-:Y:S01]  /*16e0*/  NOP ;  /* 0x0000000000007918 */ /* 0x000fe20000000000 */
[----:B------:R-:W-:Y:S01]  /*16f0*/  USEL UR49, URZ, 0x1, UP4 ;  /* 0x00000001ff317887 */ /* 0x000fe2000a000000 */
[----:B-1234-:R-:W-:Y:S10]  /*1700*/  BAR.SYNC.DEFER_BLOCKING 0x0 ;  /* 0x0000000000007b1d */ /* 0x01eff40000010000 */
[----:B------:R-:W-:Y:S05]  /*1710*/  @P1 BRA `(.L_x_26) ;  /* 0x000000c400d81947 */ /* 0x000fea0003800000 */
[----:B------:R-:W-:-:S13]  /*1720*/  ISETP.GE.U32.AND P0, PT, R2, 0x2, PT ;  /* 0x000000020200780c */ /* 0x000fda0003f06070 */
[----:B------:R-:W-:Y:S05]  /*1730*/  @!P0 BRA `(.L_x_27) ;  /* 0x0000007c00348947 */ /* 0x000fea0003800000 */
[----:B------:R-:W-:Y:S05]  /*1740*/  @!P2 BRA `(.L_x_28) ;  /* 0x0000002000c0a947 */ /* 0x000fea0003800000 */
[----:B------:R-:W-:-:S08]  /*1750*/  NOP ;  /* 0x0000000000007918 */ /* 0x000fd00000000000 */
[----:B------:R-:W1:-:S00]  /*1760*/  USETMAXREG.DEALLOC.CTAPOOL 0x20 ;  /* 0x00000020000079c8 */ /* 0x000e4000080e0500 */
[----:B------:R-:W2:Y:S08]  /*1770*/  S2UR UR4, SR_CTAID.X ;  /* 0x00000000000479c3 */ /* 0x000eb00000002500 */
[----:B-1----:R-:W1:Y:S01]  /*1780*/  LDC R0, c[0x0][0x380] ;  /* 0x0000e000ff007b82 */ /* 0x002e620000000800 */
[----:B--2---:R-:W-:-:S06]  /*1790*/  USHF.L.U32 UR4, UR4, 0x8, URZ ;  /* 0x0000000804047899 */ /* 0x004fcc00080006ff */
[----:B-1----:R-:W-:-:S13]  /*17a0*/  ISETP.LE.U32.AND P0, PT, R0, UR4, PT ;  /* 0x0000000400007c0c */ /* 0x002fda000bf03070 */
[----:B------:R-:W-:Y:S05]  /*17b0*/  @P0 EXIT ;  /* 0x000000000000094d */ /* 0x000fea0003800000 */
[----:B------:R-:W1:Y:S01]  /*17c0*/  S2UR UR4, SR_CgaCtaId ;  /* 0x00000000000479c3 */ /* 0x000e620000008800 */
[----:B------:R-:W-:Y:S01]  /*17d0*/  UMOV UR6, 0x40 ;  /* 0x0000004000067882 */ /* 0x000fe20000000000 */
[----:B------:R-:W-:Y:S01]  /*17e0*/  NOP ;  /* 0x0000000000007918 */ /* 0x000fe20000000000 */
[----:B------:R-:W-:Y:S01]  /*17f0*/  UMOV UR5, 0x400 ;  /* 0x0000040000057882 */ /* 0x000fe20000000000 */
[----:B-1----:R-:W-:Y:S02]  /*1800*/  ULEA UR6, UR4, UR6, 0x18 ;  /* 0x0000000604067291 */ /* 0x002fe4000f8ec0ff */
[----:B------:R-:W-:-:S07]  /*1810*/  ULEA UR4, UR4, UR5, 0x18 ;  /* 0x0000000504047291 */ /* 0x000fce000f8ec0ff */
[----:B------:R-:W1:Y:S02]  /*1820*/  LDS.U8 R0, [UR6+0x1c] ;  /* 0x00001c06ff007984 */ /* 0x000e640008000000 */
[----:B-1----:R-:W-:-:S13]  /*1830*/  ISETP.NE.AND P0, PT, R0, RZ, PT ;  /* 0x000000ff0000720c */ /* 0x002fda0003f05270 */
[----:B------:R-:W-:Y:S05]  /*1840*/  @P0 BRA `(.L_x_29) ;  /* 0x0000000000580947 */ /* 0x000fea0003800000 */
[----:B------:R-:W-:-:S13]  /*1850*/  ELECT P0, URZ, PT ;  /* 0x0000000000ff782f */ /* 0x000fda0003800000 */
[----:B------:R-:W-:Y:S05]  /*1860*/  @!P0 BRA `(.L_x_30) ;  /* 0x0000000000608947 */ /* 0x000fea0003800000 */
[----:B------:R-:W-:Y:S01]  /*1870*/  UMOV UR5, 0x10 ;  /* 0x0000001000057882 */ /* 0x000fe20000000000 */
[----:B------:R-:W-:Y:S01]  /*1880*/  HFMA2 R0, -RZ, RZ, 0, 5.9604644775390625e-08 ;  /* 0x00000001ff007431 */ /* 0x000fe200000001ff */
[----:B------:R-:W-:-:S03]  /*1890*/  MOV R2, 0xffff ;  /* 0x0000ffff00027802 */ /* 0x000fc60000000f00 */
[----:B------:R-:W-:Y:S04]  /*18a0*/  DEPBAR.LE SB1, 0x36 ;  /* 0x00009d800000791a */ /* 0x000fe80000000000 */
[----:B------:R-:W1:Y:S02]  /*18b0*/  UTCATOMSWS.FIND_AND_SET.ALIGN UP0, UR5, UR5 ;  /* 0x00000005000575e3 */ /* 0x000e640008000800 */
[----:B-1----:R-:W-:Y:S01]  /*18c0*/  MOV R3, UR5 ;  /* 0x0000000500037c02 */ /* 0x002fe20008000f00 */
[----:B------:R-:W-:Y:S06]  /*18d0*/  BRA.U UP0, `(.L_x_31) ;  /* 0x0000000100187547 */ /* 0x000fec000b800000 */
.L_x_32:
[----:B------:R-:W-:Y:S05]  /*18e0*/  NANOSLEEP 0x64 ;  /* 0x000000640000795d */ /* 0x000fea0003800000 */
[----:B------:R-:W-:-:S05]  /*18f0*/  UMOV UR5, 0x10 ;  /* 0x0000001000057882 */ /* 0x000fca0000000000 */
[----:B------:R-:W-:Y:S04]  /*1900*/  DEPBAR.LE SB1, 0x36 ;  /* 0x00009d800000791a */ /* 0x000fe80000000000 */
[----:B------:R-:W1:Y:S02]  /*1910*/  UTCATOMSWS.FIND_AND_SET.ALIGN UP0, UR5, UR5 ;  /* 0x00000005000575e3 */ /* 0x000e640008000800 */
[----:B-1----:R-:W-:Y:S01]  /*1920*/  MOV R3, UR5 ;  /* 0x0000000500037c02 */ /* 0x002fe20008000f00 */
[----:B------:R-:W-:Y:S05]  /*1930*/  BRA.U !UP0, `(.L_x_32) ;  /* 0xfffffffd08e87547 */ /* 0x000fea000b83ffff */
.L_x_31:
[-C--:B------:R-:W-:Y:S02]  /*1940*/  SHF.L.U32 R2, R2, R3.reuse, RZ ;  /* 0x0000000302027219 */ /* 0x080fe400000006ff */
[----:B------:R-:W-:Y:S01]  /*1950*/  SHF.L.U32 R0, R0, R3, RZ ;  /* 0x0000000300007219 */ /* 0x000fe200000006ff */
[----:B------:R-:W-:Y:S02]  /*1960*/  IMAD.SHL.U32 R3, R3, 0x20, RZ ;  /* 0x0000002003037824 */ /* 0x000fe400078e00ff */
[----:B------:R1:W-:Y:S04]  /*1970*/  ATOMS.OR RZ, [UR6+0x14], R2 ;  /* 0x00001402ffff798c */ /* 0x0003e8000b000006 */
[----:B------:R1:W-:Y:S04]  /*1980*/  ATOMS.OR RZ, [UR6+0x18], R0 ;  /* 0x00001800ffff798c */ /* 0x0003e8000b000006 */
[----:B------:R1:W-:Y:S01]  /*1990*/  STS [UR4+0x50e0], R3 ;  /* 0x0050e003ff007988 */ /* 0x0003e20008000804 */
[----:B------:R-:W-:Y:S05]  /*19a0*/  BRA `(.L_x_30) ;  /* 0x0000000000107947 */ /* 0x000fea0003800000 */
.L_x_29:
[----:B------:R-:W-:Y:S02]  /*19b0*/  MOV R0, 0xffffffff ;  /* 0xffffffff00007802 */ /* 0x000fe40000000f00 */
[----:B------:R-:W-:-:S03]  /*19c0*/  MOV R2, 0x19f0 ;  /* 0x000019f000027802 */ /* 0x000fc60000000f00 */
[----:B------:R1:W-:Y:S04]  /*19d0*/  STS [UR4+0x50e0], R0 ;  /* 0x0050e000ff007988 */ /* 0x0003e80008000804 */
[----:B-1----:R-:W-:Y:S05]  /*19e0*/  CALL.REL.NOINC `($__internal_1_$__cuda_sm10x_tcgen05_guardrail_trap_phase_invalid_during_alloc) ;  /* 0x000000fc00807944 */ /* 0x002fea0003c00000 */
.L_x_30:
[----:B------:R-:W-:Y:S05]  /*19f0*/  WARPSYNC.ALL ;  /* 0x0000000000007948 */ /* 0x000fea0003800000 */
[----:B------:R-:W2:Y:S02]  /*1a00*/  LDCU UR8, c[0x0][0x384] ;  /* 0x00007080ff0877ac */ /* 0x000ea40008000800 */
[----:B--2---:R-:W-:Y:S01]  /*1a10*/  ISETP.NE.AND P0, PT, RZ, UR8, PT ;  /* 0x00000008ff007c0c */ /* 0x004fe2000bf05270 */
[----:B------:R-:W-:-:S12]  /*1a20*/  NOP ;  /* 0x0000000000007918 */ /* 0x000fd80000000000 */
[----:B------:R-:W-:Y:S05]  /*1a30*/  @!P0 EXIT ;  /* 0x000000000000894d */ /* 0x000fea0003800000 */
[----:B------:R-:W-:Y:S01]  /*1a40*/  UIADD3 UR5, UPT, UPT, UR4, 0x2000, URZ ;  /* 0x0000200004057890 */ /* 0x000fe2000fffe0ff */
[----:B------:R-:W-:Y:S01]  /*1a50*/  BSSY.RECONVERGENT B0, `(.L_x_33) ;  /* 0x000000b000007945 */ /* 0x000fe20003800200 */
[----:B------:R-:W-:Y:S02]  /*1a60*/  USHF.R.U32.HI UR28, URZ, 0x4, UR4 ;  /* 0x00000004ff1c7899 */ /* 0x000fe40008011604 */
[----:B------:R-:W-:Y:S02]  /*1a70*/  USHF.R.U32.HI UR5, URZ, 0x4, UR5 ;  /* 0x00000004ff057899 */ /* 0x000fe40008011605 */
[----:B------:R-:W-:Y:S02]  /*1a80*/  ULOP3.LUT UR28, UR28, 0x3fff, URZ, 0xc0, !UPT ;  /* 0x00003fff1c1c7892 */ /* 0x000fe4000f8ec0ff */
[----:B------:R-:W-:Y:S02]  /*1a90*/  ULOP3.LUT UR5, UR5, 0x3fff, URZ, 0xc0, !UPT ;  /* 0x00003fff05057892 */ /* 0x000fe4000f8ec0ff */
[----:B------:R-:W-:-:S02]  /*1aa0*/  ULOP3.LUT UR28, UR28, 0x10000, URZ, 0xfc, !UPT ;  /* 0x000100001c1c7892 */ /* 0x000fc4000f8efcff */
[----:B------:R-:W-:Y:S01]  /*1ab0*/  ULOP3.LUT UR6, UR5, 0x10000, URZ, 0xfc, !UPT ;  /* 0x0001000005067892 */ /* 0x000fe2000f8efcff */
[----:B------:R-:W-:Y:S01]  /*1ac0*/  UMOV UR29, 0xc0004010 ;  /* 0xc0004010001d7882 */ /* 0x000fe20000000000 */
[----:B------:R-:W-:Y:S01]  /*1ad0*/  UMOV UR7, 0xc0004010 ;  /* 0xc000401000077882 */ /* 0x000fe20000000000 */
[----:B------:R-:W-:Y:S06]  /*1ae0*/  @!P4 BRA `(.L_x_34) ;  /* 0x000000000004c947 */ /* 0x000fec0003800000 */
[----:B------:R-:W-:Y:S05]  /*1af0*/  BPT.TRAP 0x1 ;  /* 0x000000040000795c */ /* 0x000fea0000300000 */
.L_x_34:
[----:B------:R-:W-:Y:S05]  /*1b00*/  BSYNC.RECONVERGENT B0 ;  /* 0x0000000000007941 */ /* 0x000fea0003800200 */
.L_x_33:
[----:B------:R-:W-:-:S04]  /*1b10*/  SHF.L.U32 R5, RZ, 0x1f, RZ ;  /* 0x0000001fff057819 */ /* 0x000fc800000006ff */
[----:B------:R-:W2:Y:S02]  /*1b20*/  SYNCS.PHASECHK.TRANS64.TRYWAIT P0, [UR4+0x5000], R5 ;  /* 0x00500005ff0075a7 */ /* 0x000ea40008001104 */
[----:B--2---:R-:W-:Y:S05]  /*1b30*/  @!P0 BRA `(.L_x_35) ;  /* 0x000000e800788947 */ /* 0x004fea0003800000 */
.L_x_330:
[----:B------:R-:W-:Y:S05]  /*1b40*/  BRA.U !UP1, `(.L_x_36) ;  /* 0x0000000109047547 */ /* 0x000fea000b800000 */
[----:B------:R-:W-:Y:S05]  /*1b50*/  BPT.TRAP 0x1 ;  /* 0x000000040000795c */ /* 0x000fea0000300000 */
.L_x_36:
[----:B------:R-:W2:Y:S01]  /*1b60*/  SYNCS.PHASECHK.TRANS64.TRYWAIT P0, [UR4+0x5020], R5 ;  /* 0x00502005ff0075a7 */ /* 0x000ea20008001104 */
[----:B------:R-:W-:Y:S01]  /*1b70*/  ULOP3.LUT UR42, UR42, 0x1, URZ, 0xc0, !UPT ;  /* 0x000000012a2a7892 */ /* 0x000fe2000f8ec0ff */
[----:B--2---:R-:W-:Y:S11]  /*1b80*/  @!P0 BRA `(.L_x_37) ;  /* 0x000000e8007c8947 */ /* 0x004ff60003800000 */
.L_x_332:
[----:B------:R-:W-:-:S09]  /*1b90*/  UISETP.NE.U32.AND UP0, UPT, UR42, 0x1, UPT ;  /* 0x000000012a00788c */ /* 0x000fd2000bf05070 */
[----:B------:R-:W-:Y:S05]  /*1ba0*/  BRA.U !UP0, `(.L_x_38) ;  /* 0x0000000108047547 */ /* 0x000fea000b800000 */
[----:B------:R-:W-:Y:S05]  /*1bb0*/  BPT.TRAP 0x1 ;  /* 0x000000040000795c */ /* 0x000fea0000300000 */
.L_x_38:
[----:B-1----:R-:W-:Y:S02]  /*1bc0*/  IMAD.MOV.U32 R3, RZ, RZ, 0x1 ;  /* 0x00000001ff037424 */ /* 0x002fe400078e00ff */
[----:B------:R-:W-:-:S03]  /*1bd0*/  HFMA2 R0, -RZ, RZ, 0, 0 ;  /* 0x00000000ff007431 */ /* 0x000fc600000001ff */
[----:B------:R-:W-:-:S04]  /*1be0*/  SHF.L.U32 R3, R3, 0x1f, RZ ;  /* 0x0000001f03037819 */ /* 0x000fc800000006ff */
[----:B------:R-:W1:Y:S02]  /*1bf0*/  SYNCS.PHASECHK.TRANS64.TRYWAIT P0, [UR4+0x5058], R3 ;  /* 0x00505803ff0075a7 */ /* 0x000e640008001104 */
[----:B-1----:R-:W-:Y:S05]  /*1c00*/  @!P0 BRA `(.L_x_39) ;  /* 0x000000e800748947 */ /* 0x002fea0003800000 */
.L_x_334:
[----:B------:R-:W-:Y:S01]  /*1c10*/  R2UR UR9, R0 ;  /* 0x00000000000972ca */ /* 0x000fe200000e0000 */
[----:B------:R-:W-:Y:S01]  /*1c20*/  UMOV UR10, 0x0 ;  /* 0x00000000000a7882 */ /* 0x000fe20000000000 */
[----:B------:R-:W-:Y:S01]  /*1c30*/  UMOV UR11, 0x8200490 ;  /* 0x08200490000b7882 */ /* 0x000fe20000000000 */
[----:B------:R-:W-:-:S10]  /*1c40*/  UISETP.NE.AND UP4, UPT, UR42, URZ, UPT ;  /* 0x000000ff2a00728c */ /* 0x000fd4000bf85270 */
[----:B------:R2:W-:Y:S01]  /*1c50*/  UTCHMMA gdesc[UR28], gdesc[UR6], tmem[UR9], tmem[UR10], idesc[UR11], !UPT ;  /* 0x00ff0a061c0075ea */ /* 0x0005e2000f800009 */
[----:B------:R-:W-:Y:S05]  /*1c60*/  BRA.U UP4, `(.L_x_40) ;  /* 0x0000000104047547 */ /* 0x000fea000b800000 */
[----:B--2---:R-:W-:Y:S05]  /*1c70*/  BPT.TRAP 0x1 ;  /* 0x000000040000795c */ /* 0x004fea0000300000 */
.L_x_40:
[----:B--2---:R-:W-:Y:S01]  /*1c80*/  UIADD3 UR9, UPT, UPT, UR4, 0x5050, URZ ;  /* 0x0000505004097890 */ /* 0x004fe2000fffe0ff */
[----:B------:R-:W-:Y:S08]  /*1c90*/  BSSY.RECONVERGENT B0, `(.L_x_41) ;  /* 0x0000004000007945 */ /* 0x000ff00003800200 */
[----:B------:R2:W-:Y:S01]  /*1ca0*/  UTCBAR [UR9], URZ ;  /* 0x000000ff090073e9 */ /* 0x0005e200080000ff */
[----:B------:R-:W-:Y:S05]  /*1cb0*/  @!P4 BRA `(.L_x_42) ;  /* 0x000000000004c947 */ /* 0x000fea0003800000 */
[----:B--2---:R-:W-:Y:S05]  /*1cc0*/  BPT.TRAP 0x1 ;  /* 0x000000040000795c */ /* 0x004fea0000300000 */
.L_x_42:
[----:B--2---:R-:W-:Y:S05]  /*1cd0*/  BSYNC.RECONVERGENT B0 ;  /* 0x0000000000007941 */ /* 0x004fea0003800200 */
.L_x_41:
[----:B------:R-:W2:Y:S01]  /*1ce0*/  SYNCS.PHASECHK.TRANS64.TRYWAIT P0, [UR4+0x5008], R5 ;  /* 0x00500805ff0075a7 */ /* 0x000ea20008001104 */
[----:B------:R-:W-:Y:S01]  /*1cf0*/  ULOP3.LUT UR41, UR41, 0x1, URZ, 0xc0, !UPT ;  /* 0x0000000129297892 */ /* 0x000fe2000f8ec0ff */
[----:B--2---:R-:W-:Y:S11]  /*1d00*/  @!P0 BRA `(.L_x_43) ;  /* 0x000000e8004c8947 */ /* 0x004ff60003800000 */
.L_x_336:
[----:B------:R-:W-:-:S09]  /*1d10*/  UISETP.NE.U32.AND UP0, UPT, UR41, 0x1, UPT ;  /* 0x000000012900788c */ /* 0x000fd2000bf05070 */
[----:B------:R-:W-:Y:S05]  /*1d20*/  BRA.U !UP0, `(.L_x_44) ;  /* 0x0000000108047547 */ /* 0x000fea000b800000 */
[----:B------:R-:W-:Y:S05]  /*1d30*/  BPT.TRAP 0x1 ;  /* 0x000000040000795c */ /* 0x000fea0000300000 */
.L_x_44:
[----:B------:R-:W3:Y:S01]  /*1d40*/  SYNCS.PHASECHK.TRANS64.TRYWAIT P0, [UR4+0x5068], R3 ;  /* 0x00506803ff0075a7 */ /* 0x000ee20008001104 */
[----:B--2---:R-:W-:Y:S01]  /*1d50*/  MOV R0, 0x80 ;  /* 0x0000008000007802 */ /* 0x004fe20000000f00 */
[----:B---3--:R-:W-:Y:S06]  /*1d60*/  @!P0 BRA `(.L_x_45) ;  /* 0x000000e8004c8947 */ /* 0x008fec0003800000 */
.L_x_338:
[----:B------:R-:W-:Y:S01]  /*1d70*/  R2UR UR9, R0 ;  /* 0x00000000000972ca */ /* 0x000fe200000e0000 */
[----:B------:R-:W-:Y:S01]  /*1d80*/  UIADD3 UR50, UPT, UPT, UR28, 0x100, URZ ;  /* 0x000001001c327890 */ /* 0x000fe2000fffe0ff */
[----:B------:R-:W-:Y:S01]  /*1d90*/  UMOV UR10, 0x0 ;  /* 0x00000000000a7882 */ /* 0x000fe20000000000 */
[----:B------:R-:W-:Y:S01]  /*1da0*/  UMOV UR11, 0x8200490 ;  /* 0x08200490000b7882 */ /* 0x000fe20000000000 */
[----:B------:R-:W-:Y:S01]  /*1db0*/  UMOV UR51, 0xc0004010 ;  /* 0xc000401000337882 */ /* 0x000fe20000000000 */
[----:B------:R-:W-:-:S08]  /*1dc0*/  UISETP.NE.AND UP3, UPT, UR41, URZ, UPT ;  /* 0x000000ff2900728c */ /* 0x000fd0000bf65270 */
[----:B------:R2:W-:Y:S01]  /*1dd0*/  UTCHMMA gdesc[UR50], gdesc[UR6], tmem[UR9], tmem[UR10], idesc[UR11], !UPT ;  /* 0x00ff0a06320075ea */ /* 0x0005e2000f800009 */
[----:B------:R-:W-:Y:S05]  /*1de0*/  BRA.U UP3, `(.L_x_46) ;  /* 0x0000000103047547 */ /* 0x000fea000b800000 */
[----:B--2---:R-:W-:Y:S05]  /*1df0*/  BPT.TRAP 0x1 ;  /* 0x000000040000795c */ /* 0x004fea0000300000 */
.L_x_46:
[----:B--2---:R-:W-:-:S09]  /*1e00*/  UIADD3 UR9, UPT, UPT, UR4, 0x5060, URZ ;  /* 0x0000506004097890 */ /* 0x004fd2000fffe0ff */
[----:B------:R2:W-:Y:S01]  /*1e10*/  UTCBAR [UR9], URZ ;  /* 0x000000ff090073e9 */ /* 0x0005e200080000ff */
[----:B------:R-:W-:Y:S05]  /*1e20*/  BRA.U !UP1, `(.L_x_47) ;  /* 0x0000000109047547 */ /* 0x000fea000b800000 */
[----:B--2---:R-:W-:Y:S05]  /*1e30*/  BPT.TRAP 0x1 ;  /* 0x000000040000795c */ /* 0x004fea0000300000 */
.L_x_47:
[----:B--2---:R-:W-:-:S09]  /*1e40*/  UIADD3 UR9, UPT, UPT, UR4, 0x5038, URZ ;  /* 0x0000503804097890 */ /* 0x004fd2000fffe0ff */
[----:B------:R2:W-:Y:S01]  /*1e50*/  UTCBAR [UR9], URZ ;  /* 0x000000ff090073e9 */ /* 0x0005e200080000ff */
[----:B------:R-:W-:Y:S05]  /*1e60*/  BRA.U !UP1, `(.L_x_48) ;  /* 0x0000000109047547 */ /* 0x000fea000b800000 */
[----:B--2---:R-:W-:Y:S05]  /*1e70*/  BPT.TRAP 0x1 ;  /* 0x000000040000795c */ /* 0x004fea0000300000 */
.L_x_48:
[----:B------:R-:W3:Y:S02]  /*1e80*/  SYNCS.PHASECHK.TRANS64.TRYWAIT P0, [UR4+0x5028], R5 ;  /* 0x00502805ff0075a7 */ /* 0x000ee40008001104 */
[----:B---3--:R-:W-:Y:S05]  /*1e90*/  @!P0 BRA `(.L_x_49) ;  /* 0x000000e800188947 */ /* 0x008fea0003800000 */
.L_x_340:
[----:B------:R-:W-:Y:S05]  /*1ea0*/  BRA.U UP5, `(.L_x_50) ;  /* 0x0000000105047547 */ /* 0x000fea000b800000 */
[----:B--2---:R-:W-:Y:S05]  /*1eb0*/  BPT.TRAP 0x1 ;  /* 0x000000040000795c */ /* 0x004fea0000300000 */
.L_x_50:
[----:B------:R-:W4:Y:S02]  /*1ec0*/  SYNCS.PHASECHK.TRANS64.TRYWAIT P0, [UR4+0x50a0], R3 ;  /* 0x0050a003ff0075a7 */ /* 0x000f240008001104 */
[----:B----4-:R-:W-:Y:S05]  /*1ed0*/  @!P0 BRA `(.L_x_51) ;  /* 0x000000e800208947 */ /* 0x010fea0003800000 */
.L_x_342:
[----:B------:R-:W-:Y:S05]  /*1ee0*/  BRA.U UP4, `(.L_x_52) ;  /* 0x0000000104047547 */ /* 0x000fea000b800000 */
[----:B--2---:R-:W-:Y:S05]  /*1ef0*/  BPT.TRAP 0x1 ;  /* 0x000000040000795c */ /* 0x004fea0000300000 */
.L_x_52:
[----:B------:R-:W4:Y:S01]  /*1f00*/  SYNCS.PHASECHK.TRANS64.TRYWAIT P0, [UR4+0x5058], R5 ;  /* 0x00505805ff0075a7 */ /* 0x000f220008001104 */
[----:B------:R-:W-:Y:S01]  /*1f10*/  HFMA2 R4, -RZ, RZ, 0, 1.9073486328125e-06 ;  /* 0x00000020ff047431 */ /* 0x000fe200000001ff */
[----:B-1-3--:R-:W-:Y:S01]  /*1f20*/  MOV R3, 0x100 ;  /* 0x0000010000037802 */ /* 0x00afe20000000f00 */
[----:B----4-:R-:W-:Y:S06]  /*1f30*/  @!P0 BRA `(.L_x_53) ;  /* 0x000000e800208947 */ /* 0x010fec0003800000 */
.L_x_344:
[----:B------:R-:W-:Y:S01]  /*1f40*/  IMAD.MOV.U32 R2, RZ, RZ, 0x28 ;  /* 0x00000028ff027424 */ /* 0x000fe200078e00ff */
[----:B------:R-:W-:Y:S01]  /*1f50*/  R2UR UR23, R4 ;  /* 0x00000000041772ca */ /* 0x000fe200000e0000 */
[----:B------:R-:W-:Y:S01]  /*1f60*/  IMAD.MOV.U32 R4, RZ, RZ, 0x30 ;  /* 0x00000030ff047424 */ /* 0x000fe200078e00ff */
[----:B------:R-:W-:Y:S01]  /*1f70*/  R2UR UR24, R3 ;  /* 0x00000000031872ca */ /* 0x000fe200000e0000 */
[----:B-1----:R-:W-:Y:S01]  /*1f80*/  IMAD.MOV.U32 R0, RZ, RZ, 0x100 ;  /* 0x00000100ff007424 */ /* 0x002fe200078e00ff */
[----:B------:R-:W-:Y:S01]  /*1f90*/  R2UR UR21, R2 ;  /* 0x00000000021572ca */ /* 0x000fe200000e0000 */
[----:B------:R-:W-:Y:S01]  /*1fa0*/  IMAD.MOV.U32 R2, RZ, RZ, 0x38 ;  /* 0x00000038ff027424 */ /* 0x000fe200078e00ff */
[----:B------:R-:W-:Y:S01]  /*1fb0*/  R2UR UR19, R4 ;  /* 0x00000000041372ca */ /* 0x000fe200000e0000 */
[----:B------:R-:W-:Y:S01]  /*1fc0*/  IMAD.MOV.U32 R3, RZ, RZ, 0x100 ;  /* 0x00000100ff037424 */ /* 0x000fe200078e00ff */
[----:B------:R-:W-:Y:S01]  /*1fd0*/  R2UR UR22, R0 ;  /* 0x00000000001672ca */ /* 0x000fe200000e0000 */
[----:B------:R-:W-:Y:S01]  /*1fe0*/  IMAD.MOV.U32 R4, RZ, RZ, 0x40 ;  /* 0x00000040ff047424 */ /* 0x000fe200078e00ff */
[----:B------:R-:W-:Y:S01]  /*1ff0*/  R2UR UR17, R2 ;  /* 0x00000000021172ca */ /* 0x000fe200000e0000 */
[----:B------:R-:W-:Y:S01]  /*2000*/  IMAD.MOV.U32 R2, RZ, RZ, 0x48 ;  /* 0x00000048ff027424 */ /* 0x000fe200078e00ff */
[C---:B------:R-:W-:Y:S01]  /*2010*/  R2UR UR20, R3.reuse ;  /* 0x00000000031472ca */ /* 0x040fe200000e0000 */
[----:B------:R-:W-:Y:S01]  /*2020*/  UIADD3 UR64, UPT, UPT, UR5, 0x100, URZ ;  /* 0x0000010005407890 */ /* 0x000fe2000fffe0ff */
[----:B------:R-:W-:Y:S01]  /*2030*/  R2UR UR18, R0 ;  /* 0x00000000001272ca */ /* 0x000fe200000e0000 */
[----:B------:R-:W-:Y:S01]  /*2040*/  UIADD3 UR62, UPT, UPT, UR5, 0x120, URZ ;  /* 0x00000120053e7890 */ /* 0x000fe2000fffe0ff */
[----:B------:R-:W-:Y:S01]  /*2050*/  R2UR UR13, R2 ;  /* 0x00000000020d72ca */ /* 0x000fe200000e0000 */
[----:B------:R-:W-:Y:S01]  /*2060*/  IMAD.MOV.U32 R2, RZ, RZ, 0x50 ;  /* 0x00000050ff027424 */ /* 0x000fe200078e00ff */
[----:B------:R-:W-:Y:S01]  /*2070*/  R2UR UR15, R4 ;  /* 0x00000000040f72ca */ /* 0x000fe200000e0000 */
[----:B------:R-:W-:Y:S01]  /*2080*/  UIADD3 UR60, UPT, UPT, UR5, 0x140, URZ ;  /* 0x00000140053c7890 */ /* 0x000fe2000fffe0ff */
[----:B------:R-:W-:Y:S01]  /*2090*/  R2UR UR16, R3 ;  /* 0x00000000031072ca */ /* 0x000fe200000e0000 */
[----:B------:R-:W-:Y:S01]  /*20a0*/  UIADD3 UR58, UPT, UPT, UR5, 0x160, URZ ;  /* 0x00000160053a7890 */ /* 0x000fe2000fffe0ff */
[----:B------:R-:W-:Y:S01]  /*20b0*/  R2UR UR11, R2 ;  /* 0x00000000020b72ca */ /* 0x000fe200000e0000 */
[----:B------:R-:W-:Y:S01]  /*20c0*/  IMAD.MOV.U32 R2, RZ, RZ, 0x58 ;  /* 0x00000058ff027424 */ /* 0x000fe200078e00ff */
[C---:B------:R-:W-:Y:S01]  /*20d0*/  R2UR UR14, R0.reuse ;  /* 0x00000000000e72ca */ /* 0x040fe200000e0000 */
[----:B------:R-:W-:Y:S01]  /*20e0*/  UIADD3 UR56, UPT, UPT, UR5, 0x180, URZ ;  /* 0x0000018005387890 */ /* 0x000fe2000fffe0ff */
[----:B------:R-:W-:Y:S01]  /*20f0*/  R2UR UR12, R0 ;  /* 0x00000000000c72ca */ /* 0x000fe200000e0000 */
[----:B------:R-:W-:Y:S01]  /*2100*/  UIADD3 UR54, UPT, UPT, UR5, 0x1a0, URZ ;  /* 0x000001a005367890 */ /* 0x000fe2000fffe0ff */
[----:B--2---:R-:W-:Y:S01]  /*2110*/  R2UR UR9, R2 ;  /* 0x00000000020972ca */ /* 0x004fe200000e0000 */
[----:B------:R-:W-:Y:S01]  /*2120*/  UIADD3 UR52, UPT, UPT, UR5, 0x1c0, URZ ;  /* 0x000001c005347890 */ /* 0x000fe2000fffe0ff */
[----:B------:R-:W-:Y:S01]  /*2130*/  R2UR UR10, R0 ;  /* 0x00000000000a72ca */ /* 0x000fe200000e0000 */
[----:B------:R-:W-:Y:S01]  /*2140*/  UMOV UR46, 0x0 ;  /* 0x00000000002e7882 */ /* 0x000fe20000000000 */
[----:B------:R-:W-:Y:S01]  /*2150*/  UMOV UR47, 0x8050490 ;  /* 0x08050490002f7882 */ /* 0x000fe20000000000 */
[----:B------:R-:W-:Y:S01]  /*2160*/  UIADD3 UR48, UPT, UPT, UR5, 0x1e0, URZ ;  /* 0x000001e005307890 */ /* 0x000fe2000fffe0ff */
[----:B------:R-:W-:Y:S01]  /*2170*/  UMOV UR65, 0xc0004010 ;  /* 0xc000401000417882 */ /* 0x000fe20000000000 */
[----:B------:R-:W-:Y:S01]  /*2180*/  UMOV UR44, 0x0 ;  /* 0x00000000002c7882 */ /* 0x000fe20000000000 */
[----:B------:R-:W-:Y:S01]  /*2190*/  UMOV UR45, 0x8050490 ;  /* 0x08050490002d7882 */ /* 0x000fe20000000000 */
[----:B------:R-:W-:Y:S01]  /*21a0*/  UMOV UR63, 0xc0004010 ;  /* 0xc0004010003f7882 */ /* 0x000fe20000000000 */
[----:B------:R-:W-:Y:S01]  /*21b0*/  UMOV UR38, 0x0 ;  /* 0x0000000000267882 */ /* 0x000fe20000000000 */
[----:B------:R-:W-:Y:S01]  /*21c0*/  UMOV UR39, 0x8050490 ;  /* 0x0805049000277882 */ /* 0x000fe20000000000 */
[----:B------:R-:W-:Y:S01]  /*21d0*/  UMOV UR61, 0xc0004010 ;  /* 0xc0004010003d7882 */ /* 0x000fe20000000000 */
[----:B------:R1:W-:Y:S01]  /*21e0*/  UTCHMMA tmem[UR23], gdesc[UR64], tmem[UR24], tmem[UR46], idesc[UR47], !UPT ;  /* 0x00ff2e40170079ea */ /* 0x0003e2000f800018 */
[----:B------:R-:W-:Y:S01]  /*21f0*/  UMOV UR36, 0x0 ;  /* 0x0000000000247882 */ /* 0x000fe20000000000 */
[----:B------:R-:W-:Y:S01]  /*2200*/  UMOV UR37, 0x8050490 ;  /* 0x0805049000257882 */ /* 0x000fe20000000000 */
[----:B------:R-:W-:Y:S01]  /*2210*/  UMOV UR59, 0xc0004010 ;  /* 0xc0004010003b7882 */ /* 0x000fe20000000000 */
[----:B------:R1:W-:Y:S01]  /*2220*/  UTCHMMA tmem[UR21], gdesc[UR62], tmem[UR22], tmem[UR44], idesc[UR45], UPT ;  /* 0x00ff2c3e150079ea */ /* 0x0003e2000b800016 */
        /* <DEDUP_REMOVED lines=16> */
[----:B------:R1:W-:Y:S01]  /*2330*/  UTCHMMA tmem[UR11], gdesc[UR52], tmem[UR12], tmem[UR30], idesc[UR31], UPT ;  /* 0x00ff1e340b0079ea */ /* 0x0003e2000b80000c */
[----:B------:R1:W-:Y:S01]  /*2340*/  UTCHMMA tmem[UR9], gdesc[UR48], tmem[UR10], tmem[UR26], idesc[UR27], UPT ;  /* 0x00ff1a30090079ea */ /* 0x0003e2000b80000a */
[----:B------:R-:W-:Y:S05]  /*2350*/  BRA.U UP5, `(.L_x_54) ;  /* 0x0000000105047547 */ /* 0x000fea000b800000 */
[----:B-1----:R-:W-:Y:S05]  /*2360*/  BPT.TRAP 0x1 ;  /* 0x000000040000795c */ /* 0x002fea0000300000 */
.L_x_54:
[----:B-1----:R-:W-:Y:S01]  /*2370*/  UIADD3 UR10, UPT, UPT, UR4, 0x5090, URZ ;  /* 0x00005090040a7890 */ /* 0x002fe2000fffe0ff */
[----:B------:R-:W-:Y:S01]  /*2380*/  HFMA2 R8, -RZ, RZ, 0, 5.9604644775390625e-08 ;  /* 0x00000001ff087431 */ /* 0x000fe200000001ff */
[----:B------:R-:W-:Y:S01]  /*2390*/  UISETP.GE.AND UP0, UPT, UR8, 0x81, UPT ;  /* 0x000000810800788c */ /* 0x000fe2000bf06270 */
[----:B------:R-:W-:Y:S01]  /*23a0*/  MOV R7, RZ ;  /* 0x000000ff00077202 */ /* 0x000fe20000000f00 */
[----:B------:R-:W-:Y:S01]  /*23b0*/  UMOV UR9, URZ ;  /* 0x000000ff00097c82 */ /* 0x000fe20008000000 */
[----:B------:R-:W-:Y:S01]  /*23c0*/  UMOV UR27, 0x100 ;  /* 0x00000100001b7882 */ /* 0x000fe20000000000 */
[----:B------:R-:W-:-:S03]  /*23d0*/  UMOV UR26, 0x1 ;  /* 0x00000001001a7882 */ /* 0x000fc60000000000 */
[----:B------:R1:W-:Y:S02]  /*23e0*/  UTCBAR [UR10], URZ ;  /* 0x000000ff0a0073e9 */ /* 0x0003e400080000ff */
[----:B------:R-:W-:Y:S05]  /*23f0*/  BRA.U !UP0, `(.L_x_55) ;  /* 0x0000000d08d87547 */ /* 0x000fea000b800000 */
[----:B------:R-:W-:Y:S01]  /*2400*/  UIADD3 UR8, UPT, UPT, UR8, 0x7f, URZ ;  /* 0x0000007f08087890 */ /* 0x000fe2000fffe0ff */
[----:B------:R-:W-:Y:S01]  /*2410*/  CS2R R6, SRZ ;  /* 0x0000000000067805 */ /* 0x000fe2000001ff00 */
[----:B------:R-:W-:Y:S01]  /*2420*/  IMAD.MOV.U32 R8, RZ, RZ, 0x1 ;  /* 0x00000001ff087424 */ /* 0x000fe200078e00ff */
[----:B------:R-:W-:Y:S01]  /*2430*/  MOV R5, RZ ;  /* 0x000000ff00057202 */ /* 0x000fe20000000f00 */
[----:B------:R-:W-:Y:S01]  /*2440*/  USHF.R.S32.HI UR25, URZ, 0x1f, UR8 ;  /* 0x0000001fff197899 */ /* 0x000fe20008011408 */
[----:B-1----:R-:W-:Y:S01]  /*2450*/  UMOV UR10, 0x2 ;  /* 0x00000002000a7882 */ /* 0x002fe20000000000 */
[----:B------:R-:W-:Y:S02]  /*2460*/  UMOV UR26, 0x1 ;  /* 0x00000001001a7882 */ /* 0x000fe40000000000 */
[----:B------:R-:W-:Y:S01]  /*2470*/  ULEA.HI UR25, UR25, UR8, URZ, 0x7 ;  /* 0x0000000819197291 */ /* 0x000fe2000f8f38ff */
[----:B------:R-:W-:Y:S02]  /*2480*/  UMOV UR9, URZ ;  /* 0x000000ff00097c82 */ /* 0x000fe40008000000 */
[----:B------:R-:W-:Y:S01]  /*2490*/  UMOV UR8, 0x1 ;  /* 0x0000000100087882 */ /* 0x000fe20000000000 */
[----:B------:R-:W-:Y:S01]  /*24a0*/  USHF.R.S32.HI UR25, URZ, 0x7, UR25 ;  /* 0x00000007ff197899 */ /* 0x000fe20008011419 */
[----:B------:R-:W-:-:S11]  /*24b0*/  UMOV UR51, 0xc0004010 ;  /* 0xc000401000337882 */ /* 0x000fd60000000000 */
.L_x_74:
[----:B--2---:R-:W-:Y:S05]  /*24c0*/  BRA.U !UP1, `(.L_x_56) ;  /* 0x0000000109047547 */ /* 0x004fea000b800000 */
[----:B------:R-:W-:Y:S05]  /*24d0*/  BPT.TRAP 0x1 ;  /* 0x000000040000795c */ /* 0x000fea0000300000 */
.L_x_56:
[----:B------:R-:W-:Y:S01]  /*24e0*/  ULEA UR11, UR10, UR4, 0x3 ;  /* 0x000000040a0b7291 */ /* 0x000fe2000f8e18ff */
[----:B------:R-:W-:Y:S01]  /*24f0*/  SHF.L.U32 R3, R5, 0x1f, RZ ;  /* 0x0000001f05037819 */ /* 0x000fe200000006ff */
[----:B------:R-:W-:Y:S07]  /*2500*/  HFMA2 R0, -RZ, RZ, 0, 0 ;  /* 0x00000000ff007431 */ /* 0x000fee00000001ff */
[----:B------:R-:W1:Y:S02]  /*2510*/  SYNCS.PHASECHK.TRANS64.TRYWAIT P0, [UR11+0x5020], R3 ;  /* 0x00502003ff0075a7 */ /* 0x000e64000800110b */
[----:B-1----:R-:W-:Y:S05]  /*2520*/  @!P0 BRA `(.L_x_57) ;  /* 0x000000e000bc8947 */ /* 0x002fea0003800000 */
.L_x_346:
[----:B------:R-:W-:Y:S01]  /*2530*/  ULEA UR68, UR10, UR6, 0x8 ;  /* 0x000000060a447291 */ /* 0x000fe2000f8e40ff */
[----:B------:R-:W-:Y:S01]  /*2540*/  R2UR UR11, R0 ;  /* 0x00000000000b72ca */ /* 0x000fe200000e0000 */
[----:B------:R-:W-:Y:S02]  /*2550*/  UIADD3 UR24, UPT, UPT, UR10, 0x1, URZ ;  /* 0x000000010a187890 */ /* 0x000fe4000fffe0ff */
[----:B------:R-:W-:Y:S02]  /*2560*/  UISETP.NE.AND UP4, UPT, UR42, URZ, UPT ;  /* 0x000000ff2a00728c */ /* 0x000fe4000bf85270 */
[----:B------:R-:W-:Y:S01]  /*2570*/  UISETP.NE.AND UP0, UPT, UR24, 0x3, UPT ;  /* 0x000000031800788c */ /* 0x000fe2000bf05270 */
[----:B------:R-:W-:Y:S01]  /*2580*/  UMOV UR12, 0x0 ;  /* 0x00000000000c7882 */ /* 0x000fe20000000000 */
[----:B------:R-:W-:Y:S02]  /*2590*/  UMOV UR13, 0x8200490 ;  /* 0x08200490000d7882 */ /* 0x000fe40000000000 */
[----:B------:R-:W-:Y:S02]  /*25a0*/  USEL UR10, URZ, 0x1, UP0 ;  /* 0x00000001ff0a7887 */ /* 0x000fe40008000000 */
[----:B------:R-:W-:Y:S01]  /*25b0*/  USEL UR24, UR24, URZ, UP0 ;  /* 0x000000ff18187287 */ /* 0x000fe20008000000 */
[----:B------:R-:W-:Y:S03]  /*25c0*/  UMOV UR69, 0xc0004010 ;  /* 0xc000401000457882 */ /* 0x000fe60000000000 */
[----:B------:R-:W-:Y:S01]  /*25d0*/  LOP3.LUT R5, R5, UR10, RZ, 0x3c, !PT ;  /* 0x0000000a05057c12 */ /* 0x000fe2000f8e3cff */
[----:B------:R2:W-:Y:S01]  /*25e0*/  UTCHMMA gdesc[UR28], gdesc[UR68], tmem[UR11], tmem[UR12], idesc[UR13], !UPT ;  /* 0x00ff0c441c0075ea */ /* 0x0005e2000f80000b */
[----:B------:R-:W-:Y:S06]  /*25f0*/  BRA.U UP4, `(.L_x_58) ;  /* 0x0000000104047547 */ /* 0x000fec000b800000 */
[----:B--2---:R-:W-:Y:S05]  /*2600*/  BPT.TRAP 0x1 ;  /* 0x000000040000795c */ /* 0x004fea0000300000 */
.L_x_58:
[----:B------:R-:W-:Y:S01]  /*2610*/  LOP3.LUT R6, R6, 0x1, RZ, 0x3c, !PT ;  /* 0x0000000106067812 */ /* 0x000fe200078e3cff */
[----:B------:R-:W-:Y:S09]  /*2620*/  UIADD3 UR10, UPT, UPT, UR4, 0x5050, URZ ;  /* 0x00005050040a7890 */ /* 0x000ff2000fffe0ff */
[----:B------:R3:W-:Y:S01]  /*2630*/  UTCBAR [UR10], URZ ;  /* 0x000000ff0a0073e9 */ /* 0x0007e200080000ff */
[----:B------:R-:W-:Y:S05]  /*2640*/  BRA.U UP5, `(.L_x_59) ;  /* 0x0000000105047547 */ /* 0x000fea000b800000 */
[----:B--23--:R-:W-:Y:S05]  /*2650*/  BPT.TRAP 0x1 ;  /* 0x000000040000795c */ /* 0x00cfea0000300000 */
.L_x_59:
[----:B-1----:R-:W-:Y:S01]  /*2660*/  SHF.L.U32 R3, R8, 0x1f, RZ ;  /* 0x0000001f08037819 */ /* 0x002fe200000006ff */
[----:B------:R-:W-:Y:S03]  /*2670*/  UISETP.NE.AND UP3, UPT, UR41, URZ, UPT ;  /* 0x000000ff2900728c */ /* 0x000fe6000bf65270 */
[----:B------:R-:W1:Y:S02]  /*2680*/  SYNCS.PHASECHK.TRANS64.TRYWAIT P0, [UR4+0x50a8], R3 ;  /* 0x0050a803ff0075a7 */ /* 0x000e640008001104 */
[----:B-1----:R-:W-:Y:S06]  /*2690*/  @!P0 BRA `(.L_x_60) ;  /* 0x000000e000788947 */ /* 0x002fec0003800000 */
.L_x_348:
[----:B------:R-:W-:Y:S05]  /*26a0*/  BRA.U UP3, `(.L_x_61) ;  /* 0x0000000103047547 */ /* 0x000fea000b800000 */
[----:B--23--:R-:W-:Y:S05]  /*26b0*/  BPT.TRAP 0x1 ;  /* 0x000000040000795c */ /* 0x00cfea0000300000 */
.L_x_61:
[----:B------:R-:W-:Y:S01]  /*26c0*/  SHF.L.U32 R9, R7, 0x1f, RZ ;  /* 0x0000001f07097819 */ /* 0x000fe200000006ff */
[----:B------:R-:W-:Y:S01]  /*26d0*/  IMAD.MOV.U32 R4, RZ, RZ, 0xa0 ;  /* 0x000000a0ff047424 */ /* 0x000fe200078e00ff */
[----:B-1----:R-:W-:Y:S02]  /*26e0*/  MOV R3, 0x180 ;  /* 0x0000018000037802 */ /* 0x002fe40000000f00 */
[----:B------:R-:W1:Y:S02]  /*26f0*/  SYNCS.PHASECHK.TRANS64.TRYWAIT P0, [UR4+0x5068], R9 ;  /* 0x00506809ff0075a7 */ /* 0x000e640008001104 */
[----:B-1----:R-:W-:Y:S05]  /*2700*/  @!P0 BRA `(.L_x_62) ;  /* 0x000000e000748947 */ /* 0x002fea0003800000 */
.L_x_350:
[----:B------:R-:W-:Y:S01]  /*2710*/  ULEA UR66, UR8, UR5, 0x8 ;  /* 0x0000000508427291 */ /* 0x000fe2000f8e40ff */
[----:B------:R-:W-:Y:S01]  /*2720*/  IMAD.MOV.U32 R2, RZ, RZ, 0xa8 ;  /* 0x000000a8ff027424 */ /* 0x000fe200078e00ff */
[----:B------:R-:W-:Y:S01]  /*2730*/  UISETP.NE.U32.AND UP0, UPT, UR9, URZ, UPT ;  /* 0x000000ff0900728c */ /* 0x000fe2000bf05070 */
[----:B------:R-:W-:Y:S01]  /*2740*/  R2UR UR22, R4 ;  /* 0x00000000041672ca */ /* 0x000fe200000e0000 */
[----:B------:R-:W-:Y:S01]  /*2750*/  UIADD3 UR64, UPT, UPT, UR66, 0x20, URZ ;  /* 0x0000002042407890 */ /* 0x000fe2000fffe0ff */
[----:B------:R-:W-:Y:S01]  /*2760*/  IMAD.MOV.U32 R4, RZ, RZ, 0xb0 ;  /* 0x000000b0ff047424 */ /* 0x000fe200078e00ff */
[----:B------:R-:W-:Y:S01]  /*2770*/  UIADD3 UR62, UPT, UPT, UR66, 0x40, URZ ;  /* 0x00000040423e7890 */ /* 0x000fe2000fffe0ff */
[----:B------:R-:W-:Y:S01]  /*2780*/  R2UR UR20, R2 ;  /* 0x00000000021472ca */ /* 0x000fe200000e0000 */
[----:B------:R-:W-:Y:S01]  /*2790*/  UIADD3 UR60, UPT, UPT, UR66, 0x60, URZ ;  /* 0x00000060423c7890 */ /* 0x000fe2000fffe0ff */
[----:B------:R-:W-:Y:S01]  /*27a0*/  IMAD.MOV.U32 R2, RZ, RZ, 0xb8 ;  /* 0x000000b8ff027424 */ /* 0x000fe200078e00ff */
[----:B------:R-:W-:Y:S01]  /*27b0*/  UIADD3 UR58, UPT, UPT, UR66, 0x80, URZ ;  /* 0x00000080423a7890 */ /* 0x000fe2000fffe0ff */
[----:B------:R-:W-:Y:S01]  /*27c0*/  R2UR UR23, R3 ;  /* 0x00000000031772ca */ /* 0x000fe200000e0000 */
[----:B------:R-:W-:Y:S01]  /*27d0*/  UIADD3 UR56, UPT, UPT, UR66, 0xa0, URZ ;  /* 0x000000a042387890 */ /* 0x000fe2000fffe0ff */
[----:B-1----:R-:W-:Y:S01]  /*27e0*/  IMAD.MOV.U32 R0, RZ, RZ, 0x180 ;  /* 0x00000180ff007424 */ /* 0x002fe200078e00ff */
[----:B------:R-:W-:Y:S01]  /*27f0*/  UIADD3 UR54, UPT, UPT, UR66, 0xc0, URZ ;  /* 0x000000c042367890 */ /* 0x000fe2000fffe0ff */
[----:B------:R-:W-:Y:S01]  /*2800*/  R2UR UR16, R2 ;  /* 0x00000000021072ca */ /* 0x000fe200000e0000 */
[----:B------:R-:W-:Y:S01]  /*2810*/  UIADD3 UR52, UPT, UPT, UR66, 0xe0, URZ ;  /* 0x000000e042347890 */ /* 0x000fe2000fffe0ff */
[----:B------:R-:W-:Y:S01]  /*2820*/  IMAD.MOV.U32 R2, RZ, RZ, 0xc8 ;  /* 0x000000c8ff027424 */ /* 0x000fe200078e00ff */
[----:B------:R-:W-:Y:S01]  /*2830*/  R2UR UR18, R4 ;  /* 0x00000000041272ca */ /* 0x000fe200000e0000 */
[----:B------:R-:W-:Y:S01]  /*2840*/  IMAD.MOV.U32 R3, RZ, RZ, 0x180 ;  /* 0x00000180ff037424 */ /* 0x000fe200078e00ff */
[----:B------:R-:W-:Y:S01]  /*2850*/  R2UR UR21, R0 ;  /* 0x00000000001572ca */ /* 0x000fe200000e0000 */
[----:B------:R-:W-:Y:S01]  /*2860*/  IMAD.MOV.U32 R4, RZ, RZ, 0xc0 ;  /* 0x000000c0ff047424 */ /* 0x000fe200078e00ff */
[----:B--2---:R-:W-:Y:S01]  /*2870*/  R2UR UR12, R2 ;  /* 0x00000000020c72ca */ /* 0x004fe200000e0000 */
[----:B------:R-:W-:Y:S01]  /*2880*/  IMAD.MOV.U32 R2, RZ, RZ, 0xd0 ;  /* 0x000000d0ff027424 */ /* 0x000fe200078e00ff */
[C---:B------:R-:W-:Y:S01]  /*2890*/  R2UR UR19, R3.reuse ;  /* 0x00000000031372ca */ /* 0x040fe200000e0000 */
[----:B------:R-:W-:Y:S01]  /*28a0*/  UMOV UR48, 0x0 ;  /* 0x0000000000307882 */ /* 0x000fe20000000000 */
[----:B------:R-:W-:Y:S01]  /*28b0*/  R2UR UR17, R0 ;  /* 0x00000000001172ca */ /* 0x000fe200000e0000 */
[----:B------:R-:W-:Y:S01]  /*28c0*/  UMOV UR49, 0x8050490 ;  /* 0x0805049000317882 */ /* 0x000fe20000000000 */
[----:B---3--:R-:W-:Y:S01]  /*28d0*/  R2UR UR10, R2 ;  /* 0x00000000020a72ca */ /* 0x008fe200000e0000 */
[----:B------:R-:W-:Y:S01]  /*28e0*/  IMAD.MOV.U32 R2, RZ, RZ, 0xd8 ;  /* 0x000000d8ff027424 */ /* 0x000fe200078e00ff */
[----:B------:R-:W-:Y:S01]  /*28f0*/  R2UR UR14, R4 ;  /* 0x00000000040e72ca */ /* 0x000fe200000e0000 */
[----:B------:R-:W-:Y:S01]  /*2900*/  UMOV UR67, 0xc0004010 ;  /* 0xc000401000437882 */ /* 0x000fe20000000000 */
[----:B------:R-:W-:Y:S01]  /*2910*/  R2UR UR15, R3 ;  /* 0x00000000030f72ca */ /* 0x000fe200000e0000 */
[----:B------:R1:W-:Y:S01]  /*2920*/  UTCHMMA tmem[UR22], gdesc[UR66], tmem[UR23], tmem[UR48], idesc[UR49], UP0 ;  /* 0x00ff3042160079ea */ /* 0x0003e20008000017 */
[C---:B------:R-:W-:Y:S01]  /*2930*/  R2UR UR13, R0.reuse ;  /* 0x00000000000d72ca */ /* 0x040fe200000e0000 */
[----:B------:R-:W-:Y:S01]  /*2940*/  UMOV UR46, 0x0 ;  /* 0x00000000002e7882 */ /* 0x000fe20000000000 */
[----:B------:R-:W-:Y:S01]  /*2950*/  R2UR UR11, R0 ;  /* 0x00000000000b72ca */ /* 0x000fe200000e0000 */
[----:B------:R-:W-:Y:S01]  /*2960*/  UMOV UR47, 0x8050490 ;  /* 0x08050490002f7882 */ /* 0x000fe20000000000 */
[----:B------:R-:W-:Y:S01]  /*2970*/  R2UR UR8, R2 ;  /* 0x00000000020872ca */ /* 0x000fe200000e0000 */
[----:B------:R-:W-:Y:S01]  /*2980*/  UMOV UR65, 0xc0004010 ;  /* 0xc000401000417882 */ /* 0x000fe20000000000 */
[----:B------:R-:W-:Y:S01]  /*2990*/  R2UR UR9, R0 ;  /* 0x00000000000972ca */ /* 0x000fe200000e0000 */
[----:B------:R1:W-:Y:S01]  /*29a0*/  UTCHMMA tmem[UR20], gdesc[UR64], tmem[UR21], tmem[UR46], idesc[UR47], UPT ;  /* 0x00ff2e40140079ea */ /* 0x0003e2000b800015 */
[----:B------:R-:W-:Y:S01]  /*29b0*/  UMOV UR44, 0x0 ;  /* 0x00000000002c7882 */ /* 0x000fe20000000000 */
        /* <DEDUP_REMOVED lines=21> */
[----:B------:R-:W-:Y:S02]  /*2b10*/  UMOV UR53, 0xc0004010 ;  /* 0xc000401000357882 */ /* 0x000fe40000000000 */
[----:B------:R1:W-:Y:S01]  /*2b20*/  UTCHMMA tmem[UR8], gdesc[UR52], tmem[UR9], tmem[UR30], idesc[UR31], UPT ;  /* 0x00ff1e34080079ea */ /* 0x0003e2000b800009 */
[----:B------:R-:W-:Y:S05]  /*2b30*/  BRA.U UP5, `(.L_x_63) ;  /* 0x0000000105047547 */ /* 0x000fea000b800000 */
[----:B-1----:R-:W-:Y:S05]  /*2b40*/  BPT.TRAP 0x1 ;  /* 0x000000040000795c */ /* 0x002fea0000300000 */
.L_x_63:
[----:B------:R-:W-:Y:S01]  /*2b50*/  LOP3.LUT R8, R8, 0x1, RZ, 0x3c, !PT ;  /* 0x0000000108087812 */ /* 0x000fe200078e3cff */
[----:B-1----:R-:W-:Y:S09]  /*2b60*/  UIADD3 UR8, UPT, UPT, UR4, 0x5098, URZ ;  /* 0x0000509804087890 */ /* 0x002ff2000fffe0ff */
[----:B------:R1:W-:Y:S01]  /*2b70*/  UTCBAR [UR8], URZ ;  /* 0x000000ff080073e9 */ /* 0x0003e200080000ff */
[----:B------:R-:W-:Y:S05]  /*2b80*/  BRA.U !UP1, `(.L_x_64) ;  /* 0x0000000109047547 */ /* 0x000fea000b800000 */
[----:B-1----:R-:W-:Y:S05]  /*2b90*/  BPT.TRAP 0x1 ;  /* 0x000000040000795c */ /* 0x002fea0000300000 */
.L_x_64:
[----:B------:R-:W-:Y:S01]  /*2ba0*/  ULEA UR10, UR26, UR4, 0x3 ;  /* 0x000000041a0a7291 */ /* 0x000fe2000f8e18ff */
[----:B------:R-:W-:Y:S01]  /*2bb0*/  HFMA2 R0, -RZ, RZ, 0, 7.62939453125e-06 ;  /* 0x00000080ff007431 */ /* 0x000fe200000001ff */
[----:B------:R-:W-:Y:S01]  /*2bc0*/  UMOV UR69, 0xc0004010 ;  /* 0xc000401000457882 */ /* 0x000fe20000000000 */
[----:B------:R-:W-:Y:S01]  /*2bd0*/  UMOV UR12, 0x0 ;  /* 0x00000000000c7882 */ /* 0x000fe20000000000 */
[----:B------:R-:W-:Y:S02]  /*2be0*/  UIADD3 UR9, UPT, UPT, UR10, 0x5038, URZ ;  /* 0x000050380a097890 */ /* 0x000fe4000fffe0ff */
[----:B------:R-:W-:Y:S01]  /*2bf0*/  UIADD3 UR10, UPT, UPT, UR26, 0x1, URZ ;  /* 0x000000011a0a7890 */ /* 0x000fe2000fffe0ff */
[----:B------:R-:W-:Y:S03]  /*2c00*/  UMOV UR13, 0x8200490 ;  /* 0x08200490000d7882 */ /* 0x000fe60000000000 */
[----:B------:R-:W-:Y:S01]  /*2c10*/  UISETP.NE.AND UP0, UPT, UR10, 0x3, UPT ;  /* 0x000000030a00788c */ /* 0x000fe2000bf05270 */
[----:B-1----:R-:W-:Y:S02]  /*2c20*/  R2UR UR8, R0 ;  /* 0x00000000000872ca */ /* 0x002fe400000e0000 */
[----:B------:R1:W-:Y:S01]  /*2c30*/  UTCBAR [UR9], URZ ;  /* 0x000000ff090073e9 */ /* 0x0003e200080000ff */
[----:B------:R-:W-:Y:S10]  /*2c40*/  USEL UR10, UR10, URZ, UP0 ;  /* 0x000000ff0a0a7287 */ /* 0x000ff40008000000 */
[----:B------:R1:W-:Y:S01]  /*2c50*/  UTCHMMA gdesc[UR50], gdesc[UR68], tmem[UR8], tmem[UR12], idesc[UR13], !UPT ;  /* 0x00ff0c44320075ea */ /* 0x0003e2000f800008 */
[----:B------:R-:W-:Y:S05]  /*2c60*/  BRA.U UP3, `(.L_x_65) ;  /* 0x0000000103047547 */ /* 0x000fea000b800000 */
[----:B-1----:R-:W-:Y:S05]  /*2c70*/  BPT.TRAP 0x1 ;  /* 0x000000040000795c */ /* 0x002fea0000300000 */
.L_x_65:
[----:B-1----:R-:W-:Y:S09]  /*2c80*/  UIADD3 UR8, UPT, UPT, UR4, 0x5060, URZ ;  /* 0x0000506004087890 */ /* 0x002ff2000fffe0ff */
[----:B------:R1:W-:Y:S01]  /*2c90*/  UTCBAR [UR8], URZ ;  /* 0x000000ff080073e9 */ /* 0x0003e200080000ff */
[----:B------:R-:W-:Y:S05]  /*2ca0*/  BRA.U !UP1, `(.L_x_66) ;  /* 0x0000000109047547 */ /* 0x000fea000b800000 */
[----:B-1----:R-:W-:Y:S05]  /*2cb0*/  BPT.TRAP 0x1 ;  /* 0x000000040000795c */ /* 0x002fea0000300000 */
.L_x_66:
[----:B------:R-:W-:Y:S02]  /*2cc0*/  ULEA UR9, UR10, UR4, 0x3 ;  /* 0x000000040a097291 */ /* 0x000fe4000f8e18ff */
[----:B------:R-:W-:Y:S02]  /*2cd0*/  UIADD3 UR10, UPT, UPT, UR10, 0x1, URZ ;  /* 0x000000010a0a7890 */ /* 0x000fe4000fffe0ff */
[----:B-1----:R-:W-:Y:S02]  /*2ce0*/  UIADD3 UR8, UPT, UPT, UR9, 0x5038, URZ ;  /* 0x0000503809087890 */ /* 0x002fe4000fffe0ff */
[----:B------:R-:W-:Y:S04]  /*2cf0*/  UISETP.NE.AND UP0, UPT, UR10, 0x3, UPT ;  /* 0x000000030a00788c */ /* 0x000fe8000bf05270 */
[----:B------:R-:W-:Y:S03]  /*2d00*/  USEL UR26, UR10, URZ, UP0 ;  /* 0x000000ff0a1a7287 */ /* 0x000fe60008000000 */
[----:B------:R1:W-:Y:S01]  /*2d10*/  UTCBAR [UR8], URZ ;  /* 0x000000ff080073e9 */ /* 0x0003e200080000ff */
[----:B------:R-:W-:Y:S08]  /*2d20*/  BRA.U !UP1, `(.L_x_67) ;  /* 0x0000000109047547 */ /* 0x000ff0000b800000 */
[----:B-1----:R-:W-:Y:S05]  /*2d30*/  BPT.TRAP 0x1 ;  /* 0x000000040000795c */ /* 0x002fea0000300000 */
.L_x_67:
[----:B-1----:R-:W-:Y:S01]  /*2d40*/  ULEA UR8, UR24, UR4, 0x3 ;  /* 0x0000000418087291 */ /* 0x002fe2000f8e18ff */
[----:B------:R-:W-:Y:S08]  /*2d50*/  SHF.L.U32 R3, R5, 0x1f, RZ ;  /* 0x0000001f05037819 */ /* 0x000ff000000006ff */
[----:B------:R-:W1:Y:S02]  /*2d60*/  SYNCS.PHASECHK.TRANS64.TRYWAIT P0, [UR8+0x5020], R3 ;  /* 0x00502003ff0075a7 */ /* 0x000e640008001108 */
[----:B-1----:R-:W-:Y:S05]  /*2d70*/  @!P0 BRA `(.L_x_68) ;  /* 0x000000d800f08947 */ /* 0x002fea0003800000 */
.L_x_352:
[----:B------:R-:W-:Y:S05]  /*2d80*/  BRA.U UP5, `(.L_x_69) ;  /* 0x0000000105047547 */ /* 0x000fea000b800000 */
[----:B------:R-:W-:Y:S05]  /*2d90*/  BPT.TRAP 0x1 ;  /* 0x000000040000795c */ /* 0x000fea0000300000 */
.L_x_69:
[----:B-1----:R-:W-:Y:S04]  /*2da0*/  SHF.L.U32 R3, R8, 0x1f, RZ ;  /* 0x0000001f08037819 */ /* 0x002fe800000006ff */
[----:B------:R-:W1:Y:S02]  /*2db0*/  SYNCS.PHASECHK.TRANS64.TRYWAIT P0, [UR4+0x50a0], R3 ;  /* 0x0050a003ff0075a7 */ /* 0x000e640008001104 */
[----:B-1----:R-:W-:Y:S05]  /*2dc0*/  @!P0 BRA `(.L_x_70) ;  /* 0x000000d800f48947 */ /* 0x002fea0003800000 */
.L_x_354:
[----:B------:R-:W-:Y:S05]  /*2dd0*/  BRA.U UP4, `(.L_x_71) ;  /* 0x0000000104047547 */ /* 0x000fea000b800000 */
[----:B------:R-:W-:Y:S05]  /*2de0*/  BPT.TRAP 0x1 ;  /* 0x000000040000795c */ /* 0x000fea0000300000 */
.L_x_71:
[----:B------:R-:W-:Y:S01]  /*2df0*/  SHF.L.U32 R4, R6, 0x1f, RZ ;  /* 0x0000001f06047819 */ /* 0x000fe200000006ff */
[----:B-1----:R-:W-:Y:S02]  /*2e00*/  HFMA2 R0, -RZ, RZ, 0, 1.52587890625e-05 ;  /* 0x00000100ff007431 */ /* 0x002fe400000001ff */
[----:B------:R-:W-:Y:S01]  /*2e10*/  IMAD.MOV.U32 R2, RZ, RZ, 0x20 ;  /* 0x00000020ff027424 */ /* 0x000fe200078e00ff */
[----:B------:R-:W1:Y:S02]  /*2e20*/  SYNCS.PHASECHK.TRANS64.TRYWAIT P0, [UR4+0x5058], R4 ;  /* 0x00505804ff0075a7 */ /* 0x000e640008001104 */
[----:B-1----:R-:W-:Y:S05]  /*2e30*/  @!P0 BRA `(.L_x_72) ;  /* 0x000000d800f08947 */ /* 0x002fea0003800000 */
.L_x_356:
[----:B------:R-:W-:Y:S01]  /*2e40*/  USHF.L.U32 UR27, UR24, 0x8, URZ ;  /* 0x00000008181b7899 */ /* 0x000fe200080006ff */
[----:B------:R-:W-:Y:S01]  /*2e50*/  R2UR UR22, R2 ;  /* 0x00000000021672ca */ /* 0x000fe200000e0000 */
[----:B------:R-:W-:Y:S01]  /*2e60*/  IMAD.MOV.U32 R2, RZ, RZ, 0x100 ;  /* 0x00000100ff027424 */ /* 0x000fe200078e00ff */
[----:B------:R-:W-:Y:S01]  /*2e70*/  R2UR UR23, R0 ;  /* 0x00000000001772ca */ /* 0x000fe200000e0000 */
[----:B------:R-:W-:Y:S01]  /*2e80*/  UIADD3 UR66, UPT, UPT, UR5, UR27, URZ ;  /* 0x0000001b05427290 */ /* 0x000fe2000fffe0ff */
[----:B-1----:R-:W-:Y:S01]  /*2e90*/  IMAD.MOV.U32 R3, RZ, RZ, 0x28 ;  /* 0x00000028ff037424 */ /* 0x002fe200078e00ff */
[----:B------:R-:W-:Y:S01]  /*2ea0*/  UMOV UR48, 0x0 ;  /* 0x0000000000307882 */ /* 0x000fe20000000000 */
[C---:B------:R-:W-:Y:S01]  /*2eb0*/  R2UR UR21, R2.reuse ;  /* 0x00000000021572ca */ /* 0x040fe200000e0000 */
[----:B------:R-:W-:Y:S01]  /*2ec0*/  UIADD3 UR64, UPT, UPT, UR66, 0x20, URZ ;  /* 0x0000002042407890 */ /* 0x000fe2000fffe0ff */
[----:B------:R-:W-:Y:S01]  /*2ed0*/  R2UR UR19, R2 ;  /* 0x00000000021372ca */ /* 0x000fe200000e0000 */
[----:B------:R-:W-:Y:S01]  /*2ee0*/  UIADD3 UR62, UPT, UPT, UR66, 0x40, URZ ;  /* 0x00000040423e7890 */ /* 0x000fe2000fffe0ff */
[----:B------:R-:W-:Y:S01]  /*2ef0*/  IMAD.MOV.U32 R2, RZ, RZ, 0x40 ;  /* 0x00000040ff027424 */ /* 0x000fe200078e00ff */
[----:B------:R-:W-:Y:S01]  /*2f00*/  UIADD3 UR60, UPT, UPT, UR66, 0x60, URZ ;  /* 0x00000060423c7890 */ /* 0x000fe2000fffe0ff */
[----:B------:R-:W-:Y:S01]  /*2f10*/  IMAD.MOV.U32 R0, RZ, RZ, 0x30 ;  /* 0x00000030ff007424 */ /* 0x000fe200078e00ff */
[----:B------:R-:W-:Y:S01]  /*2f20*/  UIADD3 UR58, UPT, UPT, UR66, 0x80, URZ ;  /* 0x00000080423a7890 */ /* 0x000fe2000fffe0ff */
[----:B------:R-:W-:Y:S01]  /*2f30*/  R2UR UR20, R3 ;  /* 0x00000000031472ca */ /* 0x000fe200000e0000 */
[----:B------:R-:W-:Y:S01]  /*2f40*/  UIADD3 UR56, UPT, UPT, UR66, 0xa0, URZ ;  /* 0x000000a042387890 */ /* 0x000fe2000fffe0ff */
[----:B------:R-:W-:Y:S01]  /*2f50*/  R2UR UR14, R2 ;  /* 0x00000000020e72ca */ /* 0x000fe200000e0000 */
[----:B------:R-:W-:Y:S01]  /*2f60*/  UIADD3 UR54, UPT, UPT, UR66, 0xc0, URZ ;  /* 0x000000c042367890 */ /* 0x000fe2000fffe0ff */
[----:B------:R-:W-:Y:S01]  /*2f70*/  IMAD.MOV.U32 R2, RZ, RZ, 0x100 ;  /* 0x00000100ff027424 */ /* 0x000fe200078e00ff */
[----:B------:R-:W-:Y:S01]  /*2f80*/  UIADD3 UR52, UPT, UPT, UR66, 0xe0, URZ ;  /* 0x000000e042347890 */ /* 0x000fe2000fffe0ff */
[----:B------:R-:W-:Y:S01]  /*2f90*/  IMAD.MOV.U32 R3, RZ, RZ, 0x38 ;  /* 0x00000038ff037424 */ /* 0x000fe200078e00ff */
[----:B------:R-:W-:Y:S01]  /*2fa0*/  R2UR UR18, R0 ;  /* 0x00000000001272ca */ /* 0x000fe200000e0000 */
[----:B------:R-:W-:Y:S01]  /*2fb0*/  IMAD.MOV.U32 R0, RZ, RZ, 0x100 ;  /* 0x00000100ff007424 */ /* 0x000fe200078e00ff */
[----:B------:R-:W-:Y:S01]  /*2fc0*/  R2UR UR13, R2 ;  /* 0x00000000020d72ca */ /* 0x000fe200000e0000 */
[----:B------:R-:W-:Y:S01]  /*2fd0*/  IMAD.MOV.U32 R2, RZ, RZ, 0x50 ;  /* 0x00000050ff027424 */ /* 0x000fe200078e00ff */
[----:B------:R-:W-:Y:S01]  /*2fe0*/  R2UR UR16, R3 ;  /* 0x00000000031072ca */ /* 0x000fe200000e0000 */
[----:B------:R-:W-:Y:S01]  /*2ff0*/  IMAD.MOV.U32 R3, RZ, RZ, 0x48 ;  /* 0x00000048ff037424 */ /* 0x000fe200078e00ff */
[----:B------:R-:W-:Y:S01]  /*3000*/  R2UR UR17, R0 ;  /* 0x00000000001172ca */ /* 0x000fe200000e0000 */
[----:B------:R-:W-:Y:S01]  /*3010*/  UMOV UR49, 0x8050490 ;  /* 0x0805049000317882 */ /* 0x000fe20000000000 */
[----:B------:R-:W-:Y:S01]  /*3020*/  R2UR UR10, R2 ;  /* 0x00000000020a72ca */ /* 0x000fe200000e0000 */
[----:B------:R-:W-:Y:S01]  /*3030*/  IMAD.MOV.U32 R2, RZ, RZ, 0x58 ;  /* 0x00000058ff027424 */ /* 0x000fe200078e00ff */
[C---:B------:R-:W-:Y:S01]  /*3040*/  R2UR UR15, R0.reuse ;  /* 0x00000000000f72ca */ /* 0x040fe200000e0000 */
[----:B------:R-:W-:Y:S01]  /*3050*/  UMOV UR67, 0xc0004010 ;  /* 0xc000401000437882 */ /* 0x000fe20000000000 */
[----:B------:R-:W-:Y:S01]  /*3060*/  R2UR UR12, R3 ;  /* 0x00000000030c72ca */ /* 0x000fe200000e0000 */
[----:B------:R1:W-:Y:S01]  /*3070*/  UTCHMMA tmem[UR22], gdesc[UR66], tmem[UR23], tmem[UR48], idesc[UR49], UPT ;  /* 0x00ff3042160079ea */ /* 0x0003e2000b800017 */
[----:B------:R-:W-:Y:S01]  /*3080*/  R2UR UR11, R0 ;  /* 0x00000000000b72ca */ /* 0x000fe200000e0000 */
[----:B------:R-:W-:Y:S01]  /*3090*/  UMOV UR46, 0x0 ;  /* 0x00000000002e7882 */ /* 0x000fe20000000000 */
[----:B------:R-:W-:Y:S01]  /*30a0*/  R2UR UR8, R2 ;  /* 0x00000000020872ca */ /* 0x000fe200000e0000 */
[----:B------:R-:W-:Y:S01]  /*30b0*/  UMOV UR47, 0x8050490 ;  /* 0x08050490002f7882 */ /* 0x000fe20000000000 */
[----:B------:R-:W-:Y:S01]  /*30c0*/  R2UR UR9, R0 ;  /* 0x00000000000972ca */ /* 0x000fe200000e0000 */
        /* <DEDUP_REMOVED lines=28> */
.L_x_73:
[----:B-1----:R-:W-:Y:S01]  /*3290*/  UIADD3 UR11, UPT, UPT, UR4, 0x5090, URZ ;  /* 0x00005090040b7890 */ /* 0x002fe2000fffe0ff */
[----:B------:R-:W-:Y:S01]  /*32a0*/  LOP3.LUT R7, R7, 0x1, RZ, 0x3c, !PT ;  /* 0x0000000107077812 */ /* 0x000fe200078e3cff */
[----:B------:R-:W-:Y:S02]  /*32b0*/  UIADD3 UR10, UPT, UPT, UR24, 0x1, URZ ;  /* 0x00000001180a7890 */ /* 0x000fe4000fffe0ff */
[----:B------:R-:W-:Y:S02]  /*32c0*/  UISETP.GT.AND UP0, UPT, UR25, 0x2, UPT ;  /* 0x000000021900788c */ /* 0x000fe4000bf04270 */
[----:B------:R-:W-:Y:S02]  /*32d0*/  UISETP.NE.AND UP2, UPT, UR10, 0x3, UPT ;  /* 0x000000030a00788c */ /* 0x000fe4000bf45270 */
[----:B------:R-:W-:Y:S01]  /*32e0*/  UIADD3 UR25, UPT, UPT, UR25, -0x1, URZ ;  /* 0xffffffff19197890 */ /* 0x000fe2000fffe0ff */
[----:B------:R2:W-:Y:S01]  /*32f0*/  UTCBAR [UR11], URZ ;  /* 0x000000ff0b0073e9 */ /* 0x0005e200080000ff */
[----:B------:R-:W-:Y:S02]  /*3300*/  USEL UR8, URZ, 0x1, UP2 ;  /* 0x00000001ff087887 */ /* 0x000fe40009000000 */
[----:B------:R-:W-:Y:S01]  /*3310*/  USEL UR10, UR10, URZ, UP2 ;  /* 0x000000ff0a0a7287 */ /* 0x000fe20009000000 */
[----:B------:R-:W-:Y:S03]  /*3320*/  UMOV UR9, 0x1 ;  /* 0x0000000100097882 */ /* 0x000fe60000000000 */
[----:B------:R-:W-:Y:S01]  /*3330*/  LOP3.LUT R5, R5, UR8, RZ, 0x3c, !PT ;  /* 0x0000000805057c12 */ /* 0x000fe2000f8e3cff */
[----:B------:R-:W-:Y:S01]  /*3340*/  UMOV UR8, UR24 ;  /* 0x0000001800087c82 */ /* 0x000fe20008000000 */
[----:B------:R-:W-:Y:S05]  /*3350*/  BRA.U UP0, `(.L_x_74) ;  /* 0xfffffff100587547 */ /* 0x000fea000b83ffff */
.L_x_55:
[----:B------:R-:W-:Y:S04]  /*3360*/  BSSY.RECONVERGENT B0, `(.L_x_75) ;  /* 0x0000003000007945 */ /* 0x000fe80003800200 */
[----:B------:R-:W-:Y:S05]  /*3370*/  @!P4 BRA `(.L_x_76) ;  /* 0x000000000004c947 */ /* 0x000fea0003800000 */
[----:B-12---:R-:W-:Y:S05]  /*3380*/  BPT.TRAP 0x1 ;  /* 0x000000040000795c */ /* 0x006fea0000300000 */
.L_x_76:
[----:B-12---:R-:W-:Y:S05]  /*3390*/  BSYNC.RECONVERGENT B0 ;  /* 0x0000000000007941 */ /* 0x006fea0003800200 */
.L_x_75:
[----:B------:R-:W-:Y:S01]  /*33a0*/  UIADD3 UR6, UPT, UPT, UR4, 0x5010, URZ ;  /* 0x0000501004067890 */ /* 0x000fe2000fffe0ff */
[----:B------:R-:W-:Y:S08]  /*33b0*/  BSSY.RECONVERGENT B0, `(.L_x_77) ;  /* 0x0000004000007945 */ /* 0x000ff00003800200 */
[----:B------:R1:W-:Y:S01]  /*33c0*/  UTCBAR [UR6], URZ ;  /* 0x000000ff060073e9 */ /* 0x0003e200080000ff */
[----:B------:R-:W-:Y:S05]  /*33d0*/  @!P4 BRA `(.L_x_78) ;  /* 0x000000000004c947 */ /* 0x000fea0003800000 */
[----:B-1----:R-:W-:Y:S05]  /*33e0*/  BPT.TRAP 0x1 ;  /* 0x000000040000795c */ /* 0x002fea0000300000 */
.L_x_78:
[----:B-1----:R-:W-:Y:S05]  /*33f0*/  BSYNC.RECONVERGENT B0 ;  /* 0x0000000000007941 */ /* 0x002fea0003800200 */
.L_x_77:
[----:B------:R-:W-:-:S09]  /*3400*/  UIADD3 UR6, UPT, UPT, UR4, 0x5018, URZ ;  /* 0x0000501804067890 */ /* 0x000fd2000fffe0ff */
[----:B------:R1:W-:Y:S01]  /*3410*/  UTCBAR [UR6], URZ ;  /* 0x000000ff060073e9 */ /* 0x0003e200080000ff */
[----:B------:R-:W-:Y:S05]  /*3420*/  BRA.U UP5, `(.L_x_79) ;  /* 0x0000000105047547 */ /* 0x000fea000b800000 */
[----:B-1----:R-:W-:Y:S05]  /*3430*/  BPT.TRAP 0x1 ;  /* 0x000000040000795c */ /* 0x002fea0000300000 */
.L_x_79:
[----:B------:R-:W-:-:S04]  /*3440*/  SHF.L.U32 R3, R8, 0x1f, RZ ;  /* 0x0000001f08037819 */ /* 0x000fc800000006ff */
[----:B------:R-:W2:Y:S02]  /*3450*/  SYNCS.PHASECHK.TRANS64.TRYWAIT P0, [UR4+0x50a8], R3 ;  /* 0x0050a803ff0075a7 */ /* 0x000ea40008001104 */
[----:B--2---:R-:W-:Y:S05]  /*3460*/  @!P0 BRA `(.L_x_80) ;  /* 0x000000d4007c8947 */ /* 0x004fea0003800000 */
.L_x_358:
[----:B------:R-:W-:Y:S05]  /*3470*/  BRA.U UP3, `(.L_x_81) ;  /* 0x0000000103047547 */ /* 0x000fea000b800000 */
[----:B-1----:R-:W-:Y:S05]  /*3480*/  BPT.TRAP 0x1 ;  /* 0x000000040000795c */ /* 0x002fea0000300000 */
.L_x_81:
[----:B------:R-:W-:Y:S01]  /*3490*/  SHF.L.U32 R7, R7, 0x1f, RZ ;  /* 0x0000001f07077819 */ /* 0x000fe200000006ff */
[----:B--2---:R-:W-:Y:S02]  /*34a0*/  HFMA2 R3, -RZ, RZ, 0, 2.288818359375e-05 ;  /* 0x00000180ff037431 */ /* 0x004fe400000001ff */
[----:B------:R-:W-:Y:S01]  /*34b0*/  IMAD.MOV.U32 R4, RZ, RZ, 0xa0 ;  /* 0x000000a0ff047424 */ /* 0x000fe200078e00ff */
[----:B------:R-:W2:Y:S02]  /*34c0*/  SYNCS.PHASECHK.TRANS64.TRYWAIT P0, [UR4+0x5068], R7 ;  /* 0x00506807ff0075a7 */ /* 0x000ea40008001104 */
[----:B--2---:R-:W-:Y:S05]  /*34d0*/  @!P0 BRA `(.L_x_82) ;  /* 0x000000d400788947 */ /* 0x004fea0003800000 */
.L_x_360:
[----:B------:R-:W-:Y:S01]  /*34e0*/  IMAD.MOV.U32 R2, RZ, RZ, 0xa8 ;  /* 0x000000a8ff027424 */ /* 0x000fe200078e00ff */
[----:B------:R-:W-:Y:S01]  /*34f0*/  R2UR UR17, R4 ;  /* 0x00000000041172ca */ /* 0x000fe200000e0000 */
[----:B------:R-:W-:Y:S01]  /*3500*/  IMAD.MOV.U32 R4, RZ, RZ, 0xb0 ;  /* 0x000000b0ff047424 */ /* 0x000fe200078e00ff */
[----:B------:R-:W-:Y:S01]  /*3510*/  R2UR UR18, R3 ;  /* 0x00000000031272ca */ /* 0x000fe200000e0000 */
[----:B--2---:R-:W-:Y:S01]  /*3520*/  IMAD.MOV.U32 R0, RZ, RZ, 0x180 ;  /* 0x00000180ff007424 */ /* 0x004fe200078e00ff */
        /* <DEDUP_REMOVED lines=8> */
[----:B------:R-:W-:Y:S01]  /*35b0*/  UIADD3 UR22, UPT, UPT, UR5, UR27, URZ ;  /* 0x0000001b05167290 */ /* 0x000fe2000fffe0ff */
[C---:B------:R-:W-:Y:S01]  /*35c0*/  R2UR UR14, R3.reuse ;  /* 0x00000000030e72ca */ /* 0x040fe200000e0000 */
[----:B------:R-:W-:Y:S01]  /*35d0*/  UISETP.NE.U32.AND UP0, UPT, UR9, URZ, UPT ;  /* 0x000000ff0900728c */ /* 0x000fe2000bf05070 */
[----:B------:R-:W-:Y:S01]  /*35e0*/  R2UR UR12, R0 ;  /* 0x00000000000c72ca */ /* 0x000fe200000e0000 */
[----:B------:R-:W-:Y:S01]  /*35f0*/  UIADD3 UR54, UPT, UPT, UR22, 0x20, URZ ;  /* 0x0000002016367890 */ /* 0x000fe2000fffe0ff */
[----:B-1----:R-:W-:Y:S01]  /*3600*/  R2UR UR6, R2 ;  /* 0x00000000020672ca */ /* 0x002fe200000e0000 */
        /* <DEDUP_REMOVED lines=11> */
[----:B------:R-:W-:Y:S01]  /*36c0*/  R2UR UR5, R2 ;  /* 0x00000000020572ca */ /* 0x000fe200000e0000 */
[----:B------:R-:W-:Y:S01]  /*36d0*/  UIADD3 UR44, UPT, UPT, UR22, 0xc0, URZ ;  /* 0x000000c0162c7890 */ /* 0x000fe2000fffe0ff */
[----:B------:R-:W-:Y:S01]  /*36e0*/  R2UR UR9, R0 ;  /* 0x00000000000972ca */ /* 0x000fe200000e0000 */
[----:B------:R-:W-:Y:S01]  /*36f0*/  UMOV UR40, 0x0 ;  /* 0x0000000000287882 */ /* 0x000fe20000000000 */
[----:B------:R-:W-:Y:S01]  /*3700*/  UMOV UR41, 0x8050490 ;  /* 0x0805049000297882 */ /* 0x000fe20000000000 */
[----:B------:R-:W-:Y:S01]  /*3710*/  UMOV UR23, 0xc0004010 ;  /* 0xc000401000177882 */ /* 0x000fe20000000000 */
[----:B------:R-:W-:Y:S01]  /*3720*/  UIADD3 UR42, UPT, UPT, UR22, 0xe0, URZ ;  /* 0x000000e0162a7890 */ /* 0x000fe2000fffe0ff */
[----:B------:R1:W-:Y:S01]  /*3730*/  UTCHMMA tmem[UR17], gdesc[UR22], tmem[UR18], tmem[UR40], idesc[UR41], UP0 ;  /* 0x00ff2816110079ea */ /* 0x0003e20008000012 */
[----:B------:R-:W-:Y:S01]  /*3740*/  UMOV UR38, 0x0 ;  /* 0x0000000000267882 */ /* 0x000fe20000000000 */
        /* <DEDUP_REMOVED lines=29> */
.L_x_83:
[----:B-1----:R-:W-:-:S09]  /*3920*/  UIADD3 UR5, UPT, UPT, UR4, 0x5098, URZ ;  /* 0x0000509804057890 */ /* 0x002fd2000fffe0ff */
[----:B------:R1:W-:Y:S01]  /*3930*/  UTCBAR [UR5], URZ ;  /* 0x000000ff050073e9 */ /* 0x0003e200080000ff */
[----:B------:R-:W-:Y:S05]  /*3940*/  BRA.U !UP1, `(.L_x_84) ;  /* 0x0000000109047547 */ /* 0x000fea000b800000 */
[----:B-1----:R-:W-:Y:S05]  /*3950*/  BPT.TRAP 0x1 ;  /* 0x000000040000795c */ /* 0x002fea0000300000 */
.L_x_84:
[----:B-1----:R-:W-:-:S04]  /*3960*/  ULEA UR5, UR26, UR4, 0x3 ;  /* 0x000000041a057291 */ /* 0x002fc8000f8e18ff */
[----:B------:R-:W-:-:S09]  /*3970*/  UIADD3 UR5, UPT, UPT, UR5, 0x5038, URZ ;  /* 0x0000503805057890 */ /* 0x000fd2000fffe0ff */
[----:B------:R1:W-:Y:S01]  /*3980*/  UTCBAR [UR5], URZ ;  /* 0x000000ff050073e9 */ /* 0x0003e200080000ff */
[----:B------:R-:W-:Y:S05]  /*3990*/  BRA.U UP4, `(.L_x_85) ;  /* 0x0000000104047547 */ /* 0x000fea000b800000 */
[----:B-1----:R-:W-:Y:S05]  /*39a0*/  BPT.TRAP 0x1 ;  /* 0x000000040000795c */ /* 0x002fea0000300000 */
.L_x_85:
[----:B-1----:R-:W-:-:S09]  /*39b0*/  UIADD3 UR5, UPT, UPT, UR4, 0x5050, URZ ;  /* 0x0000505004057890 */ /* 0x002fd2000fffe0ff */
[----:B------:R1:W-:Y:S01]  /*39c0*/  UTCBAR [UR5], URZ ;  /* 0x000000ff050073e9 */ /* 0x0003e200080000ff */
[----:B------:R-:W-:Y:S05]  /*39d0*/  BRA.U UP3, `(.L_x_86) ;  /* 0x0000000103047547 */ /* 0x000fea000b800000 */
[----:B-1----:R-:W-:Y:S05]  /*39e0*/  BPT.TRAP 0x1 ;  /* 0x000000040000795c */ /* 0x002fea0000300000 */
.L_x_86:
[----:B------:R-:W-:-:S13]  /*39f0*/  ELECT P0, URZ, PT ;  /* 0x0000000000ff782f */ /* 0x000fda0003800000 */
[----:B-1----:R-:W-:Y:S05]  /*3a00*/  @!P0 EXIT ;  /* 0x000000000000894d */ /* 0x002fea0003800000 */
[----:B------:R-:W-:-:S09]  /*3a10*/  UIADD3 UR4, UPT, UPT, UR4, 0x5060, URZ ;  /* 0x0000506004047890 */ /* 0x000fd2000fffe0ff */
[----:B------:R1:W-:Y:S01]  /*3a20*/  UTCBAR [UR4], URZ ;  /* 0x000000ff040073e9 */ /* 0x0003e200080000ff */
[----:B------:R-:W-:Y:S01]  /*3a30*/  NOP ;  /* 0x0000000000007918 */ /* 0x000fe20000000000 */
[----:B-1----:R-:W-:Y:S05]  /*3a40*/  EXIT ;  /* 0x000000000000794d */ /* 0x002fea0003800000 */
.L_x_28:
[----:B------:R-:W-:-:S08]  /*3a50*/  NOP ;  /* 0x0000000000007918 */ /* 0x000fd00000000000 */
[----:B------:R-:W1:-:S00]  /*3a60*/  USETMAXREG.DEALLOC.CTAPOOL 0x60 ;  /* 0x00000060000079c8 */ /* 0x000e4000080e0500 */
[----:B-1----:R-:W1:Y:S01]  /*3a70*/  S2R R0, SR_CTAID.X ;  /* 0x0000000000007919 */ /* 0x002e620000002500 */
[----:B------:R-:W2:Y:S01]  /*3a80*/  LDCU UR4, c[0x0][0x380] ;  /* 0x00007000ff0477ac */ /* 0x000ea20008000800 */
[----:B-1----:R-:W-:-:S04]  /*3a90*/  SHF.L.U32 R17, R0, 0x8, RZ ;  /* 0x0000000800117819 */ /* 0x002fc800000006ff */
[----:B--2---:R-:W-:-:S13]  /*3aa0*/  ISETP.GE.U32.AND P0, PT, R17, UR4, PT ;  /* 0x0000000411007c0c */ /* 0x004fda000bf06070 */
[----:B------:R-:W-:Y:S05]  /*3ab0*/  @P0 EXIT ;  /* 0x000000000000094d */ /* 0x000fea0003800000 */
[----:B------:R-:W1:Y:S01]  /*3ac0*/  LDCU UR5, c[0x0][0x384] ;  /* 0x00007080ff0577ac */ /* 0x000e620008000800 */
[----:B------:R-:W2:Y:S01]  /*3ad0*/  LDCU.64 UR42, c[0x0][0x358] ;  /* 0x00006b00ff2a77ac */ /* 0x000ea20008000a00 */
[----:B-1----:R-:W-:-:S09]  /*3ae0*/  UISETP.NE.AND UP0, UPT, UR5, URZ, UPT ;  /* 0x000000ff0500728c */ /* 0x002fd2000bf05270 */
[----:B--2---:R-:W-:Y:S05]  /*3af0*/  BRA.U UP0, `(.L_x_87) ;  /* 0x0000003100247547 */ /* 0x004fea000b800000 */
[----:B------:R-:W-:-:S09]  /*3b00*/  UISETP.NE.AND UP0, UPT, UR38, URZ, UPT ;  /* 0x000000ff2600728c */ /* 0x000fd2000bf05270 */
[----:B------:R-:W-:Y:S05]  /*3b10*/  BRA.U UP0, `(.L_x_88) ;  /* 0x0000000100047547 */ /* 0x000fea000b800000 */
[----:B------:R-:W-:Y:S05]  /*3b20*/  BPT.TRAP 0x1 ;  /* 0x000000040000795c */ /* 0x000fea0000300000 */
.L_x_88:
[----:B------:R-:W1:Y:S01]  /*3b30*/  S2R R18, SR_CgaCtaId ;  /* 0x0000000000127919 */ /* 0x000e620000008800 */
[----:B------:R-:W-:Y:S01]  /*3b40*/  IMAD.MOV.U32 R3, RZ, RZ, 0x1 ;  /* 0x00000001ff037424 */ /* 0x000fe200078e00ff */
[----:B------:R-:W-:Y:S02]  /*3b50*/  MOV R5, 0x400 ;  /* 0x0000040000057802 */ /* 0x000fe40000000f00 */
[----:B------:R-:W-:Y:S02]  /*3b60*/  LOP3.LUT P1, R22, R16, 0x7f, RZ, 0xc0, !PT ;  /* 0x0000007f10167812 */ /* 0x000fe4000782c0ff */
[----:B------:R-:W-:Y:S02]  /*3b70*/  SHF.L.U32 R3, R3, 0x1f, RZ ;  /* 0x0000001f03037819 */ /* 0x000fe400000006ff */
[----:B-1----:R-:W-:-:S04]  /*3b80*/  LEA R18, R18, R5, 0x18 ;  /* 0x0000000512127211 */ /* 0x002fc800078ec0ff */
[----:B------:R-:W1:Y:S02]  /*3b90*/  SYNCS.PHASECHK.TRANS64.TRYWAIT P0, [R18+URZ+0x50c0], R3 ;  /* 0x0050c003120075a7 */ /* 0x000e6400080011ff */
[----:B-1----:R-:W-:Y:S05]  /*3ba0*/  @!P0 BRA `(.L_x_89) ;  /* 0x000000cc00dc8947 */ /* 0x002fea0003800000 */
.L_x_361:
[----:B------:R-:W-:Y:S04]  /*3bb0*/  BSSY.RECONVERGENT B6, `(.L_x_90) ;  /* 0x000023d000067945 */ /* 0x000fe80003800200 */
[----:B------:R-:W-:Y:S05]  /*3bc0*/  @P1 BRA `(.L_x_91) ;  /* 0x0000002000ec1947 */ /* 0x000fea0003800000 */
[----:B------:R-:W2:Y:S01]  /*3bd0*/  S2UR UR4, SR_CTAID.Z ;  /* 0x00000000000479c3 */ /* 0x000ea20000002700 */
[----:B-1----:R-:W1:Y:S01]  /*3be0*/  S2R R3, SR_CTAID.Y ;  /* 0x0000000000037919 */ /* 0x002e620000002600 */
[----:B------:R-:W2:Y:S01]  /*3bf0*/  LDCU UR6, c[0x0][0x370] ;  /* 0x00006e00ff0677ac */ /* 0x000ea20008000800 */
[----:B------:R-:W3:Y:S01]  /*3c00*/  LDCU UR5, c[0x0][0x374] ;  /* 0x00006e80ff0577ac */ /* 0x000ee20008000800 */
[----:B--2---:R-:W-:-:S04]  /*3c10*/  UIMAD UR4, UR6, UR4, URZ ;  /* 0x00000004060472a4 */ /* 0x004fc8000f8e02ff */
[----:B------:R-:W-:-:S04]  /*3c20*/  UIADD3 UR4, UPT, UPT, URZ, -UR4, URZ ;  /* 0x80000004ff047290 */ /* 0x000fc8000fffe0ff */
[----:B---3--:R-:W-:Y:S01]  /*3c30*/  UIMAD UR4, UR4, UR5, URZ ;  /* 0x00000005040472a4 */ /* 0x008fe2000f8e02ff */
[----:B-1----:R-:W-:-:S05]  /*3c40*/  IMAD R3, R3, UR6, R0 ;  /* 0x0000000603037c24 */ /* 0x002fca000f8e0200 */
[----:B------:R-:W-:-:S13]  /*3c50*/  ISETP.NE.AND P0, PT, R3, UR4, PT ;  /* 0x0000000403007c0c */ /* 0x000fda000bf05270 */
[----:B------:R-:W-:Y:S05]  /*3c60*/  @P0 BRA `(.L_x_91) ;  /* 0x0000002000c40947 */ /* 0x000fea0003800000 */
[----:B------:R-:W1:Y:S01]  /*3c70*/  LDC.64 R8, c[0x4][0xa0] ;  /* 0x01002800ff087b82 */ /* 0x000e620000000a00 */
[----:B------:R-:W-:Y:S01]  /*3c80*/  MOV R26, 0x0 ;  /* 0x00000000001a7802 */ /* 0x000fe20000000f00 */
[----:B------:R-:W2:Y:S01]  /*3c90*/  LDCU.64 UR4, c[0x4][0xd0] ;  /* 0x01001a00ff0477ac */ /* 0x000ea20008000a00 */
[----:B------:R-:W-:Y:S01]  /*3ca0*/  IADD3 R25, P0, PT, R23, 0x8, RZ ;  /* 0x0000000817197810 */ /* 0x000fe20007f1e0ff */
[----:B------:R-:W-:Y:S01]  /*3cb0*/  IMAD.MOV.U32 R6, RZ, RZ, R23 ;  /* 0x000000ffff067224 */ /* 0x000fe200078e0017 */
[----:B------:R-:W-:-:S03]  /*3cc0*/  MOV R7, R19 ;  /* 0x0000001300077202 */ /* 0x000fc60000000f00 */
[----:B------:R3:W4:Y:S01]  /*3cd0*/  LDC.64 R2, c[0x4][R26] ;  /* 0x010000001a027b82 */ /* 0x0007220000000a00 */
[----:B------:R-:W-:Y:S02]  /*3ce0*/  IMAD.X R24, RZ, RZ, R19, P0 ;  /* 0x000000ffff187224 */ /* 0x000fe400000e0613 */
[----:B--2---:R-:W-:Y:S01]  /*3cf0*/  IMAD.U32 R4, RZ, RZ, UR4 ;  /* 0x00000004ff047e24 */ /* 0x004fe2000f8e00ff */
[----:B------:R-:W-:Y:S01]  /*3d00*/  MOV R5, UR5 ;  /* 0x0000000500057c02 */ /* 0x000fe20008000f00 */
[----:B-1----:R3:W-:Y:S04]  /*3d10*/  STL.64 [R1], R8 ;  /* 0x0000000801007387 */ /* 0x0027e80000100a00 */
[----:B------:R-:W-:-:S07]  /*3d20*/  LEPC R20, `(.L_x_92) ;  /* 0x000000001014794e */ /* 0x000fce0000000000 */
[----:B---34-:R-:W-:Y:S05]  /*3d30*/  CALL.ABS.NOINC R2 ;  /* 0x0000000002007343 */ /* 0x018fea0003c00000 */
.L_x_92:
[----:B------:R-:W-:Y:S01]  /*3d40*/  HFMA2 R2, -RZ, RZ, 0, 5.9604644775390625e-08 ;  /* 0x00000001ff027431 */ /* 0x000fe200000001ff */
[----:B------:R-:W-:Y:S01]  /*3d50*/  MOV R3, 0x4 ;  /* 0x0000000400037802 */ /* 0x000fe20000000f00 */
[----:B------:R-:W-:Y:S01]  /*3d60*/  IMAD.MOV.U32 R0, RZ, RZ, 0x3 ;  /* 0x00000003ff007424 */ /* 0x000fe200078e00ff */
[----:B------:R1:W2:Y:S01]  /*3d70*/  LDC.64 R8, c[0x4][R26] ;  /* 0x010000001a087b82 */ /* 0x0002a20000000a00 */
[----:B------:R-:W3:Y:S01]  /*3d80*/  LDCU.64 UR4, c[0x4][0xe8] ;  /* 0x01001d00ff0477ac */ /* 0x000ee20008000a00 */
[----:B------:R-:W-:Y:S01]  /*3d90*/  MOV R6, R25 ;  /* 0x0000001900067202 */ /* 0x000fe20000000f00 */
[----:B------:R-:W-:Y:S01]  /*3da0*/  IMAD.MOV.U32 R7, RZ, RZ, R24 ;  /* 0x000000ffff077224 */ /* 0x000fe200078e0018 */
[----:B------:R1:W-:Y:S04]  /*3db0*/  STL.64 [R1+0x8], R2 ;  /* 0x0000080201007387 */ /* 0x0003e80000100a00 */
[----:B------:R1:W-:Y:S01]  /*3dc0*/  STL [R1+0x10], R0 ;  /* 0x0000100001007387 */ /* 0x0003e20000100800 */
[----:B---3--:R-:W-:Y:S01]  /*3dd0*/  MOV R4, UR4 ;  /* 0x0000000400047c02 */ /* 0x008fe20008000f00 */
[----:B------:R-:W-:-:S02]  /*3de0*/  IMAD.U32 R5, RZ, RZ, UR5 ;  /* 0x00000005ff057e24 */ /* 0x000fc4000f8e00ff */
[----:B------:R-:W-:-:S07]  /*3df0*/  LEPC R20, `(.L_x_93) ;  /* 0x000000001014794e */ /* 0x000fce0000000000 */
[----:B-12---:R-:W-:Y:S05]  /*3e00*/  CALL.ABS.NOINC R8 ;  /* 0x0000000008007343 */ /* 0x006fea0003c00000 */
.L_x_93:
[----:B------:R1:W2:Y:S01]  /*3e10*/  LDC.64 R2, c[0x4][R26] ;  /* 0x010000001a027b82 */ /* 0x0002a20000000a00 */
[----:B------:R-:W3:Y:S01]  /*3e20*/  LDCU.64 UR4, c[0x4][0xe0] ;  /* 0x01001c00ff0477ac */ /* 0x000ee20008000a00 */
[----:B------:R-:W-:Y:S01]  /*3e30*/  CS2R R6, SRZ ;  /* 0x0000000000067805 */ /* 0x000fe2000001ff00 */
[----:B---3--:R-:W-:Y:S01]  /*3e40*/  IMAD.U32 R4, RZ, RZ, UR4 ;  /* 0x00000004ff047e24 */ /* 0x008fe2000f8e00ff */
[----:B------:R-:W-:-:S04]  /*3e50*/  MOV R5, UR5 ;  /* 0x0000000500057c02 */ /* 0x000fc80008000f00 */
[----:B------:R-:W-:-:S07]  /*3e60*/  LEPC R20, `(.L_x_94) ;  /* 0x000000001014794e */ /* 0x000fce0000000000 */
[----:B-12---:R-:W-:Y:S05]  /*3e70*/  CALL.ABS.NOINC R2 ;  /* 0x0000000002007343 */ /* 0x006fea0003c00000 */
.L_x_94:
[----:B------:R1:W2:Y:S01]  /*3e80*/  LDC.64 R2, c[0x4][R26] ;  /* 0x010000001a027b82 */ /* 0x0002a20000000a00 */
[----:B------:R-:W3:Y:S01]  /*3e90*/  LDCU.64 UR4, c[0x4][0xf0] ;  /* 0x01001e00ff0477ac */ /* 0x000ee20008000a00 */
[----:B------:R-:W-:Y:S01]  /*3ea0*/  CS2R R6, SRZ ;  /* 0x0000000000067805 */ /* 0x000fe2000001ff00 */
[----:B---3--:R-:W-:Y:S01]  /*3eb0*/  IMAD.U32 R4, RZ, RZ, UR4 ;  /* 0x00000004ff047e24 */ /* 0x008fe2000f8e00ff */
[----:B------:R-:W-:-:S04]  /*3ec0*/  MOV R5, UR5 ;  /* 0x0000000500057c02 */ /* 0x000fc80008000f00 */
[----:B------:R-:W-:-:S07]  /*3ed0*/  LEPC R20, `(.L_x_95) ;  /* 0x000000001014794e */ /* 0x000fce0000000000 */
[----:B-12---:R-:W-:Y:S05]  /*3ee0*/  CALL.ABS.NOINC R2 ;  /* 0x0000000002007343 */ /* 0x006fea0003c00000 */
.L_x_95:
[----:B------:R1:W2:Y:S01]  /*3ef0*/  LDC.64 R2, c[0x4][R26] ;  /* 0x010000001a027b82 */ /* 0x0002a20000000a00 */
[----:B------:R-:W3:Y:S01]  /*3f00*/  LDCU.64 UR4, c[0x4][0xf8] ;  /* 0x01001f00ff0477ac */ /* 0x000ee20008000a00 */
[----:B------:R-:W-:Y:S01]  /*3f10*/  CS2R R6, SRZ ;  /* 0x0000000000067805 */ /* 0x000fe2000001ff00 */
[----:B---3--:R-:W-:Y:S01]  /*3f20*/  IMAD.U32 R4, RZ, RZ, UR4 ;  /* 0x00000004ff047e24 */ /* 0x008fe2000f8e00ff */
[----:B------:R-:W-:-:S04]  /*3f30*/  MOV R5, UR5 ;  /* 0x0000000500057c02 */ /* 0x000fc80008000f00 */
[----:B------:R-:W-:-:S07]  /*3f40*/  LEPC R20, `(.L_x_96) ;  /* 0x000000001014794e */ /* 0x000fce0000000000 */
[----:B-12---:R-:W-:Y:S05]  /*3f50*/  CALL.ABS.NOINC R2 ;  /* 0x0000000002007343 */ /* 0x006fea0003c00000 */
.L_x_96:
[----:B------:R-:W-:Y:S01]  /*3f60*/  HFMA2 R0, -RZ, RZ, 0, 9.5367431640625e-07 ;  /* 0x00000010ff007431 */ /* 0x000fe200000001ff */
[----:B------:R1:W2:Y:S01]  /*3f70*/  LDC.64 R2, c[0x4][R26] ;  /* 0x010000001a027b82 */ /* 0x0002a20000000a00 */
[----:B------:R-:W3:Y:S01]  /*3f80*/  LDCU.64 UR4, c[0x4][0xc8] ;  /* 0x01001900ff0477ac */ /* 0x000ee20008000a00 */
[----:B------:R-:W-:Y:S01]  /*3f90*/  MOV R6, R23 ;  /* 0x0000001700067202 */ /* 0x000fe20000000f00 */
[----:B------:R-:W-:Y:S01]  /*3fa0*/  IMAD.MOV.U32 R7, RZ, RZ, R19 ;  /* 0x000000ffff077224 */ /* 0x000fe200078e0013 */
[----:B------:R1:W-:Y:S01]  /*3fb0*/  STL [R1], R0 ;  /* 0x0000000001007387 */ /* 0x0003e20000100800 */
[----:B---3--:R-:W-:Y:S01]  /*3fc0*/  MOV R4, UR4 ;  /* 0x0000000400047c02 */ /* 0x008fe20008000f00 */
[----:B------:R-:W-:-:S04]  /*3fd0*/  IMAD.U32 R5, RZ, RZ, UR5 ;  /* 0x00000005ff057e24 */ /* 0x000fc8000f8e00ff */
[----:B------:R-:W-:-:S07]  /*3fe0*/  LEPC R20, `(.L_x_97) ;  /* 0x000000001014794e */ /* 0x000fce0000000000 */
[----:B-12---:R-:W-:Y:S05]  /*3ff0*/  CALL.ABS.NOINC R2 ;  /* 0x0000000002007343 */ /* 0x006fea0003c00000 */
.L_x_97:
[----:B------:R-:W1:Y:S01]  /*4000*/  S2R R3, SR_SWINHI ;  /* 0x0000000000037919 */ /* 0x000e620000002f00 */
[----:B------:R-:W2:Y:S01]  /*4010*/  LDCU.64 UR4, c[0x4][0x100] ;  /* 0x01002000ff0477ac */ /* 0x000ea20008000a00 */
[----:B------:R-:W-:Y:S02]  /*4020*/  MOV R6, R23 ;  /* 0x0000001700067202 */ /* 0x000fe40000000f00 */
[----:B------:R-:W-:Y:S01]  /*4030*/  MOV R7, R19 ;  /* 0x0000001300077202 */ /* 0x000fe20000000f00 */
[----:B--2---:R-:W-:Y:S02]  /*4040*/  IMAD.U32 R4, RZ, RZ, UR4 ;  /* 0x00000004ff047e24 */ /* 0x004fe4000f8e00ff */
[----:B------:R-:W-:Y:S01]  /*4050*/  IMAD.U32 R5, RZ, RZ, UR5 ;  /* 0x00000005ff057e24 */ /* 0x000fe2000f8e00ff */
[----:B------:R-:W-:Y:S02]  /*4060*/  MOV R8, R18 ;  /* 0x0000001200087202 */ /* 0x000fe40000000f00 */
[----:B-1----:R-:W-:-:S02]  /*4070*/  MOV R9, R3 ;  /* 0x0000000300097202 */ /* 0x002fc40000000f00 */
[----:B------:R1:W2:Y:S03]  /*4080*/  LDC.64 R2, c[0x4][R26] ;  /* 0x010000001a027b82 */ /* 0x0002a60000000a00 */
[----:B------:R1:W-:Y:S02]  /*4090*/  STL.64 [R1], R8 ;  /* 0x0000000801007387 */ /* 0x0003e40000100a00 */
[----:B------:R-:W-:-:S07]  /*40a0*/  LEPC R20, `(.L_x_98) ;  /* 0x000000001014794e */ /* 0x000fce0000000000 */
[----:B-12---:R-:W-:Y:S05]  /*40b0*/  CALL.ABS.NOINC R2 ;  /* 0x0000000002007343 */ /* 0x006fea0003c00000 */
.L_x_98:
[----:B------:R-:W1:Y:S01]  /*40c0*/  LDC.64 R8, c[0x4][0xd8] ;  /* 0x01003600ff087b82 */ /* 0x000e620000000a00 */
[----:B------:R-:W2:Y:S01]  /*40d0*/  LDCU.64 UR4, c[0x4][0xd0] ;  /* 0x01001a00ff0477ac */ /* 0x000ea20008000a00 */
[----:B------:R-:W-:Y:S02]  /*40e0*/  MOV R6, R23 ;  /* 0x0000001700067202 */ /* 0x000fe40000000f00 */
[----:B------:R-:W-:-:S04]  /*40f0*/  MOV R7, R19 ;  /* 0x0000001300077202 */ /* 0x000fc80000000f00 */
[----:B------:R3:W4:Y:S01]  /*4100*/  LDC.64 R2, c[0x4][R26] ;  /* 0x010000001a027b82 */ /* 0x0007220000000a00 */
[----:B--2---:R-:W-:Y:S02]  /*4110*/  IMAD.U32 R4, RZ, RZ, UR4 ;  /* 0x00000004ff047e24 */ /* 0x004fe4000f8e00ff */
[----:B------:R-:W-:Y:S01]  /*4120*/  IMAD.U32 R5, RZ, RZ, UR5 ;  /* 0x00000005ff057e24 */ /* 0x000fe2000f8e00ff */
[----:B-1----:R3:W-:Y:S04]  /*4130*/  STL.64 [R1], R8 ;  /* 0x0000000801007387 */ /* 0x0027e80000100a00 */
[----:B------:R-:W-:-:S07]  /*4140*/  LEPC R20, `(.L_x_99) ;  /* 0x000000001014794e */ /* 0x000fce0000000000 */
[----:B---34-:R-:W-:Y:S05]  /*4150*/  CALL.ABS.NOINC R2 ;  /* 0x0000000002007343 */ /* 0x018fea0003c00000 */
.L_x_99:
[----:B------:R-:W-:Y:S01]  /*4160*/  HFMA2 R0, -RZ, RZ, 0, 2.384185791015625e-06 ;  /* 0x00000028ff007431 */ /* 0x000fe200000001ff */
        /* <DEDUP_REMOVED lines=9> */
.L_x_100:
        /* <DEDUP_REMOVED lines=10> */
.L_x_101:
[----:B------:R1:W2:Y:S01]  /*42a0*/  LDC.64 R2, c[0x4][R26] ;  /* 0x010000001a027b82 */ /* 0x0002a20000000a00 */
[----:B------:R-:W3:Y:S01]  /*42b0*/  LDCU.64 UR4, c[0x4][0xe0] ;  /* 0x01001c00ff0477ac */ /* 0x000ee20008000a00 */
[----:B------:R-:W-:Y:S01]  /*42c0*/  CS2R R6, SRZ ;  /* 0x0000000000067805 */ /* 0x000fe2000001ff00 */
[----:B---3--:R-:W-:Y:S01]  /*42d0*/  IMAD.U32 R4, RZ, RZ, UR4 ;  /* 0x00000004ff047e24 */ /* 0x008fe2000f8e00ff */
[----:B------:R-:W-:-:S04]  /*42e0*/  MOV R5, UR5 ;  /* 0x0000000500057c02 */ /* 0x000fc80008000f00 */
[----:B------:R-:W-:-:S07]  /*42f0*/  LEPC R20, `(.L_x_102) ;  /* 0x000000001014794e */ /* 0x000fce0000000000 */
[----:B-12---:R-:W-:Y:S05]  /*4300*/  CALL.ABS.NOINC R2 ;  /* 0x0000000002007343 */ /* 0x006fea0003c00000 */
.L_x_102:
[----:B------:R-:W-:Y:S01]  /*4310*/  HFMA2 R0, -RZ, RZ, 0, 4.76837158203125e-07 ;  /* 0x00000008ff007431 */ /* 0x000fe200000001ff */
        /* <DEDUP_REMOVED lines=9> */
.L_x_103:
[----:B------:R-:W-:Y:S01]  /*43b0*/  HFMA2 R0, -RZ, RZ, 0, 2.6226043701171875e-06 ;  /* 0x0000002cff007431 */ /* 0x000fe200000001ff */
        /* <DEDUP_REMOVED lines=9> */
.L_x_104:
[----:B------:R1:W2:Y:S01]  /*4450*/  LDC.64 R2, c[0x4][R26] ;  /* 0x010000001a027b82 */ /* 0x0002a20000000a00 */
[----:B------:R-:W3:Y:S01]  /*4460*/  LDCU.64 UR4, c[0x4][0xe0] ;  /* 0x01001c00ff0477ac */ /* 0x000ee20008000a00 */
[----:B------:R-:W-:Y:S01]  /*4470*/  CS2R R6, SRZ ;  /* 0x0000000000067805 */ /* 0x000fe2000001ff00 */
[----:B---3--:R-:W-:Y:S01]  /*4480*/  IMAD.U32 R4, RZ, RZ, UR4 ;  /* 0x00000004ff047e24 */ /* 0x008fe2000f8e00ff */
[----:B------:R-:W-:-:S04]  /*4490*/  MOV R5, UR5 ;  /* 0x0000000500057c02 */ /* 0x000fc80008000f00 */
[----:B------:R-:W-:-:S07]  /*44a0*/  LEPC R20, `(.L_x_105) ;  /* 0x000000001014794e */ /* 0x000fce0000000000 */
[----:B-12---:R-:W-:Y:S05]  /*44b0*/  CALL.ABS.NOINC R2 ;  /* 0x0000000002007343 */ /* 0x006fea0003c00000 */
.L_x_105:
        /* <DEDUP_REMOVED lines=10> */
.L_x_106:
[----:B------:R-:W-:Y:S01]  /*4560*/  HFMA2 R0, -RZ, RZ, 0, 2.443790435791015625e-06 ;  /* 0x00000029ff007431 */ /* 0x000fe200000001ff */
        /* <DEDUP_REMOVED lines=9> */
.L_x_107:
        /* <DEDUP_REMOVED lines=10> */
.L_x_108:
        /* <DEDUP_REMOVED lines=10> */
.L_x_109:
[----:B------:R1:W2:Y:S01]  /*4740*/  LDC.64 R2, c[0x4][R26] ;  /* 0x010000001a027b82 */ /* 0x0002a20000000a00 */
[----:B------:R-:W3:Y:S01]  /*4750*/  LDCU.64 UR4, c[0x4][0xe0] ;  /* 0x01001c00ff0477ac */ /* 0x000ee20008000a00 */
[----:B------:R-:W-:Y:S01]  /*4760*/  CS2R R6, SRZ ;  /* 0x0000000000067805 */ /* 0x000fe2000001ff00 */
[----:B---3--:R-:W-:Y:S01]  /*4770*/  IMAD.U32 R4, RZ, RZ, UR4 ;  /* 0x00000004ff047e24 */ /* 0x008fe2000f8e00ff */
[----:B------:R-:W-:-:S04]  /*4780*/  MOV R5, UR5 ;  /* 0x0000000500057c02 */ /* 0x000fc80008000f00 */
[----:B------:R-:W-:-:S07]  /*4790*/  LEPC R20, `(.L_x_110) ;  /* 0x000000001014794e */ /* 0x000fce0000000000 */
[----:B-12---:R-:W-:Y:S05]  /*47a0*/  CALL.ABS.NOINC R2 ;  /* 0x0000000002007343 */ /* 0x006fea0003c00000 */
.L_x_110:
        /* <DEDUP_REMOVED lines=10> */
.L_x_111:
        /* <DEDUP_REMOVED lines=10> */
.L_x_112:
[----:B------:R1:W2:Y:S01]  /*48f0*/  LDC.64 R2, c[0x4][R26] ;  /* 0x010000001a027b82 */ /* 0x0002a20000000a00 */
[----:B------:R-:W3:Y:S01]  /*4900*/  LDCU.64 UR4, c[0x4][0xe0] ;  /* 0x01001c00ff0477ac */ /* 0x000ee20008000a00 */
[----:B------:R-:W-:Y:S01]  /*4910*/  CS2R R6, SRZ ;  /* 0x0000000000067805 */ /* 0x000fe2000001ff00 */
[----:B---3--:R-:W-:Y:S01]  /*4920*/  IMAD.U32 R4, RZ, RZ, UR4 ;  /* 0x00000004ff047e24 */ /* 0x008fe2000f8e00ff */
[----:B------:R-:W-:-:S04]  /*4930*/  MOV R5, UR5 ;  /* 0x0000000500057c02 */ /* 0x000fc80008000f00 */
[----:B------:R-:W-:-:S07]  /*4940*/  LEPC R20, `(.L_x_113) ;  /* 0x000000001014794e */ /* 0x000fce0000000000 */
[----:B-12---:R-:W-:Y:S05]  /*4950*/  CALL.ABS.NOINC R2 ;  /* 0x0000000002007343 */ /* 0x006fea0003c00000 */
.L_x_113:
[----:B------:R-:W-:Y:S01]  /*4960*/  HFMA2 R0, -RZ, RZ, 0, 5.9604644775390625e-08 ;  /* 0x00000001ff007431 */ /* 0x000fe200000001ff */
        /* <DEDUP_REMOVED lines=9> */
.L_x_114:
        /* <DEDUP_REMOVED lines=10> */
.L_x_115:
        /* <DEDUP_REMOVED lines=10> */
.L_x_116:
        /* <DEDUP_REMOVED lines=10> */
.L_x_117:
[----:B------:R1:W2:Y:S01]  /*4be0*/  LDC.64 R2, c[0x4][R26] ;  /* 0x010000001a027b82 */ /* 0x0002a20000000a00 */
[----:B------:R-:W3:Y:S01]  /*4bf0*/  LDCU.64 UR4, c[0x4][0xe0] ;  /* 0x01001c00ff0477ac */ /* 0x000ee20008000a00 */
[----:B------:R-:W-:Y:S01]  /*4c00*/  CS2R R6, SRZ ;  /* 0x0000000000067805 */ /* 0x000fe2000001ff00 */
[----:B---3--:R-:W-:Y:S01]  /*4c10*/  IMAD.U32 R4, RZ, RZ, UR4 ;  /* 0x00000004ff047e24 */ /* 0x008fe2000f8e00ff */
[----:B------:R-:W-:-:S04]  /*4c20*/  MOV R5, UR5 ;  /* 0x0000000500057c02 */ /* 0x000fc80008000f00 */
[----:B------:R-:W-:-:S07]  /*4c30*/  LEPC R20, `(.L_x_118) ;  /* 0x000000001014794e */ /* 0x000fce0000000000 */
[----:B-12---:R-:W-:Y:S05]  /*4c40*/  CALL.ABS.NOINC R2 ;  /* 0x0000000002007343 */ /* 0x006fea0003c00000 */
.L_x_118:
        /* <DEDUP_REMOVED lines=10> */
.L_x_119:
        /* <DEDUP_REMOVED lines=10> */
.L_x_120:
[----:B------:R1:W2:Y:S01]  /*4d90*/  LDC.64 R2, c[0x4][R26] ;  /* 0x010000001a027b82 */ /* 0x0002a20000000a00 */
[----:B------:R-:W3:Y:S01]  /*4da0*/  LDCU.64 UR4, c[0x4][0xe0] ;  /* 0x01001c00ff0477ac */ /* 0x000ee20008000a00 */
[----:B------:R-:W-:Y:S01]  /*4db0*/  CS2R R6, SRZ ;  /* 0x0000000000067805 */ /* 0x000fe2000001ff00 */
[----:B---3--:R-:W-:Y:S01]  /*4dc0*/  IMAD.U32 R4, RZ, RZ, UR4 ;  /* 0x00000004ff047e24 */ /* 0x008fe2000f8e00ff */
[----:B------:R-:W-:-:S04]  /*4dd0*/  MOV R5, UR5 ;  /* 0x0000000500057c02 */ /* 0x000fc80008000f00 */
[----:B------:R-:W-:-:S07]  /*4de0*/  LEPC R20, `(.L_x_121) ;  /* 0x000000001014794e */ /* 0x000fce0000000000 */
[----:B-12---:R-:W-:Y:S05]  /*4df0*/  CALL.ABS.NOINC R2 ;  /* 0x0000000002007343 */ /* 0x006fea0003c00000 */
.L_x_121:
[----:B------:R-:W-:Y:S01]  /*4e00*/  HFMA2 R0, -RZ, RZ, 0, 1.1920928955078125e-07 ;  /* 0x00000002ff007431 */ /* 0x000fe200000001ff */
        /* <DEDUP_REMOVED lines=9> */
.L_x_122:
        /* <DEDUP_REMOVED lines=10> */
.L_x_123:
        /* <DEDUP_REMOVED lines=10> */
.L_x_124:
        /* <DEDUP_REMOVED lines=10> */
.L_x_125:
        /* <DEDUP_REMOVED lines=10> */
.L_x_126:
        /* <DEDUP_REMOVED lines=10> */
.L_x_127:
[----:B------:R1:W2:Y:S01]  /*51c0*/  LDC.64 R2, c[0x4][R26] ;  /* 0x010000001a027b82 */ /* 0x0002a20000000a00 */
[----:B------:R-:W3:Y:S01]  /*51d0*/  LDCU.64 UR4, c[0x4][0xe0] ;  /* 0x01001c00ff0477ac */ /* 0x000ee20008000a00 */
[----:B------:R-:W-:Y:S01]  /*51e0*/  CS2R R6, SRZ ;  /* 0x0000000000067805 */ /* 0x000fe2000001ff00 */
[----:B---3--:R-:W-:Y:S01]  /*51f0*/  IMAD.U32 R4, RZ, RZ, UR4 ;  /* 0x00000004ff047e24 */ /* 0x008fe2000f8e00ff */
[----:B------:R-:W-:-:S04]  /*5200*/  MOV R5, UR5 ;  /* 0x0000000500057c02 */ /* 0x000fc80008000f00 */
[----:B------:R-:W-:-:S07]  /*5210*/  LEPC R20, `(.L_x_128) ;  /* 0x000000001014794e */ /* 0x000fce0000000000 */
[----:B-12---:R-:W-:Y:S05]  /*5220*/  CALL.ABS.NOINC R2 ;  /* 0x0000000002007343 */ /* 0x006fea0003c00000 */
.L_x_128:
        /* <DEDUP_REMOVED lines=10> */
.L_x_129:
        /* <DEDUP_REMOVED lines=10> */
.L_x_130:
[----:B------:R1:W2:Y:S01]  /*5370*/  LDC.64 R2, c[0x4][R26] ;  /* 0x010000001a027b82 */ /* 0x0002a20000000a00 */
[----:B------:R-:W3:Y:S01]  /*5380*/  LDCU.64 UR4, c[0x4][0xe0] ;  /* 0x01001c00ff0477ac */ /* 0x000ee20008000a00 */
[----:B------:R-:W-:Y:S01]  /*5390*/  CS2R R6, SRZ ;  /* 0x0000000000067805 */ /* 0x000fe2000001ff00 */
[----:B---3--:R-:W-:Y:S01]  /*53a0*/  IMAD.U32 R4, RZ, RZ, UR4 ;  /* 0x00000004ff047e24 */ /* 0x008fe2000f8e00ff */
[----:B------:R-:W-:-:S04]  /*53b0*/  MOV R5, UR5 ;  /* 0x0000000500057c02 */ /* 0x000fc80008000f00 */
[----:B------:R-:W-:-:S07]  /*53c0*/  LEPC R20, `(.L_x_131) ;  /* 0x000000001014794e */ /* 0x000fce0000000000 */
[----:B-12---:R-:W-:Y:S05]  /*53d0*/  CALL.ABS.NOINC R2 ;  /* 0x0000000002007343 */ /* 0x006fea0003c00000 */
.L_x_131:
[----:B------:R-:W-:Y:S01]  /*53e0*/  HFMA2 R0, -RZ, RZ, 0, 7.62939453125e-06 ;  /* 0x00000080ff007431 */ /* 0x000fe200000001ff */
        /* <DEDUP_REMOVED lines=9> */
.L_x_132:
        /* <DEDUP_REMOVED lines=10> */
.L_x_133:
        /* <DEDUP_REMOVED lines=10> */
.L_x_134:
        /* <DEDUP_REMOVED lines=10> */
.L_x_135:
[----:B------:R1:W2:Y:S01]  /*5660*/  LDC.64 R2, c[0x4][R26] ;  /* 0x010000001a027b82 */ /* 0x0002a20000000a00 */
[----:B------:R-:W3:Y:S01]  /*5670*/  LDCU.64 UR4, c[0x4][0xe0] ;  /* 0x01001c00ff0477ac */ /* 0x000ee20008000a00 */
[----:B------:R-:W-:Y:S01]  /*5680*/  CS2R R6, SRZ ;  /* 0x0000000000067805 */ /* 0x000fe2000001ff00 */
[----:B---3--:R-:W-:Y:S01]  /*5690*/  IMAD.U32 R4, RZ, RZ, UR4 ;  /* 0x00000004ff047e24 */ /* 0x008fe2000f8e00ff */
[----:B------:R-:W-:-:S04]  /*56a0*/  MOV R5, UR5 ;  /* 0x0000000500057c02 */ /* 0x000fc80008000f00 */
[----:B------:R-:W-:-:S07]  /*56b0*/  LEPC R20, `(.L_x_136) ;  /* 0x000000001014794e */ /* 0x000fce0000000000 */
[----:B-12---:R-:W-:Y:S05]  /*56c0*/  CALL.ABS.NOINC R2 ;  /* 0x0000000002007343 */ /* 0x006fea0003c00000 */
.L_x_136:
        /* <DEDUP_REMOVED lines=10> */
.L_x_137:
        /* <DEDUP_REMOVED lines=10> */
.L_x_138:
[----:B------:R1:W2:Y:S01]  /*5810*/  LDC.64 R2, c[0x4][R26] ;  /* 0x010000001a027b82 */ /* 0x0002a20000000a00 */
[----:B------:R-:W3:Y:S01]  /*5820*/  LDCU.64 UR4, c[0x4][0xe0] ;  /* 0x01001c00ff0477ac */ /* 0x000ee20008000a00 */
[----:B------:R-:W-:Y:S01]  /*5830*/  CS2R R6, SRZ ;  /* 0x0000000000067805 */ /* 0x000fe2000001ff00 */
[----:B---3--:R-:W-:Y:S01]  /*5840*/  IMAD.U32 R4, RZ, RZ, UR4 ;  /* 0x00000004ff047e24 */ /* 0x008fe2000f8e00ff */
[----:B------:R-:W-:-:S04]  /*5850*/  MOV R5, UR5 ;  /* 0x0000000500057c02 */ /* 0x000fc80008000f00 */
[----:B------:R-:W-:-:S07]  /*5860*/  LEPC R20, `(.L_x_139) ;  /* 0x000000001014794e */ /* 0x000fce0000000000 */
[----:B-12---:R-:W-:Y:S05]  /*5870*/  CALL.ABS.NOINC R2 ;  /* 0x0000000002007343 */ /* 0x006fea0003c00000 */
.L_x_139:
[----:B------:R1:W-:Y:S01]  /*5880*/  STL [R1], RZ ;  /* 0x000000ff01007387 */ /* 0x0003e20000100800 */
[----:B------:R1:W2:Y:S01]  /*5890*/  LDC.64 R2, c[0x4][R26] ;  /* 0x010000001a027b82 */ /* 0x0002a20000000a00 */
[----:B------:R-:W3:Y:S01]  /*58a0*/  LDCU.64 UR4, c[0x4][0xc8] ;  /* 0x01001900ff0477ac */ /* 0x000ee20008000a00 */
[----:B------:R-:W-:Y:S02]  /*58b0*/  MOV R6, R23 ;  /* 0x0000001700067202 */ /* 0x000fe40000000f00 */
[----:B------:R-:W-:Y:S01]  /*58c0*/  MOV R7, R19 ;  /* 0x0000001300077202 */ /* 0x000fe20000000f00 */
[----:B---3--:R-:W-:Y:S02]  /*58d0*/  IMAD.U32 R4, RZ, RZ, UR4 ;  /* 0x00000004ff047e24 */ /* 0x008fe4000f8e00ff */
[----:B------:R-:W-:Y:S02]  /*58e0*/  IMAD.U32 R5, RZ, RZ, UR5 ;  /* 0x00000005ff057e24 */ /* 0x000fe4000f8e00ff */
[----:B------:R-:W-:-:S07]  /*58f0*/  LEPC R20, `(.L_x_140) ;  /* 0x000000001014794e */ /* 0x000fce0000000000 */
[----:B-12---:R-:W-:Y:S05]  /*5900*/  CALL.ABS.NOINC R2 ;  /* 0x0000000002007343 */ /* 0x006fea0003c00000 */
.L_x_140:
        /* <DEDUP_REMOVED lines=10> */
.L_x_141:
        /* <DEDUP_REMOVED lines=10> */
.L_x_142:
        /* <DEDUP_REMOVED lines=10> */
.L_x_143:
[----:B------:R1:W2:Y:S01]  /*5af0*/  LDC.64 R2, c[0x4][R26] ;  /* 0x010000001a027b82 */ /* 0x0002a20000000a00 */
[----:B------:R-:W3:Y:S01]  /*5b00*/  LDCU.64 UR4, c[0x4][0xe0] ;  /* 0x01001c00ff0477ac */ /* 0x000ee20008000a00 */
[----:B------:R-:W-:Y:S01]  /*5b10*/  CS2R R6, SRZ ;  /* 0x0000000000067805 */ /* 0x000fe2000001ff00 */
[----:B---3--:R-:W-:Y:S01]  /*5b20*/  IMAD.U32 R4, RZ, RZ, UR4 ;  /* 0x00000004ff047e24 */ /* 0x008fe2000f8e00ff */
[----:B------:R-:W-:-:S04]  /*5b30*/  MOV R5, UR5 ;  /* 0x0000000500057c02 */ /* 0x000fc80008000f00 */
[----:B------:R-:W-:-:S07]  /*5b40*/  LEPC R20, `(.L_x_144) ;  /* 0x000000001014794e */ /* 0x000fce0000000000 */
[----:B-12---:R-:W-:Y:S05]  /*5b50*/  CALL.ABS.NOINC R2 ;  /* 0x0000000002007343 */ /* 0x006fea0003c00000 */
.L_x_144:
        /* <DEDUP_REMOVED lines=9> */
.L_x_145:
        /* <DEDUP_REMOVED lines=10> */
.L_x_146:
[----:B------:R1:W2:Y:S01]  /*5c90*/  LDC.64 R2, c[0x4][R26] ;  /* 0x010000001a027b82 */ /* 0x0002a20000000a00 */
[----:B------:R-:W3:Y:S01]  /*5ca0*/  LDCU.64 UR4, c[0x4][0xe0] ;  /* 0x01001c00ff0477ac */ /* 0x000ee20008000a00 */
[----:B------:R-:W-:Y:S01]  /*5cb0*/  CS2R R6, SRZ ;  /* 0x0000000000067805 */ /* 0x000fe2000001ff00 */
[----:B---3--:R-:W-:Y:S01]  /*5cc0*/  IMAD.U32 R4, RZ, RZ, UR4 ;  /* 0x00000004ff047e24 */ /* 0x008fe2000f8e00ff */
[----:B------:R-:W-:-:S04]  /*5cd0*/  MOV R5, UR5 ;  /* 0x0000000500057c02 */ /* 0x000fc80008000f00 */
[----:B------:R-:W-:-:S07]  /*5ce0*/  LEPC R20, `(.L_x_147) ;  /* 0x000000001014794e */ /* 0x000fce0000000000 */
[----:B-12---:R-:W-:Y:S05]  /*5cf0*/  CALL.ABS.NOINC R2 ;  /* 0x0000000002007343 */ /* 0x006fea0003c00000 */
.L_x_147:
[----:B------:R-:W-:Y:S01]  /*5d00*/  HFMA2 R0, -RZ, RZ, 0, 0.0001220703125 ;  /* 0x00000800ff007431 */ /* 0x000fe200000001ff */
        /* <DEDUP_REMOVED lines=9> */
.L_x_148:
        /* <DEDUP_REMOVED lines=10> */
.L_x_149:
        /* <DEDUP_REMOVED lines=10> */
.L_x_150:
[----:B------:R-:W1:Y:S01]  /*5ee0*/  LDC.64 R2, c[0x4][0xa8] ;  /* 0x01002a00ff027b82 */ /* 0x000e620000000a00 */
[----:B------:R-:W2:Y:S01]  /*5ef0*/  LDCU.64 UR4, c[0x4][0xd0] ;  /* 0x01001a00ff0477ac */ /* 0x000ea20008000a00 */
[----:B------:R-:W-:Y:S02]  /*5f00*/  MOV R6, R23 ;  /* 0x0000001700067202 */ /* 0x000fe40000000f00 */
[----:B------:R-:W-:-:S04]  /*5f10*/  MOV R7, R19 ;  /* 0x0000001300077202 */ /* 0x000fc80000000f00 */
[----:B------:R-:W3:Y:S01]  /*5f20*/  LDC.64 R26, c[0x4][R26] ;  /* 0x010000001a1a7b82 */ /* 0x000ee20000000a00 */
[----:B--2---:R-:W-:Y:S02]  /*5f30*/  IMAD.U32 R4, RZ, RZ, UR4 ;  /* 0x00000004ff047e24 */ /* 0x004fe4000f8e00ff */
[----:B------:R-:W-:Y:S01]  /*5f40*/  IMAD.U32 R5, RZ, RZ, UR5 ;  /* 0x00000005ff057e24 */ /* 0x000fe2000f8e00ff */
[----:B-1----:R1:W-:Y:S04]  /*5f50*/  STL.64 [R1], R2 ;  /* 0x0000000201007387 */ /* 0x0023e80000100a00 */
[----:B------:R-:W-:-:S07]  /*5f60*/  LEPC R20, `(.L_x_91) ;  /* 0x000000001014794e */ /* 0x000fce0000000000 */
[----:B-1-3--:R-:W-:Y:S05]  /*5f70*/  CALL.ABS.NOINC R26 ;  /* 0x000000001a007343 */ /* 0x00afea0003c00000 */
.L_x_91:
[----:B------:R-:W-:Y:S05]  /*5f80*/  BSYNC.RECONVERGENT B6 ;  /* 0x0000000000067941 */ /* 0x000fea0003800200 */
.L_x_90:
[----:B-1----:R-:W1:Y:S01]  /*5f90*/  S2R R3, SR_SWINHI ;  /* 0x0000000000037919 */ /* 0x002e620000002f00 */
[----:B------:R-:W-:Y:S01]  /*5fa0*/  IMAD.SHL.U32 R14, R16, 0x2, RZ ;  /* 0x00000002100e7824 */ /* 0x000fe200078e00ff */
[----:B------:R-:W2:Y:S04]  /*5fb0*/  LDCU.64 UR4, c[0x0][0x880] ;  /* 0x00011000ff0477ac */ /* 0x000ea80008000a00 */
[----:B------:R-:W-:Y:S02]  /*5fc0*/  LOP3.LUT R14, R14, 0xfe, RZ, 0xc0, !PT ;  /* 0x000000fe0e0e7812 */ /* 0x000fe400078ec0ff */
[----:B--2---:R-:W-:-:S04]  /*5fd0*/  ISETP.NE.U32.AND P6, PT, RZ, UR4, PT ;  /* 0x00000004ff007c0c */ /* 0x004fc8000bfc5070 */
[----:B------:R-:W-:Y:S02]  /*5fe0*/  ISETP.NE.AND.EX P6, PT, RZ, UR5, PT, P6 ;  /* 0x00000005ff007c0c */ /* 0x000fe4000bfc5360 */
[----:B------:R-:W-:Y:S02]  /*5ff0*/  MOV R4, R18 ;  /* 0x0000001200047202 */ /* 0x000fe40000000f00 */
[----:B-1----:R-:W-:-:S03]  /*6000*/  MOV R5, R3 ;  /* 0x0000000300057202 */ /* 0x002fc60000000f00 */
[----:B------:R-:W-:-:S03]  /*6010*/  IMAD.WIDE.U32 R14, R14, 0x2, R4 ;  /* 0x000000020e0e7825 */ /* 0x000fc600078e0004 */
[C---:B------:R-:W-:Y:S02]  /*6020*/  IADD3 R3, P2, PT, R14.reuse, 0x200, RZ ;  /* 0x000002000e037810 */ /* 0x040fe40007f5e0ff */
[C---:B------:R-:W-:Y:S02]  /*6030*/  IADD3 R5, P1, PT, R14.reuse, 0x400, RZ ;  /* 0x000004000e057810 */ /* 0x040fe40007f3e0ff */
[C---:B------:R-:W-:Y:S01]  /*6040*/  IADD3 R7, P0, PT, R14.reuse, 0x600, RZ ;  /* 0x000006000e077810 */ /* 0x040fe20007f1e0ff */
[--C-:B------:R-:W-:Y:S01]  /*6050*/  IMAD.X R31, RZ, RZ, R15.reuse, P2 ;  /* 0x000000ffff1f7224 */ /* 0x100fe200010e060f */
[--C-:B------:R-:W-:Y:S01]  /*6060*/  SHF.R.U64 R9, R14, 0x3, R15.reuse ;  /* 0x000000030e097819 */ /* 0x100fe2000000120f */
[--C-:B------:R-:W-:Y:S02]  /*6070*/  IMAD.X R29, RZ, RZ, R15.reuse, P1 ;  /* 0x000000ffff1d7224 */ /* 0x100fe400008e060f */
[----:B------:R-:W-:Y:S01]  /*6080*/  IMAD.X R27, RZ, RZ, R15, P0 ;  /* 0x000000ffff1b7224 */ /* 0x000fe200000e060f */
[----:B------:R-:W-:-:S02]  /*6090*/  SHF.R.U64 R0, R3, 0x3, R31 ;  /* 0x0000000303007819 */ /* 0x000fc4000000121f */
[----:B------:R-:W-:Y:S02]  /*60a0*/  SHF.R.U64 R2, R5, 0x3, R29 ;  /* 0x0000000305027819 */ /* 0x000fe4000000121d */
[----:B------:R-:W-:Y:S02]  /*60b0*/  SHF.R.U64 R4, R7, 0x3, R27 ;  /* 0x0000000307047819 */ /* 0x000fe4000000121b */
[----:B------:R-:W-:Y:S02]  /*60c0*/  LOP3.LUT R30, R3, 0x10, R0, 0x78, !PT ;  /* 0x00000010031e7812 */ /* 0x000fe400078e7800 */
[----:B------:R-:W-:Y:S02]  /*60d0*/  LOP3.LUT R28, R5, 0x10, R2, 0x78, !PT ;  /* 0x00000010051c7812 */ /* 0x000fe400078e7802 */
[----:B------:R-:W-:Y:S02]  /*60e0*/  IADD3 R0, P3, PT, R14, 0x800, RZ ;  /* 0x000008000e007810 */ /* 0x000fe40007f7e0ff */
[----:B------:R-:W-:-:S02]  /*60f0*/  LOP3.LUT R26, R7, 0x10, R4, 0x78, !PT ;  /* 0x00000010071a7812 */ /* 0x000fc400078e7804 */
[C---:B------:R-:W-:Y:S01]  /*6100*/  IADD3 R2, P2, PT, R14.reuse, 0xa00, RZ ;  /* 0x00000a000e027810 */ /* 0x040fe20007f5e0ff */
[--C-:B------:R-:W-:Y:S01]  /*6110*/  IMAD.X R25, RZ, RZ, R15.reuse, P3 ;  /* 0x000000ffff197224 */ /* 0x100fe200018e060f */
[C---:B------:R-:W-:Y:S02]  /*6120*/  IADD3 R4, P1, PT, R14.reuse, 0xc00, RZ ;  /* 0x00000c000e047810 */ /* 0x040fe40007f3e0ff */
[C---:B------:R-:W-:Y:S01]  /*6130*/  IADD3 R11, P0, PT, R14.reuse, 0xe00, RZ ;  /* 0x00000e000e0b7810 */ /* 0x040fe20007f1e0ff */
[----:B------:R-:W-:Y:S01]  /*6140*/  IMAD.X R21, RZ, RZ, R15, P2 ;  /* 0x000000ffff157224 */ /* 0x000fe200010e060f */
[----:B------:R-:W-:Y:S01]  /*6150*/  LOP3.LUT R8, R14, 0x10, R9, 0x78, !PT ;  /* 0x000000100e087812 */ /* 0x000fe200078e7809 */
[----:B------:R-:W-:Y:S01]  /*6160*/  IMAD.MOV.U32 R9, RZ, RZ, R15 ;  /* 0x000000ffff097224 */ /* 0x000fe200078e000f */
[----:B------:R-:W-:Y:S01]  /*6170*/  SHF.R.U64 R3, R0, 0x3, R25 ;  /* 0x0000000300037819 */ /* 0x000fe20000001219 */
[----:B------:R-:W-:Y:S01]  /*6180*/  IMAD.X R13, RZ, RZ, R15, P1 ;  /* 0x000000ffff0d7224 */ /* 0x000fe200008e060f */
[----:B------:R-:W-:Y:S01]  /*6190*/  SHF.R.U64 R7, R2, 0x3, R21 ;  /* 0x0000000302077819 */ /* 0x000fe20000001215 */
[----:B------:R-:W-:Y:S01]  /*61a0*/  IMAD.X R5, RZ, RZ, R15, P0 ;  /* 0x000000ffff057224 */ /* 0x000fe200000e060f */
[----:B------:R1:W-:Y:S01]  /*61b0*/  ST.E desc[UR42][R8.64], RZ ;  /* 0x000000ff08007985 */ /* 0x0003e2000c10192a */
[----:B------:R-:W-:-:S02]  /*61c0*/  LOP3.LUT R24, R0, 0x10, R3, 0x78, !PT ;  /* 0x0000001000187812 */ /* 0x000fc400078e7803 */
[----:B------:R-:W-:Y:S01]  /*61d0*/  LOP3.LUT R20, R2, 0x10, R7, 0x78, !PT ;  /* 0x0000001002147812 */ /* 0x000fe200078e7807 */
[----:B------:R2:W-:Y:S01]  /*61e0*/  ST.E desc[UR42][R30.64], RZ ;  /* 0x000000ff1e007985 */ /* 0x0005e2000c10192a */
[----:B------:R-:W-:-:S03]  /*61f0*/  SHF.R.U64 R6, R11, 0x3, R5 ;  /* 0x000000030b067819 */ /* 0x000fc60000001205 */
[----:B------:R2:W-:Y:S04]  /*6200*/  ST.E desc[UR42][R28.64], RZ ;  /* 0x000000ff1c007985 */ /* 0x0005e8000c10192a */
[----:B------:R2:W-:Y:S04]  /*6210*/  ST.E desc[UR42][R26.64], RZ ;  /* 0x000000ff1a007985 */ /* 0x0005e8000c10192a */
[----:B------:R2:W-:Y:S04]  /*6220*/  ST.E desc[UR42][R24.64], RZ ;  /* 0x000000ff18007985 */ /* 0x0005e8000c10192a */
[----:B------:R2:W-:Y:S01]  /*6230*/  ST.E desc[UR42][R20.64], RZ ;  /* 0x000000ff14007985 */ /* 0x0005e2000c10192a */
[----:B------:R-:W3:Y:S01]  /*6240*/  S2R R2, SR_CTAID.Y ;  /* 0x0000000000027919 */ /* 0x000ee20000002600 */
[C---:B-1----:R-:W-:Y:S01]  /*6250*/  SHF.R.U64 R9, R4.reuse, 0x3, R13 ;  /* 0x0000000304097819 */ /* 0x042fe2000000120d */
[----:B------:R-:W1:Y:S03]  /*6260*/  S2R R0, SR_CTAID.Z ;  /* 0x0000000000007919 */ /* 0x000e660000002700 */
[----:B------:R-:W-:-:S02]  /*6270*/  LOP3.LUT R12, R4, 0x10, R9, 0x78, !PT ;  /* 0x00000010040c7812 */ /* 0x000fc400078e7809 */
[----:B------:R-:W-:-:S03]  /*6280*/  LOP3.LUT R4, R11, 0x10, R6, 0x78, !PT ;  /* 0x000000100b047812 */ /* 0x000fc600078e7806 */
[----:B------:R2:W-:Y:S04]  /*6290*/  ST.E desc[UR42][R12.64], RZ ;  /* 0x000000ff0c007985 */ /* 0x0005e8000c10192a */
[----:B------:R2:W-:Y:S01]  /*62a0*/  ST.E desc[UR42][R4.64], RZ ;  /* 0x000000ff04007985 */ /* 0x0005e2000c10192a */
[----:B------:R-:W-:Y:S05]  /*62b0*/  @!P6 BRA `(.L_x_151) ;  /* 0x000000000090e947 */ /* 0x000fea0003800000 */
[----:B------:R-:W4:Y:S01]  /*62c0*/  LDCU UR4, c[0x0][0x380] ;  /* 0x00007000ff0477ac */ /* 0x000f220008000800 */
[----:B------:R-:W-:Y:S01]  /*62d0*/  IADD3 R3, PT, PT, R22, R17, RZ ;  /* 0x0000001116037210 */ /* 0x000fe20007ffe0ff */
[----:B------:R-:W-:Y:S03]  /*62e0*/  BSSY.RECONVERGENT B0, `(.L_x_151) ;  /* 0x0000021000007945 */ /* 0x000fe60003800200 */
[----:B----4-:R-:W-:-:S13]  /*62f0*/  ISETP.GE.AND P0, PT, R3, UR4, PT ;  /* 0x0000000403007c0c */ /* 0x010fda000bf06270 */
[----:B------:R-:W-:Y:S05]  /*6300*/  @P0 BRA `(.L_x_152) ;  /* 0x0000000000780947 */ /* 0x000fea0003800000 */
[----:B------:R-:W4:Y:S01]  /*6310*/  LDCU UR7, c[0x0][0x38c] ;  /* 0x00007180ff0777ac */ /* 0x000f220008000800 */
[----:B------:R-:W1:Y:S01]  /*6320*/  LDCU UR6, c[0x0][0x890] ;  /* 0x00011200ff0677ac */ /* 0x000e620008000800 */
[----:B------:R-:W5:Y:S01]  /*6330*/  LDCU.64 UR4, c[0x0][0x888] ;  /* 0x00011100ff0477ac */ /* 0x000f620008000a00 */
[----:B----4-:R-:W4:Y:S01]  /*6340*/  I2F.U32.RP R8, UR7 ;  /* 0x0000000700087d06 */ /* 0x010f220008209000 */
[----:B------:R-:W-:-:S07]  /*6350*/  ISETP.NE.U32.AND P0, PT, RZ, UR7, PT ;  /* 0x00000007ff007c0c */ /* 0x000fce000bf05070 */
[----:B----4-:R-:W4:Y:S02]  /*6360*/  MUFU.RCP R6, R8 ;  /* 0x0000000800067308 */ /* 0x010f240000001000 */
[----:B----4-:R-:W-:-:S06]  /*6370*/  IADD3 R6, PT, PT, R6, 0xffffffe, RZ ;  /* 0x0ffffffe06067810 */ /* 0x010fcc0007ffe0ff */
[----:B--2---:R-:W2:Y:S02]  /*6380*/  F2I.FTZ.U32.TRUNC.NTZ R5, R6 ;  /* 0x0000000600057305 */ /* 0x004ea4000021f000 */
[----:B--2---:R-:W-:-:S05]  /*6390*/  IADD3 R4, PT, PT, RZ, -R5, RZ ;  /* 0x80000005ff047210 */ /* 0x004fca0007ffe0ff */
[----:B------:R-:W-:Y:S02]  /*63a0*/  IMAD R7, R4, UR7, RZ ;  /* 0x0000000704077c24 */ /* 0x000fe4000f8e02ff */
[----:B------:R-:W-:-:S05]  /*63b0*/  HFMA2 R4, -RZ, RZ, 0, 0 ;  /* 0x00000000ff047431 */ /* 0x000fca00000001ff */
[----:B------:R-:W-:-:S04]  /*63c0*/  IMAD.HI.U32 R5, R5, R7, R4 ;  /* 0x0000000705057227 */ /* 0x000fc800078e0004 */
[----:B-1----:R-:W-:Y:S02]  /*63d0*/  IMAD R4, R0, UR6, R3 ;  /* 0x0000000600047c24 */ /* 0x002fe4000f8e0203 */
[----:B---3--:R-:W-:-:S04]  /*63e0*/  IMAD.HI.U32 R5, R5, R2, RZ ;  /* 0x0000000205057227 */ /* 0x008fc800078e00ff */
[----:B------:R-:W-:-:S04]  /*63f0*/  IMAD.MOV R7, RZ, RZ, -R5 ;  /* 0x000000ffff077224 */ /* 0x000fc800078e0a05 */
[----:B------:R-:W-:-:S05]  /*6400*/  IMAD R7, R7, UR7, R2 ;  /* 0x0000000707077c24 */ /* 0x000fca000f8e0202 */
[----:B------:R-:W-:-:S13]  /*6410*/  ISETP.GE.U32.AND P2, PT, R7, UR7, PT ;  /* 0x0000000707007c0c */ /* 0x000fda000bf46070 */
[----:B------:R-:W-:Y:S02]  /*6420*/  @P2 IADD3 R7, PT, PT, R7, -UR7, RZ ;  /* 0x8000000707072c10 */ /* 0x000fe4000fffe0ff */
[----:B------:R-:W-:Y:S02]  /*6430*/  @P2 IADD3 R5, PT, PT, R5, 0x1, RZ ;  /* 0x0000000105052810 */ /* 0x000fe40007ffe0ff */
[----:B------:R-:W-:Y:S02]  /*6440*/  ISETP.GE.U32.AND P1, PT, R7, UR7, PT ;  /* 0x0000000707007c0c */ /* 0x000fe4000bf26070 */
[----:B------:R-:W1:Y:S11]  /*6450*/  LDC.64 R6, c[0x0][0x880] ;  /* 0x00022000ff067b82 */ /* 0x000e760000000a00 */
[----:B------:R-:W-:Y:S01]  /*6460*/  @P1 VIADD R5, R5, 0x1 ;  /* 0x0000000105051836 */ /* 0x000fe20000000000 */
[----:B------:R-:W-:-:S04]  /*6470*/  @!P0 LOP3.LUT R5, RZ, UR7, RZ, 0x33, !PT ;  /* 0x00000007ff058c12 */ /* 0x000fc8000f8e33ff */
[C---:B------:R-:W-:Y:S01]  /*6480*/  IADD3 R3, PT, PT, -R5.reuse, RZ, RZ ;  /* 0x000000ff05037210 */ /* 0x040fe20007ffe1ff */
[----:B-----5:R-:W-:-:S04]  /*6490*/  IMAD R5, R5, UR5, R4 ;  /* 0x0000000505057c24 */ /* 0x020fc8000f8e0204 */
[----:B------:R-:W-:Y:S01]  /*64a0*/  IMAD R4, R3, UR7, R2 ;  /* 0x0000000703047c24 */ /* 0x000fe2000f8e0202 */
[----:B------:R-:W-:-:S03]  /*64b0*/  MOV R3, 0xff800000 ;  /* 0xff80000000037802 */ /* 0x000fc60000000f00 */
[----:B------:R-:W-:-:S04]  /*64c0*/  IMAD R5, R4, UR4, R5 ;  /* 0x0000000404057c24 */ /* 0x000fc8000f8e0205 */
[----:B-1----:R-:W-:-:S05]  /*64d0*/  IMAD.WIDE.U32 R6, R5, 0x4, R6 ;  /* 0x0000000405067825 */ /* 0x002fca00078e0006 */
[----:B------:R4:W-:Y:S02]  /*64e0*/  STG.E desc[UR42][R6.64], R3 ;  /* 0x0000000306007986 */ /* 0x0009e4000c10192a */
.L_x_152:
[----:B------:R-:W-:Y:S05]  /*64f0*/  BSYNC.RECONVERGENT B0 ;  /* 0x0000000000007941 */ /* 0x000fea0003800200 */
.L_x_151:
[----:B------:R-:W-:-:S09]  /*6500*/  UISETP.NE.AND UP0, UPT, UR38, URZ, UPT ;  /* 0x000000ff2600728c */ /* 0x000fd2000bf05270 */
[----:B------:R-:W-:Y:S05]  /*6510*/  BRA.U UP0, `(.L_x_153) ;  /* 0x0000000100047547 */ /* 0x000fea000b800000 */
[----:B------:R-:W-:Y:S05]  /*6520*/  BPT.TRAP 0x1 ;  /* 0x000000040000795c */ /* 0x000fea0000300000 */
.L_x_153:
[C---:B----4-:R-:W-:Y:S01]  /*6530*/  IADD3 R3, P1, PT, R14.reuse, 0x1000, RZ ;  /* 0x000010000e037810 */ /* 0x050fe20007f3e0ff */
[----:B------:R4:W-:Y:S01]  /*6540*/  SYNCS.ARRIVE.TRANS64.A1T0 RZ, [R18+URZ+0x50b0], RZ ;  /* 0x0050b0ff12ff79a7 */ /* 0x0009e200081000ff */
[C---:B--2---:R-:W-:Y:S01]  /*6550*/  IADD3 R5, P0, PT, R14.reuse, 0x1200, RZ ;  /* 0x000012000e057810 */ /* 0x044fe20007f1e0ff */
[----:B------:R-:W-:Y:S01]  /*6560*/  UISETP.NE.AND UP0, UPT, UR38, URZ, UPT ;  /* 0x000000ff2600728c */ /* 0x000fe2000bf05270 */
[C---:B------:R-:W-:Y:S01]  /*6570*/  IADD3 R7, P5, PT, R14.reuse, 0x1400, RZ ;  /* 0x000014000e077810 */ /* 0x040fe20007fbe0ff */
[--C-:B------:R-:W-:Y:S01]  /*6580*/  IMAD.X R35, RZ, RZ, R15.reuse, P1 ;  /* 0x000000ffff237224 */ /* 0x100fe200008e060f */
        /* <DEDUP_REMOVED lines=8> */
[----:B------:R-:W-:Y:S01]  /*6610*/  IADD3 R14, P0, PT, R14, 0x1e00, RZ ;  /* 0x00001e000e0e7810 */ /* 0x000fe20007f1e0ff */
[----:B------:R-:W-:Y:S01]  /*6620*/  IMAD.X R25, RZ, RZ, R15, P2 ;  /* 0x000000ffff197224 */ /* 0x000fe200010e060f */
[----:B------:R-:W-:Y:S01]  /*6630*/  SHF.R.U64 R4, R3, 0x3, R35 ;  /* 0x0000000303047819 */ /* 0x000fe20000001223 */
[----:B------:R-:W-:Y:S01]  /*6640*/  IMAD.X R21, RZ, RZ, R15, P1 ;  /* 0x000000ffff157224 */ /* 0x000fe200008e060f */
[----:B------:R-:W-:Y:S01]  /*6650*/  SHF.R.U64 R6, R5, 0x3, R33 ;  /* 0x0000000305067819 */ /* 0x000fe20000001221 */
[----:B------:R-:W-:Y:S01]  /*6660*/  IMAD.X R15, RZ, RZ, R15, P0 ;  /* 0x000000ffff0f7224 */ /* 0x000fe200000e060f */
[----:B------:R-:W-:-:S02]  /*6670*/  SHF.R.U64 R8, R7, 0x3, R31 ;  /* 0x0000000307087819 */ /* 0x000fc4000000121f */
[----:B------:R-:W-:Y:S02]  /*6680*/  SHF.R.U64 R10, R9, 0x3, R29 ;  /* 0x00000003090a7819 */ /* 0x000fe4000000121d */
[----:B------:R-:W-:Y:S02]  /*6690*/  LOP3.LUT R34, R3, 0x10, R4, 0x78, !PT ;  /* 0x0000001003227812 */ /* 0x000fe400078e7804 */
[----:B------:R-:W-:Y:S02]  /*66a0*/  SHF.R.U64 R4, R11, 0x3, R27 ;  /* 0x000000030b047819 */ /* 0x000fe4000000121b */
[----:B------:R-:W-:Y:S01]  /*66b0*/  LOP3.LUT R32, R5, 0x10, R6, 0x78, !PT ;  /* 0x0000001005207812 */ /* 0x000fe200078e7806 */
[----:B------:R4:W-:Y:S01]  /*66c0*/  ST.E desc[UR42][R34.64], RZ ;  /* 0x000000ff22007985 */ /* 0x0009e2000c10192a */
[----:B------:R-:W-:Y:S02]  /*66d0*/  SHF.R.U64 R3, R12, 0x3, R25 ;  /* 0x000000030c037819 */ /* 0x000fe40000001219 */
[----:B------:R-:W-:Y:S01]  /*66e0*/  LOP3.LUT R30, R7, 0x10, R8, 0x78, !PT ;  /* 0x00000010071e7812 */ /* 0x000fe200078e7808 */
[----:B------:R4:W-:Y:S01]  /*66f0*/  ST.E desc[UR42][R32.64], RZ ;  /* 0x000000ff20007985 */ /* 0x0009e2000c10192a */
[----:B------:R-:W-:-:S02]  /*6700*/  SHF.R.U64 R6, R13, 0x3, R21 ;  /* 0x000000030d067819 */ /* 0x000fc40000001215 */
[----:B------:R-:W-:Y:S01]  /*6710*/  LOP3.LUT R28, R9, 0x10, R10, 0x78, !PT ;  /* 0x00000010091c7812 */ /* 0x000fe200078e780a */
[----:B------:R4:W-:Y:S01]  /*6720*/  ST.E desc[UR42][R30.64], RZ ;  /* 0x000000ff1e007985 */ /* 0x0009e2000c10192a */
[----:B------:R-:W-:Y:S02]  /*6730*/  SHF.R.U64 R5, R14, 0x3, R15 ;  /* 0x000000030e057819 */ /* 0x000fe4000000120f */
[----:B------:R-:W-:Y:S01]  /*6740*/  LOP3.LUT R26, R11, 0x10, R4, 0x78, !PT ;  /* 0x000000100b1a7812 */ /* 0x000fe200078e7804 */
[----:B------:R4:W-:Y:S01]  /*6750*/  ST.E desc[UR42][R28.64], RZ ;  /* 0x000000ff1c007985 */ /* 0x0009e2000c10192a */
[----:B------:R-:W-:Y:S02]  /*6760*/  LOP3.LUT R24, R12, 0x10, R3, 0x78, !PT ;  /* 0x000000100c187812 */ /* 0x000fe400078e7803 */
[----:B------:R-:W-:Y:S01]  /*6770*/  LOP3.LUT R20, R13, 0x10, R6, 0x78, !PT ;  /* 0x000000100d147812 */ /* 0x000fe200078e7806 */
[----:B------:R4:W-:Y:S01]  /*6780*/  ST.E desc[UR42][R26.64], RZ ;  /* 0x000000ff1a007985 */ /* 0x0009e2000c10192a */
[----:B------:R-:W-:-:S03]  /*6790*/  LOP3.LUT R14, R14, 0x10, R5, 0x78, !PT ;  /* 0x000000100e0e7812 */ /* 0x000fc600078e7805 */
[----:B------:R4:W-:Y:S04]  /*67a0*/  ST.E desc[UR42][R24.64], RZ ;  /* 0x000000ff18007985 */ /* 0x0009e8000c10192a */
[----:B------:R4:W-:Y:S04]  /*67b0*/  ST.E desc[UR42][R20.64], RZ ;  /* 0x000000ff14007985 */ /* 0x0009e8000c10192a */
[----:B------:R4:W-:Y:S01]  /*67c0*/  ST.E desc[UR42][R14.64], RZ ;  /* 0x000000ff0e007985 */ /* 0x0009e2000c10192a */
[----:B------:R-:W-:Y:S01]  /*67d0*/  @!PT LDS RZ, [RZ] ;  /* 0x00000000fffff984 */ /* 0x000fe20000000800 */
[----:B------:R-:W-:Y:S01]  /*67e0*/  @!PT LDS RZ, [RZ] ;  /* 0x00000000fffff984 */ /* 0x000fe20000000800 */
[----:B------:R-:W-:Y:S01]  /*67f0*/  @!PT LDS RZ, [RZ] ;  /* 0x00000000fffff984 */ /* 0x000fe20000000800 */
[----:B------:R-:W-:Y:S01]  /*6800*/  @!PT LDS RZ, [RZ] ;  /* 0x00000000fffff984 */ /* 0x000fe20000000800 */
[----:B------:R2:W-:Y:S06]  /*6810*/  MEMBAR.ALL.CTA ;  /* 0x0000000000007992 */ /* 0x0005ec0000008000 */
[----:B--2---:R-:W2:Y:S01]  /*6820*/  FENCE.VIEW.ASYNC.S ;  /* 0x00000000000073c6 */ /* 0x004ea20000000000 */
[----:B------:R-:W-:Y:S05]  /*6830*/  BRA.U UP0, `(.L_x_154) ;  /* 0x0000000100047547 */ /* 0x000fea000b800000 */
[----:B------:R-:W-:Y:S05]  /*6840*/  BPT.TRAP 0x1 ;  /* 0x000000040000795c */ /* 0x000fea0000300000 */
.L_x_154:
[----:B------:R-:W-:-:S05]  /*6850*/  HFMA2 R3, -RZ, RZ, 0, 5.9604644775390625e-08 ;  /* 0x00000001ff037431 */ /* 0x000fca00000001ff */
[----:B------:R-:W-:-:S04]  /*6860*/  SHF.L.U32 R3, R3, 0x1f, RZ ;  /* 0x0000001f03037819 */ /* 0x000fc800000006ff */
[----:B--2---:R-:W2:Y:S02]  /*6870*/  SYNCS.PHASECHK.TRANS64.TRYWAIT P0, [R18+URZ+0x50c8], R3 ;  /* 0x0050c803120075a7 */ /* 0x004ea400080011ff */
[----:B--2---:R-:W-:Y:S05]  /*6880*/  @!P0 BRA `(.L_x_155) ;  /* 0x000000a000b88947 */ /* 0x004fea0003800000 */
.L_x_362:
[----:B------:R-:W-:Y:S05]  /*6890*/  @!P6 BRA `(.L_x_156) ;  /* 0x000000000090e947 */ /* 0x000fea0003800000 */
[----:B------:R-:W5:Y:S01]  /*68a0*/  LDCU UR4, c[0x0][0x380] ;  /* 0x00007000ff0477ac */ /* 0x000f620008000800 */
[----:B------:R-:W-:Y:S01]  /*68b0*/  IADD3 R17, PT, PT, R17, 0x80, R22 ;  /* 0x0000008011117810 */ /* 0x000fe20007ffe016 */
[----:B------:R-:W-:Y:S03]  /*68c0*/  BSSY.RECONVERGENT B0, `(.L_x_156) ;  /* 0x0000021000007945 */ /* 0x000fe60003800200 */
[----:B-----5:R-:W-:-:S13]  /*68d0*/  ISETP.GE.AND P0, PT, R17, UR4, PT ;  /* 0x0000000411007c0c */ /* 0x020fda000bf06270 */
[----:B------:R-:W-:Y:S05]  /*68e0*/  @P0 BRA `(.L_x_157) ;  /* 0x0000000000780947 */ /* 0x000fea0003800000 */
[----:B------:R-:W5:Y:S01]  /*68f0*/  LDCU UR7, c[0x0][0x38c] ;  /* 0x00007180ff0777ac */ /* 0x000f620008000800 */
[----:B------:R-:W-:Y:S01]  /*6900*/  MOV R4, RZ ;  /* 0x000000ff00047202 */ /* 0x000fe20000000f00 */
[----:B------:R-:W1:Y:S01]  /*6910*/  LDCU UR6, c[0x0][0x890] ;  /* 0x00011200ff0677ac */ /* 0x000e620008000800 */
[----:B------:R-:W4:Y:S01]  /*6920*/  LDCU.64 UR4, c[0x0][0x888] ;  /* 0x00011100ff0477ac */ /* 0x000f220008000a00 */
[----:B-----5:R-:W5:Y:S01]  /*6930*/  I2F.U32.RP R7, UR7 ;  /* 0x0000000700077d06 */ /* 0x020f620008209000 */
[----:B------:R-:W-:Y:S01]  /*6940*/  ISETP.NE.U32.AND P0, PT, RZ, UR7, PT ;  /* 0x00000007ff007c0c */ /* 0x000fe2000bf05070 */
[----:B-1----:R-:W-:-:S06]  /*6950*/  IMAD R0, R0, UR6, R17 ;  /* 0x0000000600007c24 */ /* 0x002fcc000f8e0211 */
[----:B-----5:R-:W1:Y:S02]  /*6960*/  MUFU.RCP R6, R7 ;  /* 0x0000000700067308 */ /* 0x020e640000001000 */
[----:B-1----:R-:W-:-:S06]  /*6970*/  IADD3 R6, PT, PT, R6, 0xffffffe, RZ ;  /* 0x0ffffffe06067810 */ /* 0x002fcc0007ffe0ff */
[----:B------:R-:W2:Y:S02]  /*6980*/  F2I.FTZ.U32.TRUNC.NTZ R5, R6 ;  /* 0x0000000600057305 */ /* 0x000ea4000021f000 */
[----:B--2---:R-:W-:-:S05]  /*6990*/  IADD3 R3, PT, PT, RZ, -R5, RZ ;  /* 0x80000005ff037210 */ /* 0x004fca0007ffe0ff */
[----:B------:R-:W-:-:S04]  /*69a0*/  IMAD R3, R3, UR7, RZ ;  /* 0x0000000703037c24 */ /* 0x000fc8000f8e02ff */
[----:B------:R-:W-:-:S06]  /*69b0*/  IMAD.HI.U32 R3, R5, R3, R4 ;  /* 0x0000000305037227 */ /* 0x000fcc00078e0004 */
        /* <DEDUP_REMOVED lines=11> */
[----:B----4-:R-:W-:-:S04]  /*6a70*/  IMAD R0, R3, UR5, R0 ;  /* 0x0000000503007c24 */ /* 0x010fc8000f8e0200 */
[----:B------:R-:W-:-:S04]  /*6a80*/  IMAD R7, R7, UR7, R2 ;  /* 0x0000000707077c24 */ /* 0x000fc8000f8e0202 */
[----:B------:R-:W-:Y:S01]  /*6a90*/  IMAD R7, R7, UR4, R0 ;  /* 0x0000000407077c24 */ /* 0x000fe2000f8e0200 */
[----:B------:R-:W-:-:S03]  /*6aa0*/  MOV R0, 0xff800000 ;  /* 0xff80000000007802 */ /* 0x000fc60000000f00 */
[----:B-1----:R-:W-:-:S05]  /*6ab0*/  IMAD.WIDE.U32 R4, R7, 0x4, R4 ;  /* 0x0000000407047825 */ /* 0x002fca00078e0004 */
[----:B------:R1:W-:Y:S02]  /*6ac0*/  STG.E desc[UR42][R4.64], R0 ;  /* 0x0000000004007986 */ /* 0x0003e4000c10192a */
.L_x_157:
[----:B------:R-:W-:Y:S05]  /*6ad0*/  BSYNC.RECONVERGENT B0 ;  /* 0x0000000000007941 */ /* 0x000fea0003800200 */
.L_x_156:
[----:B------:R-:W-:Y:S01]  /*6ae0*/  @!PT LDS RZ, [RZ] ;  /* 0x00000000fffff984 */ /* 0x000fe20000000800 */
[----:B------:R-:W-:Y:S01]  /*6af0*/  @!PT LDS RZ, [RZ] ;  /* 0x00000000fffff984 */ /* 0x000fe20000000800 */
[----:B------:R-:W-:Y:S01]  /*6b00*/  @!PT LDS RZ, [RZ] ;  /* 0x00000000fffff984 */ /* 0x000fe20000000800 */
[----:B------:R-:W-:Y:S01]  /*6b10*/  @!PT LDS RZ, [RZ] ;  /* 0x00000000fffff984 */ /* 0x000fe20000000800 */
[----:B------:R5:W-:Y:S06]  /*6b20*/  MEMBAR.ALL.CTA ;  /* 0x0000000000007992 */ /* 0x000bec0000008000 */
[----:B-----5:R-:W1:Y:S01]  /*6b30*/  FENCE.VIEW.ASYNC.S ;  /* 0x00000000000073c6 */ /* 0x020e620000000000 */
[----:B------:R-:W-:-:S09]  /*6b40*/  UISETP.NE.AND UP0, UPT, UR38, URZ, UPT ;  /* 0x000000ff2600728c */ /* 0x000fd2000bf05270 */
[----:B------:R-:W-:Y:S05]  /*6b50*/  BRA.U UP0, `(.L_x_158) ;  /* 0x0000000100047547 */ /* 0x000fea000b800000 */
[----:B------:R-:W-:Y:S05]  /*6b60*/  BPT.TRAP 0x1 ;  /* 0x000000040000795c */ /* 0x000fea0000300000 */
.L_x_158:
[----:B-1----:R-:W-:Y:S01]  /*6b70*/  SYNCS.ARRIVE.TRANS64.A1T0 RZ, [R18+URZ+0x50b8], RZ ;  /* 0x0050b8ff12ff79a7 */ /* 0x002fe200081000ff */
[----:B------:R-:W-:Y:S05]  /*6b80*/  EXIT ;  /* 0x000000000000794d */ /* 0x000fea0003800000 */
.L_x_87:
[----:B------:R-:W-:Y:S01]  /*6b90*/  UISETP.NE.AND UP0, UPT, UR37, URZ, UPT ;  /* 0x000000ff2500728c */ /* 0x000fe2000bf05270 */
[C---:B------:R-:W-:Y:S01]  /*6ba0*/  IMAD.U32 R42, R16.reuse, 0x10000, RZ ;  /* 0x00010000102a7824 */ /* 0x040fe200078e00ff */
[C---:B------:R-:W-:Y:S02]  /*6bb0*/  LOP3.LUT R17, R16.reuse, 0x1f, RZ, 0xc0, !PT ;  /* 0x0000001f10117812 */ /* 0x040fe400078ec0ff */
[----:B------:R-:W-:Y:S02]  /*6bc0*/  LOP3.LUT R40, R16, 0x7f, RZ, 0xc0, !PT ;  /* 0x0000007f10287812 */ /* 0x000fe400078ec0ff */
[----:B------:R-:W-:-:S04]  /*6bd0*/  LOP3.LUT R42, R42, 0x600000, RZ, 0xc0, !PT ;  /* 0x006000002a2a7812 */ /* 0x000fc800078ec0ff */
[----:B------:R-:W-:Y:S01]  /*6be0*/  LOP3.LUT R44, R42, 0x80, RZ, 0xfc, !PT ;  /* 0x000000802a2c7812 */ /* 0x000fe200078efcff */
[----:B------:R-:W-:Y:S05]  /*6bf0*/  BRA.U !UP0, `(.L_x_159) ;  /* 0x0000000108047547 */ /* 0x000fea000b800000 */
[----:B------:R-:W-:Y:S05]  /*6c00*/  BPT.TRAP 0x1 ;  /* 0x000000040000795c */ /* 0x000fea0000300000 */
.L_x_159:
[----:B------:R-:W1:Y:S01]  /*6c10*/  S2R R22, SR_CgaCtaId ;  /* 0x0000000000167919 */ /* 0x000e620000008800 */
[----:B------:R-:W-:Y:S02]  /*6c20*/  MOV R19, 0x400 ;  /* 0x0000040000137802 */ /* 0x000fe40000000f00 */
[----:B------:R-:W-:Y:S02]  /*6c30*/  SHF.L.U32 R2, RZ, 0x1f, RZ ;  /* 0x0000001fff027819 */ /* 0x000fe400000006ff */
[----:B-1----:R-:W-:-:S04]  /*6c40*/  LEA R19, R22, R19, 0x18 ;  /* 0x0000001316137211 */ /* 0x002fc800078ec0ff */
[----:B------:R-:W1:Y:S02]  /*6c50*/  SYNCS.PHASECHK.TRANS64.TRYWAIT P0, [R19+URZ+0x5070], R2 ;  /* 0x00507002130075a7 */ /* 0x000e6400080011ff */
[----:B-1----:R-:W-:Y:S05]  /*6c60*/  @!P0 BRA `(.L_x_160) ;  /* 0x0000009c00d48947 */ /* 0x002fea0003800000 */
.L_x_363:
[----:B------:R-:W-:-:S09]  /*6c70*/  UISETP.NE.AND UP0, UPT, UR37, URZ, UPT ;  /* 0x000000ff2500728c */ /* 0x000fd2000bf05270 */
[----:B------:R-:W-:Y:S05]  /*6c80*/  BRA.U !UP0, `(.L_x_161) ;  /* 0x0000000108047547 */ /* 0x000fea000b800000 */
[----:B------:R-:W-:Y:S05]  /*6c90*/  BPT.TRAP 0x1 ;  /* 0x000000040000795c */ /* 0x000fea0000300000 */
.L_x_161:
[----:B------:R-:W-:Y:S01]  /*6ca0*/  IADD3 R49, PT, PT, R19, 0x5078, RZ ;  /* 0x0000507813317810 */ /* 0x000fe20007ffe0ff */
[----:B------:R-:W-:-:S03]  /*6cb0*/  UISETP.NE.AND UP0, UPT, UR36, URZ, UPT ;  /* 0x000000ff2400728c */ /* 0x000fc6000bf05270 */
[----:B------:R-:W-:-:S04]  /*6cc0*/  PRMT R0, R22, 0x654, R49 ;  /* 0x0000065416007816 */ /* 0x000fc80000000031 */
[----:B------:R2:W-:Y:S02]  /*6cd0*/  SYNCS.ARRIVE.TRANS64.RED.A1T0 RZ, [R0+URZ], RZ ;  /* 0x000000ff00ff79a7 */ /* 0x0005e400081004ff */
[----:B------:R-:W-:Y:S05]  /*6ce0*/  BRA.U !UP0, `(.L_x_162) ;  /* 0x0000000108047547 */ /* 0x000fea000b800000 */
[----:B------:R-:W-:Y:S05]  /*6cf0*/  BPT.TRAP 0x1 ;  /* 0x000000040000795c */ /* 0x000fea0000300000 */
.L_x_162:
[----:B------:R-:W3:Y:S02]  /*6d00*/  SYNCS.PHASECHK.TRANS64.TRYWAIT P0, [R19+URZ+0x5080], R2 ;  /* 0x00508002130075a7 */ /* 0x000ee400080011ff */
[----:B---3--:R-:W-:Y:S05]  /*6d10*/  @!P0 BRA `(.L_x_163) ;  /* 0x0000009c00bc8947 */ /* 0x008fea0003800000 */
.L_x_364:
[----:B------:R-:W-:Y:S01]  /*6d20*/  UISETP.GE.AND UP0, UPT, UR5, 0x81, UPT ;  /* 0x000000810500788c */ /* 0x000fe2000bf06270 */
[----:B------:R-:W-:Y:S01]  /*6d30*/  HFMA2 R41, -RZ, RZ, 0, 0 ;  /* 0x00000000ff297431 */ /* 0x000fe200000001ff */
[----:B------:R-:W-:Y:S01]  /*6d40*/  MOV R43, 0x1 ;  /* 0x00000001002b7802 */ /* 0x000fe20000000f00 */
[----:B------:R-:W-:-:S06]  /*6d50*/  HFMA2 R16, -RZ, RZ, 0, 5.9604644775390625e-08 ;  /* 0x00000001ff107431 */ /* 0x000fcc00000001ff */
[----:B------:R-:W-:Y:S05]  /*6d60*/  BRA.U !UP0, `(.L_x_164) ;  /* 0x0000000d08947547 */ /* 0x000fea000b800000 */
[----:B------:R-:W-:Y:S01]  /*6d70*/  UIADD3 UR5, UPT, UPT, UR5, 0x7f, URZ ;  /* 0x0000007f05057890 */ /* 0x000fe2000fffe0ff */
[----:B------:R-:W-:Y:S01]  /*6d80*/  VIADD R47, R42, 0x100 ;  /* 0x000001002a2f7836 */ /* 0x000fe20000000000 */
[----:B------:R-:W-:Y:S01]  /*6d90*/  LOP3.LUT R46, R18, 0x3, RZ, 0xc0, !PT ;  /* 0x00000003122e7812 */ /* 0x000fe200078ec0ff */
[----:B------:R-:W-:Y:S01]  /*6da0*/  VIADD R23, R42, 0x180 ;  /* 0x000001802a177836 */ /* 0x000fe20000000000 */
[----:B------:R-:W-:Y:S01]  /*6db0*/  USHF.R.S32.HI UR4, URZ, 0x1f, UR5 ;  /* 0x0000001fff047899 */ /* 0x000fe20008011405 */
[----:B------:R-:W-:Y:S01]  /*6dc0*/  SHF.R.U32.HI R45, RZ, 0x15, R44 ;  /* 0x00000015ff2d7819 */ /* 0x000fe2000001162c */
[----:B------:R-:W-:Y:S01]  /*6dd0*/  IMAD.MOV.U32 R16, RZ, RZ, 0x1 ;  /* 0x00000001ff107424 */ /* 0x000fe200078e00ff */
[----:B------:R-:W-:Y:S01]  /*6de0*/  MOV R41, RZ ;  /* 0x000000ff00297202 */ /* 0x000fe20000000f00 */
[----:B------:R-:W-:Y:S01]  /*6df0*/  ULEA.HI UR4, UR4, UR5, URZ, 0x7 ;  /* 0x0000000504047291 */ /* 0x000fe2000f8f38ff */
[----:B------:R-:W-:Y:S02]  /*6e00*/  MOV R48, RZ ;  /* 0x000000ff00307202 */ /* 0x000fe40000000f00 */
[----:B------:R-:W-:Y:S01]  /*6e10*/  SHF.R.U32.HI R47, RZ, 0x15, R47 ;  /* 0x00000015ff2f7819 */ /* 0x000fe2000001162f */
[----:B------:R-:W-:Y:S01]  /*6e20*/  USHF.R.S32.HI UR39, URZ, 0x7, UR4 ;  /* 0x00000007ff277899 */ /* 0x000fe20008011404 */
[----:B------:R-:W-:-:S11]  /*6e30*/  SHF.R.U32.HI R23, RZ, 0x15, R23 ;  /* 0x00000015ff177819 */ /* 0x000fd60000011617 */
.L_x_184:
[----:B------:R-:W-:Y:S01]  /*6e40*/  UISETP.NE.AND UP0, UPT, UR37, URZ, UPT ;  /* 0x000000ff2500728c */ /* 0x000fe2000bf05270 */
[----:B------:R-:W-:Y:S01]  /*6e50*/  MOV R43, R48 ;  /* 0x00000030002b7202 */ /* 0x000fe20000000f00 */
[----:B------:R-:W-:Y:S01]  /*6e60*/  UMOV UR4, UR39 ;  /* 0x0000002700047c82 */ /* 0x000fe20008000000 */
[----:B------:R-:W-:Y:S02]  /*6e70*/  UIADD3 UR39, UPT, UPT, UR39, -0x1, URZ ;  /* 0xffffffff27277890 */ /* 0x000fe4000fffe0ff */
[----:B------:R-:W-:-:S04]  /*6e80*/  UISETP.GT.AND UP1, UPT, UR4, 0x2, UPT ;  /* 0x000000020400788c */ /* 0x000fc8000bf24270 */
[----:B------:R-:W-:Y:S01]  /*6e90*/  UP2UR UR40, UPR, URZ, 0x2 ;  /* 0x00000002ff287883 */ /* 0x000fe20008000000 */
[----:B-1234-:R-:W-:Y:S11]  /*6ea0*/  BRA.U !UP0, `(.L_x_165) ;  /* 0x0000000108047547 */ /* 0x01eff6000b800000 */
[----:B------:R-:W-:Y:S05]  /*6eb0*/  BPT.TRAP 0x1 ;  /* 0x000000040000795c */ /* 0x000fea0000300000 */
.L_x_165:
[----:B--2---:R-:W-:-:S04]  /*6ec0*/  SHF.L.U32 R0, R16, 0x1f, RZ ;  /* 0x0000001f10007819 */ /* 0x004fc800000006ff */
[----:B------:R-:W2:Y:S02]  /*6ed0*/  SYNCS.PHASECHK.TRANS64.TRYWAIT P0, [R19+URZ+0x5070], R0 ;  /* 0x00507000130075a7 */ /* 0x000ea400080011ff */
[----:B--2---:R-:W-:Y:S05]  /*6ee0*/  @!P0 BRA `(.L_x_166) ;  /* 0x0000009c005c8947 */ /* 0x004fea0003800000 */
.L_x_365:
[----:B------:R-:W-:Y:S01]  /*6ef0*/  R2UR UR4, R42 ;  /* 0x000000002a0472ca */ /* 0x000fe200000e0000 */
[----:B------:R-:W-:Y:S01]  /*6f00*/  UISETP.NE.AND UP0, UPT, UR38, URZ, UPT ;  /* 0x000000ff2600728c */ /* 0x000fe2000bf05270 */
[----:B------:R-:W-:-:S11]  /*6f10*/  PLOP3.LUT P0, PT, PT, PT, PT, 0x80, 0x8 ;  /* 0x000000000008781c */ /* 0x000fd60003f0f070 */
[----:B-1-3--:R-:W1:Y:S02]  /*6f20*/  LDTM.x2 R2, tmem[UR4] ;  /* 0x00000004000279ee */ /* 0x00ae6400080c0000 */
[----:B-1----:R-:W-:-:S13]  /*6f30*/  FSETP.NEU.AND P2, PT, R2, R3, PT ;  /* 0x000000030200720b */ /* 0x002fda0003f4d000 */
[----:B--2---:R-:W1:Y:S01]  /*6f40*/  @P2 LDC R0, c[0x0][0x704] ;  /* 0x0001c100ff002b82 */ /* 0x004e620000000800 */
[----:B------:R-:W-:Y:S01]  /*6f50*/  @P2 FADD R3, R2, -R3 ;  /* 0x8000000302032221 */ /* 0x000fe20000000000 */
[----:B------:R-:W-:-:S03]  /*6f60*/  IMAD.MOV.U32 R2, RZ, RZ, 0x3f800000 ;  /* 0x3f800000ff027424 */ /* 0x000fc600078e00ff */
[----:B-1----:R-:W-:-:S05]  /*6f70*/  @P2 FMUL R3, R3, R0 ;  /* 0x0000000003032220 */ /* 0x002fca0000400000 */
[----:B------:R-:W-:-:S04]  /*6f80*/  @P2 FSETP.GEU.AND P1, PT, R3, -126, PT ;  /* 0xc2fc00000300280b */ /* 0x000fc80003f2e000 */
[----:B------:R-:W-:-:S13]  /*6f90*/  @P2 PLOP3.LUT P0, PT, P1, PT, PT, 0x80, 0x8 ;  /* 0x000000000008281c */ /* 0x000fda0000f0f070 */
[----:B------:R-:W-:-:S04]  /*6fa0*/  @!P0 FMUL R3, R3, 0.5 ;  /* 0x3f00000003038820 */ /* 0x000fc80000400000 */
[----:B------:R-:W1:Y:S02]  /*6fb0*/  @P2 MUFU.EX2 R0, R3 ;  /* 0x0000000300002308 */ /* 0x000e640000000800 */
[----:B-1----:R-:W-:-:S05]  /*6fc0*/  @!P0 FMUL R0, R0, R0 ;  /* 0x0000000000008220 */ /* 0x002fca0000400000 */
[----:B------:R-:W-:Y:S01]  /*6fd0*/  @P2 MOV R2, R0 ;  /* 0x0000000000022202 */ /* 0x000fe20000000f00 */
[----:B------:R-:W-:Y:S06]  /*6fe0*/  BRA.U UP0, `(.L_x_167) ;  /* 0x0000000100047547 */ /* 0x000fec000b800000 */
[----:B------:R-:W-:Y:S05]  /*6ff0*/  BPT.TRAP 0x1 ;  /* 0x000000040000795c */ /* 0x000fea0000300000 */
.L_x_167:
[----:B------:R-:W-:Y:S02]  /*7000*/  SHF.L.U32 R0, R41, 0x1f, RZ ;  /* 0x0000001f29007819 */ /* 0x000fe400000006ff */
[----:B------:R-:W-:Y:S02]  /*7010*/  FSETP.NEU.AND P1, PT, R2, 1, PT ;  /* 0x3f8000000200780b */ /* 0x000fe40003f2d000 */
[----:B------:R-:W1:Y:S02]  /*7020*/  SYNCS.PHASECHK.TRANS64.TRYWAIT P0, [R19+URZ+0x5090], R0 ;  /* 0x00509000130075a7 */ /* 0x000e6400080011ff */
[----:B-1----:R-:W-:Y:S09]  /*7030*/  @!P0 BRA `(.L_x_168) ;  /* 0x0000009c001c8947 */ /* 0x002ff20003800000 */
.L_x_366:
[----:B------:R-:W-:-:S13]  /*7040*/  VOTE.ANY P1, P1 ;  /* 0x0000000000ff7806 */ /* 0x000fda0000820100 */
[----:B------:R-:W-:Y:S05]  /*7050*/  @!P1 BRA `(.L_x_169) ;  /* 0x0000000000cc9947 */ /* 0x000fea0003800000 */
[----:B------:R-:W-:-:S13]  /*7060*/  ISETP.NE.AND P0, PT, R46, R47, PT ;  /* 0x0000002f2e00720c */ /* 0x000fda0003f05270 */
[----:B------:R-:W-:Y:S05]  /*7070*/  @!P0 BRA `(.L_x_170) ;  /* 0x0000000000408947 */ /* 0x000fea0003800000 */
[----:B------:R-:W-:Y:S01]  /*7080*/  MOV R14, 0x8 ;  /* 0x00000008000e7802 */ /* 0x000fe20000000f00 */
[----:B------:R-:W2:Y:S01]  /*7090*/  LDCU.64 UR8, c[0x4][0xb0] ;  /* 0x01001600ff0877ac */ /* 0x000ea20008000a00 */
[----:B------:R-:W-:Y:S02]  /*70a0*/  HFMA2 R12, -RZ, RZ, 0, 5.9604644775390625e-08 ;  /* 0x00000001ff0c7431 */ /* 0x000fe400000001ff */
[----:B------:R-:W-:Y:S01]  /*70b0*/  IMAD.MOV.U32 R8, RZ, RZ, 0x192 ;  /* 0x00000192ff087424 */ /* 0x000fe200078e00ff */
[----:B------:R-:W3:Y:S01]  /*70c0*/  LDCU.64 UR6, c[0x4][0xb8] ;  /* 0x01001700ff0677ac */ /* 0x000ee20008000a00 */
[----:B------:R-:W4:Y:S01]  /*70d0*/  LDC.64 R14, c[0x4][R14] ;  /* 0x010000000e0e7b82 */ /* 0x000f220000000a00 */
[----:B------:R-:W-:Y:S01]  /*70e0*/  IMAD.MOV.U32 R13, RZ, RZ, RZ ;  /* 0x000000ffff0d7224 */ /* 0x000fe200078e00ff */
[----:B------:R-:W5:Y:S01]  /*70f0*/  LDCU.64 UR4, c[0x4][0x30] ;  /* 0x01000600ff0477ac */ /* 0x000f620008000a00 */
[----:B--2---:R-:W-:Y:S01]  /*7100*/  IMAD.U32 R4, RZ, RZ, UR8 ;  /* 0x00000008ff047e24 */ /* 0x004fe2000f8e00ff */
[----:B------:R-:W-:Y:S01]  /*7110*/  MOV R5, UR9 ;  /* 0x0000000900057c02 */ /* 0x000fe20008000f00 */
[----:B---3--:R-:W-:Y:S01]  /*7120*/  IMAD.U32 R6, RZ, RZ, UR6 ;  /* 0x00000006ff067e24 */ /* 0x008fe2000f8e00ff */
[----:B------:R-:W-:Y:S01]  /*7130*/  MOV R7, UR7 ;  /* 0x0000000700077c02 */ /* 0x000fe20008000f00 */
[----:B-----5:R-:W-:Y:S01]  /*7140*/  IMAD.U32 R10, RZ, RZ, UR4 ;  /* 0x00000004ff0a7e24 */ /* 0x020fe2000f8e00ff */
[----:B------:R-:W-:-:S02]  /*7150*/  MOV R11, UR5 ;  /* 0x00000005000b7c02 */ /* 0x000fc40008000f00 */
[----:B------:R-:W-:-:S07]  /*7160*/  LEPC R20, `(.L_x_170) ;  /* 0x000000001014794e */ /* 0x000fce0000000000 */
[----:B-1--4-:R-:W-:Y:S05]  /*7170*/  CALL.ABS.NOINC R14 ;  /* 0x000000000e007343 */ /* 0x012fea0003c00000 */
.L_x_170:
[----:B------:R-:W-:Y:S05]  /*7180*/  WARPSYNC.ALL ;  /* 0x0000000000007948 */ /* 0x000fea0003800000 */
[----:B------:R-:W-:Y:S02]  /*7190*/  R2UR UR4, R42 ;  /* 0x000000002a0472ca */ /* 0x000fe400000e0000 */
[----:B------:R-:W-:Y:S02]  /*71a0*/  ISETP.NE.AND P0, PT, R46, R47, PT ;  /* 0x0000002f2e00720c */ /* 0x000fe40003f05270 */
[----:B------:R-:W-:-:S09]  /*71b0*/  FSETP.NEU.AND P1, PT, R2, 1, PT ;  /* 0x3f8000000200780b */ /* 0x000fd20003f2d000 */
[----:B------:R-:W2:Y:S04]  /*71c0*/  LDTM.x16 R24, tmem[UR4+0x100] ;  /* 0x00010004001879ee */ /* 0x000ea80008240000 */
[C---:B--2---:R-:W-:Y:S02]  /*71d0*/  @P1 FMUL2 R24, R2.reuse.F32, R24.F32x2.HI_LO ;  /* 0x000000180218124a */ /* 0x044fe40000040000 */
[C---:B------:R-:W-:Y:S02]  /*71e0*/  @P1 FMUL2 R26, R2.reuse.F32, R26.F32x2.HI_LO ;  /* 0x0000001a021a124a */ /* 0x040fe40000040000 */
[C---:B------:R-:W-:Y:S02]  /*71f0*/  @P1 FMUL2 R28, R2.reuse.F32, R28.F32x2.HI_LO ;  /* 0x0000001c021c124a */ /* 0x040fe40000040000 */
[----:B------:R-:W-:-:S02]  /*7200*/  @P1 FMUL2 R30, R2.F32, R30.F32x2.HI_LO ;  /* 0x0000001e021e124a */ /* 0x000fc40000040000 */
[C---:B------:R-:W-:Y:S02]  /*7210*/  @P1 FMUL2 R32, R2.reuse.F32, R32.F32x2.HI_LO ;  /* 0x000000200220124a */ /* 0x040fe40000040000 */
[C---:B------:R-:W-:Y:S02]  /*7220*/  @P1 FMUL2 R34, R2.reuse.F32, R34.F32x2.HI_LO ;  /* 0x000000220222124a */ /* 0x040fe40000040000 */
[C---:B------:R-:W-:Y:S02]  /*7230*/  @P1 FMUL2 R36, R2.reuse.F32, R36.F32x2.HI_LO ;  /* 0x000000240224124a */ /* 0x040fe40000040000 */
[----:B------:R-:W-:Y:S01]  /*7240*/  @P1 FMUL2 R38, R2.F32, R38.F32x2.HI_LO ;  /* 0x000000260226124a */ /* 0x000fe20000040000 */
[----:B------:R-:W-:Y:S06]  /*7250*/  @!P0 BRA `(.L_x_171) ;  /* 0x0000000000408947 */ /* 0x000fec0003800000 */
        /* <DEDUP_REMOVED lines=16> */
.L_x_171:
[----:B------:R-:W-:Y:S05]  /*7360*/  WARPSYNC.ALL ;  /* 0x0000000000007948 */ /* 0x000fea0003800000 */
[----:B------:R-:W-:-:S13]  /*7370*/  R2UR UR4, R42 ;  /* 0x000000002a0472ca */ /* 0x000fda00000e0000 */
[----:B------:R2:W-:Y:S02]  /*7380*/  STTM.x16 tmem[UR4+0x100], R24 ;  /* 0x00010018000079ed */ /* 0x0005e40008240004 */
.L_x_169:
[----:B------:R-:W-:-:S09]  /*7390*/  UISETP.NE.AND UP0, UPT, UR36, URZ, UPT ;  /* 0x000000ff2400728c */ /* 0x000fd2000bf05270 */
[----:B------:R-:W-:Y:S05]  /*73a0*/  BRA.U !UP0, `(.L_x_172) ;  /* 0x0000000108047547 */ /* 0x000fea000b800000 */
[----:B------:R-:W-:Y:S05]  /*73b0*/  BPT.TRAP 0x1 ;  /* 0x000000040000795c */ /* 0x000fea0000300000 */
.L_x_172:
[----:B------:R-:W-:Y:S01]  /*73c0*/  VIADD R3, R19, 0x5088 ;  /* 0x0000508813037836 */ /* 0x000fe20000000000 */
[----:B------:R-:W-:Y:S01]  /*73d0*/  UISETP.NE.AND UP0, UPT, UR38, URZ, UPT ;  /* 0x000000ff2600728c */ /* 0x000fe2000bf05270 */
[----:B------:R-:W-:-:S03]  /*73e0*/  LOP3.LUT R48, R43, 0x1, RZ, 0x3c, !PT ;  /* 0x000000012b307812 */ /* 0x000fc600078e3cff */
[----:B-1----:R-:W-:-:S04]  /*73f0*/  PRMT R0, R22, 0x654, R3 ;  /* 0x0000065416007816 */ /* 0x002fc80000000003 */
[----:B------:R1:W-:Y:S01]  /*7400*/  SYNCS.ARRIVE.TRANS64.RED.A1T0 RZ, [R0+URZ], RZ ;  /* 0x000000ff00ff79a7 */ /* 0x0003e200081004ff */
[----:B------:R-:W3:Y:S01]  /*7410*/  FENCE.VIEW.ASYNC.T ;  /* 0x00000000000073c6 */ /* 0x000ee20000000200 */
[----:B------:R-:W-:Y:S05]  /*7420*/  BRA.U UP0, `(.L_x_173) ;  /* 0x0000000100087547 */ /* 0x000fea000b800000 */
[----:B------:R-:W-:Y:S05]  /*7430*/  BPT.TRAP 0x1 ;  /* 0x000000040000795c */ /* 0x000fea0000300000 */
[----:B------:R-:W-:Y:S05]  /*7440*/  BPT.TRAP 0x1 ;  /* 0x000000040000795c */ /* 0x000fea0000300000 */
.L_x_173:
[----:B------:R-:W-:Y:S01]  /*7450*/  IADD3 R3, PT, PT, R19, 0x50a0, RZ ;  /* 0x000050a013037810 */ /* 0x000fe20007ffe0ff */
[----:B------:R-:W-:-:S03]  /*7460*/  UISETP.NE.AND UP0, UPT, UR36, URZ, UPT ;  /* 0x000000ff2400728c */ /* 0x000fc6000bf05270 */
[----:B-1----:R-:W-:-:S04]  /*7470*/  PRMT R0, R22, 0x654, R3 ;  /* 0x0000065416007816 */ /* 0x002fc80000000003 */
[----:B---3--:R1:W-:Y:S02]  /*7480*/  SYNCS.ARRIVE.TRANS64.RED.A1T0 RZ, [R0+URZ], RZ ;  /* 0x000000ff00ff79a7 */ /* 0x0083e400081004ff */
[----:B------:R-:W-:Y:S05]  /*7490*/  BRA.U !UP0, `(.L_x_174) ;  /* 0x0000000108047547 */ /* 0x000fea000b800000 */
[----:B------:R-:W-:Y:S05]  /*74a0*/  BPT.TRAP 0x1 ;  /* 0x000000040000795c */ /* 0x000fea0000300000 */
.L_x_174:
[----:B-1----:R-:W-:Y:S02]  /*74b0*/  SHF.L.U32 R0, R48, 0x1f, RZ ;  /* 0x0000001f30007819 */ /* 0x002fe400000006ff */
[----:B------:R-:W-:Y:S02]  /*74c0*/  ISETP.NE.AND P0, PT, R46, R45, PT ;  /* 0x0000002d2e00720c */ /* 0x000fe40003f05270 */
[----:B------:R-:W1:Y:S02]  /*74d0*/  SYNCS.PHASECHK.TRANS64.TRYWAIT P1, [R19+URZ+0x5080], R0 ;  /* 0x00508000130075a7 */ /* 0x000e6400080211ff */
[----:B-1----:R-:W-:Y:S09]  /*74e0*/  @!P1 BRA `(.L_x_175) ;  /* 0x0000009800049947 */ /* 0x002ff20003800000 */
.L_x_367:
[----:B------:R-:W-:Y:S05]  /*74f0*/  @!P0 BRA `(.L_x_176) ;  /* 0x0000000000408947 */ /* 0x000fea0003800000 */
[----:B------:R-:W-:Y:S01]  /*7500*/  MOV R2, 0x8 ;  /* 0x0000000800027802 */ /* 0x000fe20000000f00 */
[----:B------:R-:W3:Y:S01]  /*7510*/  LDCU.64 UR6, c[0x4][0xb0] ;  /* 0x01001600ff0677ac */ /* 0x000ee20008000a00 */
[----:B------:R-:W-:Y:S02]  /*7520*/  HFMA2 R12, -RZ, RZ, 0, 5.9604644775390625e-08 ;  /* 0x00000001ff0c7431 */ /* 0x000fe400000001ff */
[----:B------:R-:W-:Y:S01]  /*7530*/  IMAD.MOV.U32 R8, RZ, RZ, 0x192 ;  /* 0x00000192ff087424 */ /* 0x000fe200078e00ff */
[----:B------:R-:W4:Y:S01]  /*7540*/  LDCU.64 UR4, c[0x4][0xb8] ;  /* 0x01001700ff0477ac */ /* 0x000f220008000a00 */
[----:B------:R-:W1:Y:S01]  /*7550*/  LDC.64 R2, c[0x4][R2] ;  /* 0x0100000002027b82 */ /* 0x000e620000000a00 */
[----:B------:R-:W-:Y:S01]  /*7560*/  IMAD.MOV.U32 R13, RZ, RZ, RZ ;  /* 0x000000ffff0d7224 */ /* 0x000fe200078e00ff */
[----:B------:R-:W5:Y:S01]  /*7570*/  LDCU.64 UR8, c[0x4][0x28] ;  /* 0x01000500ff0877ac */ /* 0x000f620008000a00 */
[----:B---3--:R-:W-:Y:S01]  /*7580*/  IMAD.U32 R4, RZ, RZ, UR6 ;  /* 0x00000006ff047e24 */ /* 0x008fe2000f8e00ff */
[----:B------:R-:W-:Y:S01]  /*7590*/  MOV R5, UR7 ;  /* 0x0000000700057c02 */ /* 0x000fe20008000f00 */
[----:B----4-:R-:W-:Y:S01]  /*75a0*/  IMAD.U32 R6, RZ, RZ, UR4 ;  /* 0x00000004ff067e24 */ /* 0x010fe2000f8e00ff */
[----:B------:R-:W-:Y:S01]  /*75b0*/  MOV R7, UR5 ;  /* 0x0000000500077c02 */ /* 0x000fe20008000f00 */
[----:B-----5:R-:W-:Y:S01]  /*75c0*/  IMAD.U32 R10, RZ, RZ, UR8 ;  /* 0x00000008ff0a7e24 */ /* 0x020fe2000f8e00ff */
[----:B------:R-:W-:-:S02]  /*75d0*/  MOV R11, UR9 ;  /* 0x00000009000b7c02 */ /* 0x000fc40008000f00 */
[----:B------:R-:W-:-:S07]  /*75e0*/  LEPC R20, `(.L_x_176) ;  /* 0x000000001014794e */ /* 0x000fce0000000000 */
[----:B-12---:R-:W-:Y:S05]  /*75f0*/  CALL.ABS.NOINC R2 ;  /* 0x0000000002007343 */ /* 0x006fea0003c00000 */
.L_x_176:
[----:B------:R-:W-:Y:S05]  /*7600*/  WARPSYNC.ALL ;  /* 0x0000000000007948 */ /* 0x000fea0003800000 */
[----:B------:R-:W-:Y:S01]  /*7610*/  R2UR UR4, R44 ;  /* 0x000000002c0472ca */ /* 0x000fe200000e0000 */
[----:B------:R-:W-:Y:S01]  /*7620*/  UISETP.NE.AND UP0, UPT, UR38, URZ, UPT ;  /* 0x000000ff2600728c */ /* 0x000fe2000bf05270 */
[----:B------:R-:W-:-:S11]  /*7630*/  PLOP3.LUT P0, PT, PT, PT, PT, 0x80, 0x8 ;  /* 0x000000000008781c */ /* 0x000fd60003f0f070 */
[----:B------:R-:W3:Y:S02]  /*7640*/  LDTM.x2 R2, tmem[UR4] ;  /* 0x00000004000279ee */ /* 0x000ee400080c0000 */
[----:B---3--:R-:W-:-:S13]  /*7650*/  FSETP.NEU.AND P2, PT, R2, R3, PT ;  /* 0x000000030200720b */ /* 0x008fda0003f4d000 */
[----:B-1----:R-:W1:Y:S01]  /*7660*/  @P2 LDC R0, c[0x0][0x704] ;  /* 0x0001c100ff002b82 */ /* 0x002e620000000800 */
        /* <DEDUP_REMOVED lines=11> */
.L_x_177:
[----:B------:R-:W-:Y:S02]  /*7720*/  SHF.L.U32 R0, R41, 0x1f, RZ ;  /* 0x0000001f29007819 */ /* 0x000fe400000006ff */
[----:B------:R-:W-:Y:S02]  /*7730*/  FSETP.NEU.AND P1, PT, R2, 1, PT ;  /* 0x3f8000000200780b */ /* 0x000fe40003f2d000 */
[----:B------:R-:W1:Y:S02]  /*7740*/  SYNCS.PHASECHK.TRANS64.TRYWAIT P0, [R19+URZ+0x5098], R0 ;  /* 0x00509800130075a7 */ /* 0x000e6400080011ff */
[----:B-1----:R-:W-:Y:S09]  /*7750*/  @!P0 BRA `(.L_x_178) ;  /* 0x00000094007c8947 */ /* 0x002ff20003800000 */
.L_x_368:
[----:B------:R-:W-:-:S13]  /*7760*/  VOTE.ANY P1, P1 ;  /* 0x0000000000ff7806 */ /* 0x000fda0000820100 */
[----:B------:R-:W-:Y:S05]  /*7770*/  @!P1 BRA `(.L_x_179) ;  /* 0x0000000000cc9947 */ /* 0x000fea0003800000 */
[----:B------:R-:W-:-:S13]  /*7780*/  ISETP.NE.AND P0, PT, R46, R23, PT ;  /* 0x000000172e00720c */ /* 0x000fda0003f05270 */
        /* <DEDUP_REMOVED lines=17> */
.L_x_180:
[----:B------:R-:W-:Y:S05]  /*78a0*/  WARPSYNC.ALL ;  /* 0x0000000000007948 */ /* 0x000fea0003800000 */
[----:B------:R-:W-:Y:S02]  /*78b0*/  R2UR UR4, R42 ;  /* 0x000000002a0472ca */ /* 0x000fe400000e0000 */
[----:B------:R-:W-:Y:S02]  /*78c0*/  ISETP.NE.AND P0, PT, R46, R23, PT ;  /* 0x000000172e00720c */ /* 0x000fe40003f05270 */
[----:B------:R-:W-:-:S09]  /*78d0*/  FSETP.NEU.AND P1, PT, R2, 1, PT ;  /* 0x3f8000000200780b */ /* 0x000fd20003f2d000 */
[----:B--2---:R-:W2:Y:S04]  /*78e0*/  LDTM.x16 R24, tmem[UR4+0x180] ;  /* 0x00018004001879ee */ /* 0x004ea80008240000 */
        /* <DEDUP_REMOVED lines=25> */
.L_x_181:
[----:B------:R-:W-:Y:S05]  /*7a80*/  WARPSYNC.ALL ;  /* 0x0000000000007948 */ /* 0x000fea0003800000 */
[----:B------:R-:W-:-:S13]  /*7a90*/  R2UR UR4, R42 ;  /* 0x000000002a0472ca */ /* 0x000fda00000e0000 */
[----:B------:R3:W-:Y:S02]  /*7aa0*/  STTM.x16 tmem[UR4+0x180], R24 ;  /* 0x00018018000079ed */ /* 0x0007e40008240004 */
.L_x_179:
[----:B------:R-:W-:-:S09]  /*7ab0*/  UISETP.NE.AND UP0, UPT, UR37, URZ, UPT ;  /* 0x000000ff2500728c */ /* 0x000fd2000bf05270 */
[----:B------:R-:W-:Y:S05]  /*7ac0*/  BRA.U !UP0, `(.L_x_182) ;  /* 0x0000000108047547 */ /* 0x000fea000b800000 */
[----:B------:R-:W-:Y:S05]  /*7ad0*/  BPT.TRAP 0x1 ;  /* 0x000000040000795c */ /* 0x000fea0000300000 */
.L_x_182:
[----:B-1----:R-:W-:Y:S01]  /*7ae0*/  PRMT R0, R22, 0x654, R49 ;  /* 0x0000065416007816 */ /* 0x002fe20000000031 */
[----:B------:R-:W-:-:S03]  /*7af0*/  UISETP.NE.AND UP0, UPT, UR38, URZ, UPT ;  /* 0x000000ff2600728c */ /* 0x000fc6000bf05270 */
[----:B------:R1:W-:Y:S01]  /*7b00*/  SYNCS.ARRIVE.TRANS64.RED.A1T0 RZ, [R0+URZ], RZ ;  /* 0x000000ff00ff79a7 */ /* 0x0003e200081004ff */
[----:B------:R-:W4:Y:S05]  /*7b10*/  FENCE.VIEW.ASYNC.T ;  /* 0x00000000000073c6 */ /* 0x000f2a0000000200 */
[----:B------:R-:W-:Y:S05]  /*7b20*/  BRA.U UP0, `(.L_x_183) ;  /* 0x0000000100087547 */ /* 0x000fea000b800000 */
[----:B------:R-:W-:Y:S05]  /*7b30*/  BPT.TRAP 0x1 ;  /* 0x000000040000795c */ /* 0x000fea0000300000 */
[----:B------:R-:W-:Y:S05]  /*7b40*/  BPT.TRAP 0x1 ;  /* 0x000000040000795c */ /* 0x000fea0000300000 */
.L_x_183:
[----:B------:R-:W-:Y:S01]  /*7b50*/  VIADD R3, R19, 0x50a8 ;  /* 0x000050a813037836 */ /* 0x000fe20000000000 */
[----:B------:R-:W-:Y:S01]  /*7b60*/  UISETP.NE.AND UP0, UPT, UR40, URZ, UPT ;  /* 0x000000ff2800728c */ /* 0x000fe2000bf05270 */
[----:B------:R-:W-:Y:S02]  /*7b70*/  LOP3.LUT R41, R41, 0x1, RZ, 0x3c, !PT ;  /* 0x0000000129297812 */ /* 0x000fe400078e3cff */
[----:B------:R-:W-:Y:S02]  /*7b80*/  LOP3.LUT R16, R16, 0x1, RZ, 0x3c, !PT ;  /* 0x0000000110107812 */ /* 0x000fe400078e3cff */
[----:B------:R-:W-:-:S04]  /*7b90*/  PRMT R2, R22, 0x654, R3 ;  /* 0x0000065416027816 */ /* 0x000fc80000000003 */
[----:B----4-:R4:W-:Y:S01]  /*7ba0*/  SYNCS.ARRIVE.TRANS64.RED.A1T0 RZ, [R2+URZ], RZ ;  /* 0x000000ff02ff79a7 */ /* 0x0109e200081004ff */
[----:B------:R-:W-:Y:S05]  /*7bb0*/  BRA.U UP0, `(.L_x_184) ;  /* 0xfffffff100a07547 */ /* 0x000fea000b83ffff */
.L_x_164:
[----:B------:R-:W-:-:S09]  /*7bc0*/  UISETP.NE.AND UP0, UPT, UR36, URZ, UPT ;  /* 0x000000ff2400728c */ /* 0x000fd2000bf05270 */
[----:B------:R-:W-:Y:S05]  /*7bd0*/  BRA.U !UP0, `(.L_x_185) ;  /* 0x0000000108047547 */ /* 0x000fea000b800000 */
[----:B------:R-:W-:Y:S05]  /*7be0*/  BPT.TRAP 0x1 ;  /* 0x000000040000795c */ /* 0x000fea0000300000 */
.L_x_185:
[----:B--23--:R-:W2:Y:S01]  /*7bf0*/  S2R R28, SR_CgaCtaId ;  /* 0x00000000001c7919 */ /* 0x00cea20000008800 */
[----:B------:R-:W-:Y:S01]  /*7c00*/  MOV R3, 0x400 ;  /* 0x0000040000037802 */ /* 0x000fe20000000f00 */
[----:B------:R-:W-:-:S03]  /*7c10*/  UISETP.NE.AND UP0, UPT, UR37, URZ, UPT ;  /* 0x000000ff2500728c */ /* 0x000fc6000bf05270 */
[----:B--2---:R-:W-:-:S05]  /*7c20*/  LEA R26, R28, R3, 0x18 ;  /* 0x000000031c1a7211 */ /* 0x004fca00078ec0ff */
[----:B------:R-:W-:-:S05]  /*7c30*/  VIADD R35, R26, 0x5088 ;  /* 0x000050881a237836 */ /* 0x000fca0000000000 */
[----:B-1--4-:R-:W-:-:S04]  /*7c40*/  PRMT R2, R28, 0x654, R35 ;  /* 0x000006541c027816 */ /* 0x012fc80000000023 */
[----:B------:R1:W-:Y:S01]  /*7c50*/  SYNCS.ARRIVE.TRANS64.RED.A1T0 RZ, [R2+URZ], RZ ;  /* 0x000000ff02ff79a7 */ /* 0x0003e200081004ff */
[----:B------:R-:W-:Y:S05]  /*7c60*/  BRA.U !UP0, `(.L_x_186) ;  /* 0x0000000108047547 */ /* 0x000fea000b800000 */
[----:B------:R-:W-:Y:S05]  /*7c70*/  BPT.TRAP 0x1 ;  /* 0x000000040000795c */ /* 0x000fea0000300000 */
.L_x_186:
[----:B------:R-:W-:-:S04]  /*7c80*/  SHF.L.U32 R3, R16, 0x1f, RZ ;  /* 0x0000001f10037819 */ /* 0x000fc800000006ff */
[----:B------:R-:W2:Y:S02]  /*7c90*/  SYNCS.PHASECHK.TRANS64.TRYWAIT P0, [R26+URZ+0x5070], R3 ;  /* 0x005070031a0075a7 */ /* 0x000ea400080011ff */
[----:B--2---:R-:W-:Y:S05]  /*7ca0*/  @!P0 BRA `(.L_x_187) ;  /* 0x00000090003c8947 */ /* 0x004fea0003800000 */
.L_x_369:
[----:B------:R-:W-:Y:S01]  /*7cb0*/  R2UR UR4, R42 ;  /* 0x000000002a0472ca */ /* 0x000fe200000e0000 */
[----:B------:R-:W-:-:S12]  /*7cc0*/  UISETP.NE.AND UP0, UPT, UR37, URZ, UPT ;  /* 0x000000ff2500728c */ /* 0x000fd8000bf05270 */
[----:B------:R-:W3:Y:S02]  /*7cd0*/  LDTM.x2 R22, tmem[UR4] ;  /* 0x00000004001679ee */ /* 0x000ee400080c0000 */
[----:B---3--:R-:W-:Y:S05]  /*7ce0*/  BRA.U !UP0, `(.L_x_188) ;  /* 0x0000000108047547 */ /* 0x008fea000b800000 */
[----:B------:R-:W-:Y:S05]  /*7cf0*/  BPT.TRAP 0x1 ;  /* 0x000000040000795c */ /* 0x000fea0000300000 */
.L_x_188:
[----:B------:R3:W-:Y:S01]  /*7d00*/  SYNCS.ARRIVE.TRANS64.RED.A1T0 RZ, [R0+URZ], RZ ;  /* 0x000000ff00ff79a7 */ /* 0x0007e200081004ff */
[----:B------:R-:W-:-:S09]  /*7d10*/  UISETP.NE.AND UP0, UPT, UR38, URZ, UPT ;  /* 0x000000ff2600728c */ /* 0x000fd2000bf05270 */
[----:B------:R-:W-:Y:S05]  /*7d20*/  BRA.U UP0, `(.L_x_189) ;  /* 0x0000000100047547 */ /* 0x000fea000b800000 */
[----:B------:R-:W-:Y:S05]  /*7d30*/  BPT.TRAP 0x1 ;  /* 0x000000040000795c */ /* 0x000fea0000300000 */
.L_x_189:
[----:B--2---:R-:W-:-:S04]  /*7d40*/  SHF.L.U32 R3, R41, 0x1f, RZ ;  /* 0x0000001f29037819 */ /* 0x004fc800000006ff */
[----:B------:R-:W2:Y:S02]  /*7d50*/  SYNCS.PHASECHK.TRANS64.TRYWAIT P0, [R26+URZ+0x5090], R3 ;  /* 0x005090031a0075a7 */ /* 0x000ea400080011ff */
[----:B--2---:R-:W-:Y:S05]  /*7d60*/  @!P0 BRA `(.L_x_190) ;  /* 0x0000009000208947 */ /* 0x004fea0003800000 */
.L_x_370:
[----:B------:R-:W-:-:S09]  /*7d70*/  UISETP.NE.AND UP0, UPT, UR38, URZ, UPT ;  /* 0x000000ff2600728c */ /* 0x000fd2000bf05270 */
[----:B------:R-:W-:Y:S05]  /*7d80*/  BRA.U UP0, `(.L_x_191) ;  /* 0x0000000100047547 */ /* 0x000fea000b800000 */
[----:B------:R-:W-:Y:S05]  /*7d90*/  BPT.TRAP 0x1 ;  /* 0x000000040000795c */ /* 0x000fea0000300000 */
.L_x_191:
[----:B--2---:R-:W-:Y:S01]  /*7da0*/  IMAD.MOV.U32 R3, RZ, RZ, 0x1 ;  /* 0x00000001ff037424 */ /* 0x004fe200078e00ff */
[----:B------:R-:W-:Y:S01]  /*7db0*/  LOP3.LUT R33, R18, 0x3, RZ, 0xc0, !PT ;  /* 0x0000000312217812 */ /* 0x000fe200078ec0ff */
[----:B---3--:R-:W-:-:S03]  /*7dc0*/  VIADD R0, R42, 0x100 ;  /* 0x000001002a007836 */ /* 0x008fc60000000000 */
[----:B------:R-:W-:Y:S02]  /*7dd0*/  SHF.L.U32 R3, R3, 0x1f, RZ ;  /* 0x0000001f03037819 */ /* 0x000fe400000006ff */
[----:B------:R-:W-:Y:S02]  /*7de0*/  SHF.R.U32.HI R0, RZ, 0x15, R0 ;  /* 0x00000015ff007819 */ /* 0x000fe40000011600 */
[----:B------:R-:W2:Y:S02]  /*7df0*/  SYNCS.PHASECHK.TRANS64.TRYWAIT P1, [R26+URZ+0x50c0], R3 ;  /* 0x0050c0031a0075a7 */ /* 0x000ea400080211ff */
[----:B------:R-:W-:Y:S01]  /*7e00*/  ISETP.NE.AND P0, PT, R33, R0, PT ;  /* 0x000000002100720c */ /* 0x000fe20003f05270 */
[----:B------:R-:W-:-:S05]  /*7e10*/  IMAD.SHL.U32 R0, R18, 0x200, RZ ;  /* 0x0000020012007824 */ /* 0x000fca00078e00ff */
[----:B------:R-:W-:Y:S01]  /*7e20*/  LOP3.LUT R0, R0, 0x600, RZ, 0xc0, !PT ;  /* 0x0000060000007812 */ /* 0x000fe200078ec0ff */
[----:B--2---:R-:W-:Y:S06]  /*7e30*/  @!P1 BRA `(.L_x_192) ;  /* 0x0000009000009947 */ /* 0x004fec0003800000 */
.L_x_371:
[----:B------:R-:W-:Y:S01]  /*7e40*/  LEA R17, R17, R0, 0x4 ;  /* 0x0000000011117211 */ /* 0x000fe200078e20ff */
[----:B------:R-:W-:Y:S06]  /*7e50*/  @!P0 BRA `(.L_x_193) ;  /* 0x0000000000408947 */ /* 0x000fec0003800000 */
[----:B-1----:R-:W-:Y:S01]  /*7e60*/  MOV R2, 0x8 ;  /* 0x0000000800027802 */ /* 0x002fe20000000f00 */
[----:B------:R-:W1:Y:S01]  /*7e70*/  LDCU.64 UR6, c[0x4][0xb0] ;  /* 0x01001600ff0677ac */ /* 0x000e620008000a00 */
[----:B------:R-:W-:Y:S02]  /*7e80*/  HFMA2 R12, -RZ, RZ, 0, 5.9604644775390625e-08 ;  /* 0x00000001ff0c7431 */ /* 0x000fe400000001ff */
[----:B------:R-:W-:Y:S01]  /*7e90*/  IMAD.MOV.U32 R8, RZ, RZ, 0x192 ;  /* 0x00000192ff087424 */ /* 0x000fe200078e00ff */
[----:B------:R-:W3:Y:S01]  /*7ea0*/  LDCU.64 UR4, c[0x4][0xb8] ;  /* 0x01001700ff0477ac */ /* 0x000ee20008000a00 */
[----:B--2---:R-:W2:Y:S01]  /*7eb0*/  LDC.64 R2, c[0x4][R2] ;  /* 0x0100000002027b82 */ /* 0x004ea20000000a00 */
[----:B------:R-:W-:Y:S01]  /*7ec0*/  IMAD.MOV.U32 R13, RZ, RZ, RZ ;  /* 0x000000ffff0d7224 */ /* 0x000fe200078e00ff */
[----:B------:R-:W4:Y:S01]  /*7ed0*/  LDCU.64 UR8, c[0x4][0x40] ;  /* 0x01000800ff0877ac */ /* 0x000f220008000a00 */
[----:B-1----:R-:W-:Y:S01]  /*7ee0*/  IMAD.U32 R4, RZ, RZ, UR6 ;  /* 0x00000006ff047e24 */ /* 0x002fe2000f8e00ff */
[----:B------:R-:W-:Y:S01]  /*7ef0*/  MOV R5, UR7 ;  /* 0x0000000700057c02 */ /* 0x000fe20008000f00 */
[----:B---3--:R-:W-:Y:S01]  /*7f00*/  IMAD.U32 R6, RZ, RZ, UR4 ;  /* 0x00000004ff067e24 */ /* 0x008fe2000f8e00ff */
[----:B------:R-:W-:Y:S01]  /*7f10*/  MOV R7, UR5 ;  /* 0x0000000500077c02 */ /* 0x000fe20008000f00 */
[----:B----4-:R-:W-:Y:S01]  /*7f20*/  IMAD.U32 R10, RZ, RZ, UR8 ;  /* 0x00000008ff0a7e24 */ /* 0x010fe2000f8e00ff */
[----:B------:R-:W-:-:S02]  /*7f30*/  MOV R11, UR9 ;  /* 0x00000009000b7c02 */ /* 0x000fc40008000f00 */
[----:B------:R-:W-:-:S07]  /*7f40*/  LEPC R20, `(.L_x_193) ;  /* 0x000000001014794e */ /* 0x000fce0000000000 */
[----:B--2---:R-:W-:Y:S05]  /*7f50*/  CALL.ABS.NOINC R2 ;  /* 0x0000000002007343 */ /* 0x004fea0003c00000 */
.L_x_193:
[----:B--2---:R-:W2:Y:S01]  /*7f60*/  S2R R3, SR_SWINHI ;  /* 0x0000000000037919 */ /* 0x004ea20000002f00 */
[----:B------:R-:W-:Y:S05]  /*7f70*/  WARPSYNC.ALL ;  /* 0x0000000000007948 */ /* 0x000fea0003800000 */
[----:B------:R-:W3:Y:S01]  /*7f80*/  S2R R27, SR_CTAID.X ;  /* 0x00000000001b7919 */ /* 0x000ee20000002500 */
[----:B------:R-:W4:Y:S01]  /*7f90*/  S2R R25, SR_CTAID.Y ;  /* 0x0000000000197919 */ /* 0x000f220000002600 */
[----:B------:R-:W1:Y:S01]  /*7fa0*/  S2R R24, SR_CTAID.Z ;  /* 0x0000000000187919 */ /* 0x000e620000002700 */
[----:B------:R-:W-:Y:S02]  /*7fb0*/  MOV R30, R26 ;  /* 0x0000001a001e7202 */ /* 0x000fe40000000f00 */
[----:B--2---:R-:W-:-:S02]  /*7fc0*/  MOV R31, R3 ;  /* 0x00000003001f7202 */ /* 0x004fc40000000f00 */
[----:B------:R-:W-:-:S05]  /*7fd0*/  LEA R29, P0, R17, R30, 0x1 ;  /* 0x0000001e111d7211 */ /* 0x000fca00078008ff */
[----:B------:R-:W-:Y:S01]  /*7fe0*/  IMAD.X R31, RZ, RZ, R31, P0 ;  /* 0x000000ffff1f7224 */ /* 0x000fe200000e061f */
[----:B------:R-:W2:Y:S01]  /*7ff0*/  LDCU UR5, c[0x0][0x708] ;  /* 0x0000e100ff0577ac */ /* 0x000ea20008000800 */
[----:B------:R-:W1:Y:S01]  /*8000*/  MUFU.RCP R3, R22 ;  /* 0x0000001600037308 */ /* 0x000e620000001000 */
[----:B------:R-:W3:Y:S01]  /*8010*/  LDC R32, c[0x0][0x708] ;  /* 0x0001c200ff207b82 */ /* 0x000ee20000000800 */
[----:B------:R-:W-:Y:S01]  /*8020*/  R2UR UR4, R42 ;  /* 0x000000002a0472ca */ /* 0x000fe200000e0000 */
[----:B------:R-:W-:-:S12]  /*8030*/  BSSY.RECONVERGENT B2, `(.L_x_194) ;  /* 0x000000c000027945 */ /* 0x000fd80003800200 */
[----:B------:R-:W3:Y:S01]  /*8040*/  LDTM.x16 R4, tmem[UR4+0x100] ;  /* 0x00010004000479ee */ /* 0x000ee20008240000 */
[----:B--2---:R-:W-:Y:S01]  /*8050*/  MOV R21, UR5 ;  /* 0x0000000500157c02 */ /* 0x004fe20008000f00 */
[----:B-1----:R-:W-:-:S03]  /*8060*/  FFMA R2, -R22, R3, 1 ;  /* 0x3f80000016027423 */ /* 0x002fc60000000103 */
[----:B------:R-:W1:Y:S01]  /*8070*/  FCHK P0, R21, R22 ;  /* 0x0000001615007302 */ /* 0x000e620000000000 */
[----:B------:R-:W-:-:S04]  /*8080*/  FFMA R2, R3, R2, R3 ;  /* 0x0000000203027223 */ /* 0x000fc80000000003 */
[----:B------:R-:W-:-:S04]  /*8090*/  FFMA R3, R2, UR5, RZ ;  /* 0x0000000502037c23 */ /* 0x000fc800080000ff */
[----:B------:R-:W-:-:S04]  /*80a0*/  FFMA R0, -R22, R3, UR5 ;  /* 0x0000000516007e23 */ /* 0x000fc80008000103 */
[----:B------:R-:W-:Y:S01]  /*80b0*/  FFMA R0, R2, R0, R3 ;  /* 0x0000000002007223 */ /* 0x000fe20000000003 */
[----:B-1-34-:R-:W-:Y:S05]  /*80c0*/  @!P0 BRA `(.L_x_195) ;  /* 0x0000000000088947 */ /* 0x01afea0003800000 */
[----:B------:R-:W-:Y:S02]  /*80d0*/  MOV R20, 0x80f0 ;  /* 0x000080f000147802 */ /* 0x000fe40000000f00 */
[----:B------:R-:W-:Y:S05]  /*80e0*/  CALL.REL.NOINC `($__internal_3_$__cuda_sm3x_div_rn_noftz_f32_slowpath) ;  /* 0x0000009400d87944 */ /* 0x000fea0003c00000 */
.L_x_195:
[----:B------:R-:W-:Y:S05]  /*80f0*/  BSYNC.RECONVERGENT B2 ;  /* 0x0000000000027941 */ /* 0x000fea0003800200 */
.L_x_194:
[C---:B------:R-:W-:Y:S01]  /*8100*/  FMUL2 R4, R0.reuse.F32, R4.F32x2.HI_LO ;  /* 0x000000040004724a */ /* 0x040fe20000040000 */
[----:B------:R-:W1:Y:S01]  /*8110*/  LDCU.64 UR4, c[0x0][0x880] ;  /* 0x00011000ff0477ac */ /* 0x000e620008000a00 */
[C---:B------:R-:W-:Y:S02]  /*8120*/  FMUL2 R6, R0.reuse.F32, R6.F32x2.HI_LO ;  /* 0x000000060006724a */ /* 0x040fe40000040000 */
[C---:B------:R-:W-:Y:S01]  /*8130*/  FMUL2 R2, R0.reuse.F32, R8.F32x2.HI_LO ;  /* 0x000000080002724a */ /* 0x040fe20000040000 */
[----:B------:R-:W-:Y:S01]  /*8140*/  F2FP.F16.F32.PACK_AB R8, R5, R4 ;  /* 0x000000040508723e */ /* 0x000fe200000000ff */
[C---:B------:R-:W-:Y:S01]  /*8150*/  FMUL2 R20, R0.reuse.F32, R10.F32x2.HI_LO ;  /* 0x0000000a0014724a */ /* 0x040fe20000040000 */
[----:B------:R-:W-:Y:S01]  /*8160*/  F2FP.F16.F32.PACK_AB R9, R7, R6 ;  /* 0x000000060709723e */ /* 0x000fe200000000ff */
[C---:B------:R-:W-:Y:S01]  /*8170*/  FMUL2 R12, R0.reuse.F32, R12.F32x2.HI_LO ;  /* 0x0000000c000c724a */ /* 0x040fe20000040000 */
[----:B------:R-:W-:Y:S01]  /*8180*/  F2FP.F16.F32.PACK_AB R10, R3, R2 ;  /* 0x00000002030a723e */ /* 0x000fe200000000ff */
[C---:B------:R-:W-:Y:S01]  /*8190*/  FMUL2 R14, R0.reuse.F32, R14.F32x2.HI_LO ;  /* 0x0000000e000e724a */ /* 0x040fe20000040000 */
[----:B------:R-:W-:Y:S01]  /*81a0*/  SHF.R.U64 R2, R29, 0x3, R31 ;  /* 0x000000031d027819 */ /* 0x000fe2000000121f */
[C---:B------:R-:W-:Y:S01]  /*81b0*/  FMUL2 R16, R0.reuse.F32, R16.F32x2.HI_LO ;  /* 0x000000100010724a */ /* 0x040fe20000040000 */
[----:B------:R-:W-:Y:S01]  /*81c0*/  F2FP.F16.F32.PACK_AB R11, R21, R20 ;  /* 0x00000014150b723e */ /* 0x000fe200000000ff */
[----:B------:R-:W-:Y:S01]  /*81d0*/  FMUL2 R18, R0.F32, R18.F32x2.HI_LO ;  /* 0x000000120012724a */ /* 0x000fe20000040000 */
[----:B------:R-:W-:-:S02]  /*81e0*/  IADD3 R0, P0, PT, R29, 0x10, RZ ;  /* 0x000000101d007810 */ /* 0x000fc40007f1e0ff */
[----:B------:R-:W-:Y:S02]  /*81f0*/  LOP3.LUT R30, R29, 0x10, R2, 0x78, !PT ;  /* 0x000000101d1e7812 */ /* 0x000fe400078e7802 */
[----:B------:R-:W-:Y:S01]  /*8200*/  F2FP.F16.F32.PACK_AB R4, R13, R12 ;  /* 0x0000000c0d04723e */ /* 0x000fe200000000ff */
[----:B------:R-:W-:Y:S01]  /*8210*/  IMAD.X R3, RZ, RZ, R31, P0 ;  /* 0x000000ffff037224 */ /* 0x000fe200000e061f */
[----:B------:R-:W-:Y:S01]  /*8220*/  F2FP.F16.F32.PACK_AB R5, R15, R14 ;  /* 0x0000000e0f05723e */ /* 0x000fe200000000ff */
[----:B------:R2:W-:Y:S01]  /*8230*/  ST.E.128 desc[UR42][R30.64], R8 ;  /* 0x000000081e007985 */ /* 0x0005e2000c101d2a */
[----:B------:R-:W-:Y:S01]  /*8240*/  F2FP.F16.F32.PACK_AB R6, R17, R16 ;  /* 0x000000101106723e */ /* 0x000fe200000000ff */
[----:B-1----:R-:W-:Y:S01]  /*8250*/  UISETP.NE.U32.AND UP0, UPT, UR4, URZ, UPT ;  /* 0x000000ff0400728c */ /* 0x002fe2000bf05070 */
[----:B------:R-:W-:-:S03]  /*8260*/  SHF.R.U64 R7, R0, 0x3, R3 ;  /* 0x0000000300077819 */ /* 0x000fc60000001203 */
[----:B------:R-:W-:Y:S01]  /*8270*/  UISETP.NE.AND.EX UP0, UPT, UR5, URZ, UPT, UP0 ;  /* 0x000000ff0500728c */ /* 0x000fe2000bf05300 */
[----:B------:R-:W-:Y:S02]  /*8280*/  LOP3.LUT R2, R0, 0x10, R7, 0x78, !PT ;  /* 0x0000001000027812 */ /* 0x000fe400078e7807 */
[----:B------:R-:W-:-:S05]  /*8290*/  F2FP.F16.F32.PACK_AB R7, R19, R18 ;  /* 0x000000121307723e */ /* 0x000fca00000000ff */
[----:B------:R2:W-:Y:S01]  /*82a0*/  ST.E.128 desc[UR42][R2.64], R4 ;  /* 0x0000000402007985 */ /* 0x0005e2000c101d2a */
[----:B------:R-:W-:Y:S01]  /*82b0*/  @!PT LDS RZ, [RZ] ;  /* 0x00000000fffff984 */ /* 0x000fe20000000800 */
[----:B------:R-:W-:Y:S01]  /*82c0*/  @!PT LDS RZ, [RZ] ;  /* 0x00000000fffff984 */ /* 0x000fe20000000800 */
[----:B------:R-:W-:Y:S01]  /*82d0*/  @!PT LDS RZ, [RZ] ;  /* 0x00000000fffff984 */ /* 0x000fe20000000800 */
[----:B------:R-:W-:Y:S01]  /*82e0*/  @!PT LDS RZ, [RZ] ;  /* 0x00000000fffff984 */ /* 0x000fe20000000800 */
[----:B------:R1:W-:Y:S06]  /*82f0*/  MEMBAR.ALL.CTA ;  /* 0x0000000000007992 */ /* 0x0003ec0000008000 */
[----:B-1----:R-:W1:Y:S01]  /*8300*/  FENCE.VIEW.ASYNC.S ;  /* 0x00000000000073c6 */ /* 0x002e620000000000 */
[----:B------:R-:W-:Y:S05]  /*8310*/  BRA.U !UP0, `(.L_x_196) ;  /* 0x0000000108fc7547 */ /* 0x000fea000b800000 */
[C---:B------:R-:W-:Y:S01]  /*8320*/  FSETP.GEU.AND P0, PT, R22.reuse, 1.175494350822287508e-38, PT ;  /* 0x008000001600780b */ /* 0x040fe20003f0e000 */
[----:B------:R-:W-:Y:S01]  /*8330*/  HFMA2 R0, -RZ, RZ, 1.5048828125, 33.21875 ;  /* 0x3e055027ff007431 */ /* 0x000fe200000001ff */
[----:B------:R-:W3:Y:S01]  /*8340*/  LDCU UR4, c[0x0][0x380] ;  /* 0x00007000ff0477ac */ /* 0x000ee20008000800 */
[----:B------:R-:W-:Y:S01]  /*8350*/  BSSY.RECONVERGENT B0, `(.L_x_196) ;  /* 0x000003b000007945 */ /* 0x000fe20003800200 */
[----:B--2---:R-:W-:Y:S01]  /*8360*/  FSEL R5, RZ, -23, P0 ;  /* 0xc1b80000ff057808 */ /* 0x004fe20000000000 */
[----:B------:R-:W2:Y:S08]  /*8370*/  LDCU UR5, c[0x0][0x700] ;  /* 0x0000e000ff0577ac */ /* 0x000eb00008000800 */
[----:B------:R-:W-:-:S05]  /*8380*/  @!P0 FMUL R22, R22, 8388608 ;  /* 0x4b00000016168820 */ /* 0x000fca0000400000 */
[C---:B------:R-:W-:Y:S02]  /*8390*/  IADD3 R7, PT, PT, R22.reuse, -0x3f2aaaab, RZ ;  /* 0xc0d5555516077810 */ /* 0x040fe40007ffe0ff */
[C---:B------:R-:W-:Y:S02]  /*83a0*/  ISETP.GT.U32.AND P0, PT, R22.reuse, 0x7f7fffff, PT ;  /* 0x7f7fffff1600780c */ /* 0x040fe40003f04070 */
[----:B------:R-:W-:Y:S02]  /*83b0*/  LOP3.LUT R7, R7, 0xff800000, RZ, 0xc0, !PT ;  /* 0xff80000007077812 */ /* 0x000fe400078ec0ff */
[C---:B------:R-:W-:Y:S02]  /*83c0*/  FSETP.NEU.AND P1, PT, R22.reuse, RZ, PT ;  /* 0x000000ff1600720b */ /* 0x040fe40003f2d000 */
[-C--:B------:R-:W-:Y:S02]  /*83d0*/  IADD3 R3, PT, PT, R22, -R7.reuse, RZ ;  /* 0x8000000716037210 */ /* 0x080fe40007ffe0ff */
[----:B------:R-:W-:-:S03]  /*83e0*/  I2FP.F32.S32 R2, R7 ;  /* 0x0000000700027245 */ /* 0x000fc60000201400 */
[----:B------:R-:W-:Y:S02]  /*83f0*/  FADD R3, R3, -1 ;  /* 0xbf80000003037421 */ /* 0x000fe40000000000 */
[----:B------:R-:W-:Y:S02]  /*8400*/  FFMA R2, R2, 1.1920928955078125e-07, R5 ;  /* 0x3400000002027823 */ /* 0x000fe40000000005 */
[----:B------:R-:W-:-:S04]  /*8410*/  FFMA R0, R3, -R0, 0.14084610342979431152 ;  /* 0x3e1039f603007423 */ /* 0x000fc80000000800 */
[----:B------:R-:W-:-:S04]  /*8420*/  FFMA R0, R3, R0, -0.12148627638816833496 ;  /* 0xbdf8cdcc03007423 */ /* 0x000fc80000000000 */
[----:B------:R-:W-:-:S04]  /*8430*/  FFMA R0, R3, R0, 0.13980610668659210205 ;  /* 0x3e0f295503007423 */ /* 0x000fc80000000000 */
[----:B------:R-:W-:-:S04]  /*8440*/  FFMA R0, R3, R0, -0.16684235632419586182 ;  /* 0xbe2ad8b903007423 */ /* 0x000fc80000000000 */
[----:B------:R-:W-:-:S04]  /*8450*/  FFMA R0, R3, R0, 0.20012299716472625732 ;  /* 0x3e4ced0b03007423 */ /* 0x000fc80000000000 */
[----:B------:R-:W-:-:S04]  /*8460*/  FFMA R0, R3, R0, -0.24999669194221496582 ;  /* 0xbe7fff2203007423 */ /* 0x000fc80000000000 */
[----:B------:R-:W-:-:S04]  /*8470*/  FFMA R0, R3, R0, 0.33333182334899902344 ;  /* 0x3eaaaa7803007423 */ /* 0x000fc80000000000 */
[----:B------:R-:W-:-:S04]  /*8480*/  FFMA R0, R3, R0, -0.5 ;  /* 0xbf00000003007423 */ /* 0x000fc80000000000 */
[----:B------:R-:W-:-:S04]  /*8490*/  FMUL R0, R3, R0 ;  /* 0x0000000003007220 */ /* 0x000fc80000400000 */
[----:B------:R-:W-:Y:S01]  /*84a0*/  FFMA R5, R3, R0, R3 ;  /* 0x0000000003057223 */ /* 0x000fe20000000003 */
[----:B------:R-:W-:-:S03]  /*84b0*/  MOV R3, 0x7f800000 ;  /* 0x7f80000000037802 */ /* 0x000fc60000000f00 */
[----:B------:R-:W-:Y:S02]  /*84c0*/  FFMA R2, R2, 0.69314718246459960938, R5 ;  /* 0x3f31721802027823 */ /* 0x000fe40000000005 */
[----:B------:R-:W-:Y:S01]  /*84d0*/  @P0 FFMA R2, R22, R3, +INF ;  /* 0x7f80000016020423 */ /* 0x000fe20000000003 */
[----:B------:R-:W-:-:S04]  /*84e0*/  LEA R3, R27, R40, 0x8 ;  /* 0x000000281b037211 */ /* 0x000fc800078e40ff */
[----:B---3--:R-:W-:Y:S02]  /*84f0*/  ISETP.GE.AND P0, PT, R3, UR4, PT ;  /* 0x0000000403007c0c */ /* 0x008fe4000bf06270 */
[----:B------:R-:W-:-:S05]  /*8500*/  FSEL R2, R2, -INF , P1 ;  /* 0xff80000002027808 */ /* 0x000fca0000800000 */
[----:B--2---:R-:W-:-:S06]  /*8510*/  FFMA R23, R23, UR5, R2 ;  /* 0x0000000517177c23 */ /* 0x004fcc0008000002 */
[----:B------:R-:W-:Y:S05]  /*8520*/  @P0 BRA `(.L_x_197) ;  /* 0x0000000000740947 */ /* 0x000fea0003800000 */
[----:B------:R-:W2:Y:S01]  /*8530*/  LDCU UR7, c[0x0][0x38c] ;  /* 0x00007180ff0777ac */ /* 0x000ea20008000800 */
[----:B------:R-:W3:Y:S01]  /*8540*/  LDCU UR6, c[0x0][0x890] ;  /* 0x00011200ff0677ac */ /* 0x000ee20008000800 */
[----:B------:R-:W4:Y:S01]  /*8550*/  LDCU.64 UR4, c[0x0][0x888] ;  /* 0x00011100ff0477ac */ /* 0x000f220008000a00 */
[----:B--2---:R-:W2:Y:S01]  /*8560*/  I2F.U32.RP R6, UR7 ;  /* 0x0000000700067d06 */ /* 0x004ea20008209000 */
[----:B------:R-:W-:Y:S01]  /*8570*/  ISETP.NE.U32.AND P0, PT, RZ, UR7, PT ;  /* 0x00000007ff007c0c */ /* 0x000fe2000bf05070 */
[----:B---3--:R-:W-:-:S06]  /*8580*/  IMAD R3, R24, UR6, R3 ;  /* 0x0000000618037c24 */ /* 0x008fcc000f8e0203 */
[----:B--2---:R-:W2:Y:S02]  /*8590*/  MUFU.RCP R4, R6 ;  /* 0x0000000600047308 */ /* 0x004ea40000001000 */
[----:B--2---:R-:W-:-:S06]  /*85a0*/  IADD3 R4, PT, PT, R4, 0xffffffe, RZ ;  /* 0x0ffffffe04047810 */ /* 0x004fcc0007ffe0ff */
[----:B------:R-:W2:Y:S02]  /*85b0*/  F2I.FTZ.U32.TRUNC.NTZ R5, R4 ;  /* 0x0000000400057305 */ /* 0x000ea4000021f000 */
[----:B--2---:R-:W-:Y:S02]  /*85c0*/  IADD3 R0, PT, PT, RZ, -R5, RZ ;  /* 0x80000005ff007210 */ /* 0x004fe40007ffe0ff */
[----:B------:R-:W-:-:S03]  /*85d0*/  MOV R4, RZ ;  /* 0x000000ff00047202 */ /* 0x000fc60000000f00 */
[----:B------:R-:W-:-:S04]  /*85e0*/  IMAD R7, R0, UR7, RZ ;  /* 0x0000000700077c24 */ /* 0x000fc8000f8e02ff */
[----:B------:R-:W-:Y:S02]  /*85f0*/  IMAD.HI.U32 R0, R5, R7, R4 ;  /* 0x0000000705007227 */ /* 0x000fe400078e0004 */
[----:B------:R-:W2:Y:S04]  /*8600*/  LDC.64 R4, c[0x0][0x880] ;  /* 0x00022000ff047b82 */ /* 0x000ea80000000a00 */
[----:B------:R-:W-:-:S05]  /*8610*/  IMAD.HI.U32 R0, R0, R25, RZ ;  /* 0x0000001900007227 */ /* 0x000fca00078e00ff */
[----:B------:R-:W-:-:S05]  /*8620*/  IADD3 R2, PT, PT, -R0, RZ, RZ ;  /* 0x000000ff00027210 */ /* 0x000fca0007ffe1ff */
[----:B------:R-:W-:-:S05]  /*8630*/  IMAD R2, R2, UR7, R25 ;  /* 0x0000000702027c24 */ /* 0x000fca000f8e0219 */
[----:B------:R-:W-:-:S13]  /*8640*/  ISETP.GE.U32.AND P2, PT, R2, UR7, PT ;  /* 0x0000000702007c0c */ /* 0x000fda000bf46070 */
[----:B------:R-:W-:Y:S02]  /*8650*/  @P2 IADD3 R2, PT, PT, R2, -UR7, RZ ;  /* 0x8000000702022c10 */ /* 0x000fe4000fffe0ff */
[----:B------:R-:W-:Y:S02]  /*8660*/  @P2 IADD3 R0, PT, PT, R0, 0x1, RZ ;  /* 0x0000000100002810 */ /* 0x000fe40007ffe0ff */
[----:B------:R-:W-:-:S13]  /*8670*/  ISETP.GE.U32.AND P1, PT, R2, UR7, PT ;  /* 0x0000000702007c0c */ /* 0x000fda000bf26070 */
[----:B------:R-:W-:Y:S02]  /*8680*/  @P1 IADD3 R0, PT, PT, R0, 0x1, RZ ;  /* 0x0000000100001810 */ /* 0x000fe40007ffe0ff */
[----:B------:R-:W-:-:S04]  /*8690*/  @!P0 LOP3.LUT R0, RZ, UR7, RZ, 0x33, !PT ;  /* 0x00000007ff008c12 */ /* 0x000fc8000f8e33ff */
[C---:B------:R-:W-:Y:S01]  /*86a0*/  IADD3 R2, PT, PT, -R0.reuse, RZ, RZ ;  /* 0x000000ff00027210 */ /* 0x040fe20007ffe1ff */
[----:B----4-:R-:W-:-:S04]  /*86b0*/  IMAD R3, R0, UR5, R3 ;  /* 0x0000000500037c24 */ /* 0x010fc8000f8e0203 */
[----:B------:R-:W-:-:S04]  /*86c0*/  IMAD R2, R2, UR7, R25 ;  /* 0x0000000702027c24 */ /* 0x000fc8000f8e0219 */
[----:B------:R-:W-:-:S04]  /*86d0*/  IMAD R3, R2, UR4, R3 ;  /* 0x0000000402037c24 */ /* 0x000fc8000f8e0203 */
[----:B--2---:R-:W-:-:S05]  /*86e0*/  IMAD.WIDE.U32 R4, R3, 0x4, R4 ;  /* 0x0000000403047825 */ /* 0x004fca00078e0004 */
[----:B------:R2:W-:Y:S02]  /*86f0*/  STG.E desc[UR42][R4.64], R23 ;  /* 0x0000001704007986 */ /* 0x0005e4000c10192a */
.L_x_197:
[----:B------:R-:W-:Y:S05]  /*8700*/  BSYNC.RECONVERGENT B0 ;  /* 0x0000000000007941 */ /* 0x000fea0003800200 */
.L_x_196:
[----:B------:R-:W-:Y:S01]  /*8710*/  UISETP.NE.AND UP0, UPT, UR38, URZ, UPT ;  /* 0x000000ff2600728c */ /* 0x000fe2000bf05270 */
[----:B------:R-:W-:-:S08]  /*8720*/  NOP ;  /* 0x0000000000007918 */ /* 0x000fd00000000000 */
[----:B------:R-:W-:Y:S05]  /*8730*/  BRA.U UP0, `(.L_x_198) ;  /* 0x0000000100087547 */ /* 0x000fea000b800000 */
[----:B------:R-:W-:Y:S05]  /*8740*/  BPT.TRAP 0x1 ;  /* 0x000000040000795c */ /* 0x000fea0000300000 */
[----:B------:R-:W-:Y:S05]  /*8750*/  BPT.TRAP 0x1 ;  /* 0x000000040000795c */ /* 0x000fea0000300000 */
.L_x_198:
[----:B--2---:R-:W-:Y:S01]  /*8760*/  IADD3 R3, PT, PT, R26, 0x50a0, RZ ;  /* 0x000050a01a037810 */ /* 0x004fe20007ffe0ff */
[----:B------:R-:W-:-:S03]  /*8770*/  UISETP.NE.AND UP0, UPT, UR38, URZ, UPT ;  /* 0x000000ff2600728c */ /* 0x000fc6000bf05270 */
[----:B------:R-:W-:-:S04]  /*8780*/  PRMT R0, R28, 0x654, R3 ;  /* 0x000006541c007816 */ /* 0x000fc80000000003 */
[----:B-1----:R1:W-:Y:S02]  /*8790*/  SYNCS.ARRIVE.TRANS64.RED.A1T0 RZ, [R0+URZ], RZ ;  /* 0x000000ff00ff79a7 */ /* 0x0023e400081004ff */
[----:B------:R-:W-:Y:S05]  /*87a0*/  BRA.U UP0, `(.L_x_199) ;  /* 0x0000000100047547 */ /* 0x000fea000b800000 */
[----:B------:R-:W-:Y:S05]  /*87b0*/  BPT.TRAP 0x1 ;  /* 0x000000040000795c */ /* 0x000fea0000300000 */
.L_x_199:
[----:B------:R2:W-:Y:S01]  /*87c0*/  SYNCS.ARRIVE.TRANS64.A1T0 RZ, [R26+URZ+0x50b0], RZ ;  /* 0x0050b0ff1aff79a7 */ /* 0x0005e200081000ff */
[----:B------:R-:W-:-:S09]  /*87d0*/  UISETP.NE.AND UP0, UPT, UR36, URZ, UPT ;  /* 0x000000ff2400728c */ /* 0x000fd2000bf05270 */
[----:B------:R-:W-:Y:S05]  /*87e0*/  BRA.U !UP0, `(.L_x_200) ;  /* 0x0000000108047547 */ /* 0x000fea000b800000 */
[----:B------:R-:W-:Y:S05]  /*87f0*/  BPT.TRAP 0x1 ;  /* 0x000000040000795c */ /* 0x000fea0000300000 */
.L_x_200:
[----:B------:R-:W-:Y:S02]  /*8800*/  SHF.L.U32 R43, R43, 0x1f, RZ ;  /* 0x0000001f2b2b7819 */ /* 0x000fe400000006ff */
[----:B-1----:R-:W-:Y:S02]  /*8810*/  SHF.R.U32.HI R0, RZ, 0x15, R44 ;  /* 0x00000015ff007819 */ /* 0x002fe4000001162c */
[----:B------:R-:W1:Y:S02]  /*8820*/  SYNCS.PHASECHK.TRANS64.TRYWAIT P1, [R26+URZ+0x5080], R43 ;  /* 0x0050802b1a0075a7 */ /* 0x000e6400080211ff */
[----:B------:R-:W-:Y:S01]  /*8830*/  ISETP.NE.AND P0, PT, R33, R0, PT ;  /* 0x000000002100720c */ /* 0x000fe20003f05270 */
[----:B-1----:R-:W-:-:S12]  /*8840*/  @!P1 BRA `(.L_x_201) ;  /* 0x0000008400909947 */ /* 0x002fd80003800000 */
.L_x_372:
        /* <DEDUP_REMOVED lines=17> */
.L_x_202:
[----:B------:R-:W-:Y:S05]  /*8960*/  WARPSYNC.ALL ;  /* 0x0000000000007948 */ /* 0x000fea0003800000 */
[----:B------:R-:W-:Y:S01]  /*8970*/  R2UR UR4, R44 ;  /* 0x000000002c0472ca */ /* 0x000fe200000e0000 */
[----:B------:R-:W-:-:S12]  /*8980*/  UISETP.NE.AND UP0, UPT, UR36, URZ, UPT ;  /* 0x000000ff2400728c */ /* 0x000fd8000bf05270 */
[----:B------:R-:W3:Y:S02]  /*8990*/  LDTM.x2 R22, tmem[UR4] ;  /* 0x00000004001679ee */ /* 0x000ee400080c0000 */
[----:B---3--:R-:W-:Y:S05]  /*89a0*/  BRA.U !UP0, `(.L_x_203) ;  /* 0x0000000108047547 */ /* 0x008fea000b800000 */
[----:B------:R-:W-:Y:S05]  /*89b0*/  BPT.TRAP 0x1 ;  /* 0x000000040000795c */ /* 0x000fea0000300000 */
.L_x_203:
[----:B------:R-:W-:Y:S01]  /*89c0*/  PRMT R35, R28, 0x654, R35 ;  /* 0x000006541c237816 */ /* 0x000fe20000000023 */
[----:B------:R-:W-:-:S03]  /*89d0*/  UISETP.NE.AND UP0, UPT, UR38, URZ, UPT ;  /* 0x000000ff2600728c */ /* 0x000fc6000bf05270 */
[----:B------:R3:W-:Y:S06]  /*89e0*/  SYNCS.ARRIVE.TRANS64.RED.A1T0 RZ, [R35+URZ], RZ ;  /* 0x000000ff23ff79a7 */ /* 0x0007ec00081004ff */
[----:B------:R-:W-:Y:S05]  /*89f0*/  BRA.U UP0, `(.L_x_204) ;  /* 0x0000000100047547 */ /* 0x000fea000b800000 */
[----:B------:R-:W-:Y:S05]  /*8a00*/  BPT.TRAP 0x1 ;  /* 0x000000040000795c */ /* 0x000fea0000300000 */
.L_x_204:
[----:B------:R-:W-:-:S04]  /*8a10*/  SHF.L.U32 R41, R41, 0x1f, RZ ;  /* 0x0000001f29297819 */ /* 0x000fc800000006ff */
[----:B------:R-:W4:Y:S02]  /*8a20*/  SYNCS.PHASECHK.TRANS64.TRYWAIT P0, [R26+URZ+0x5098], R41 ;  /* 0x005098291a0075a7 */ /* 0x000f2400080011ff */
[----:B----4-:R-:W-:Y:S05]  /*8a30*/  @!P0 BRA `(.L_x_205) ;  /* 0x0000008400288947 */ /* 0x010fea0003800000 */
.L_x_373:
[----:B------:R-:W-:-:S09]  /*8a40*/  UISETP.NE.AND UP0, UPT, UR38, URZ, UPT ;  /* 0x000000ff2600728c */ /* 0x000fd2000bf05270 */
[----:B------:R-:W-:Y:S05]  /*8a50*/  BRA.U UP0, `(.L_x_206) ;  /* 0x0000000100047547 */ /* 0x000fea000b800000 */
[----:B------:R-:W-:Y:S05]  /*8a60*/  BPT.TRAP 0x1 ;  /* 0x000000040000795c */ /* 0x000fea0000300000 */
.L_x_206:
[----:B------:R-:W-:Y:S02]  /*8a70*/  IMAD.MOV.U32 R3, RZ, RZ, 0x1 ;  /* 0x00000001ff037424 */ /* 0x000fe400078e00ff */
[----:B------:R-:W-:-:S03]  /*8a80*/  VIADD R0, R42, 0x180 ;  /* 0x000001802a007836 */ /* 0x000fc60000000000 */
[----:B------:R-:W-:Y:S02]  /*8a90*/  SHF.L.U32 R3, R3, 0x1f, RZ ;  /* 0x0000001f03037819 */ /* 0x000fe400000006ff */
[----:B------:R-:W-:Y:S02]  /*8aa0*/  SHF.R.U32.HI R0, RZ, 0x15, R0 ;  /* 0x00000015ff007819 */ /* 0x000fe40000011600 */
[----:B------:R-:W5:Y:S02]  /*8ab0*/  SYNCS.PHASECHK.TRANS64.TRYWAIT P1, [R26+URZ+0x50c8], R3 ;  /* 0x0050c8031a0075a7 */ /* 0x000f6400080211ff */
[----:B------:R-:W-:Y:S01]  /*8ac0*/  ISETP.NE.AND P0, PT, R33, R0, PT ;  /* 0x000000002100720c */ /* 0x000fe20003f05270 */
[----:B-----5:R-:W-:-:S12]  /*8ad0*/  @!P1 BRA `(.L_x_207) ;  /* 0x0000008400149947 */ /* 0x020fd80003800000 */
.L_x_374:
[----:B------:R-:W-:Y:S05]  /*8ae0*/  @!P0 BRA `(.L_x_208) ;  /* 0x0000000000408947 */ /* 0x000fea0003800000 */
[----:B------:R-:W-:Y:S01]  /*8af0*/  MOV R2, 0x8 ;  /* 0x0000000800027802 */ /* 0x000fe20000000f00 */
[----:B------:R-:W5:Y:S01]  /*8b00*/  LDCU.64 UR8, c[0x4][0xb0] ;  /* 0x01001600ff0877ac */ /* 0x000f620008000a00 */
[----:B------:R-:W-:Y:S02]  /*8b10*/  HFMA2 R12, -RZ, RZ, 0, 5.9604644775390625e-08 ;  /* 0x00000001ff0c7431 */ /* 0x000fe400000001ff */
[----:B------:R-:W-:Y:S01]  /*8b20*/  IMAD.MOV.U32 R8, RZ, RZ, 0x192 ;  /* 0x00000192ff087424 */ /* 0x000fe200078e00ff */
[----:B------:R-:W1:Y:S01]  /*8b30*/  LDCU.64 UR6, c[0x4][0xb8] ;  /* 0x01001700ff0677ac */ /* 0x000e620008000a00 */
[----:B------:R-:W2:Y:S01]  /*8b40*/  LDC.64 R2, c[0x4][R2] ;  /* 0x0100000002027b82 */ /* 0x000ea20000000a00 */
[----:B------:R-:W-:Y:S01]  /*8b50*/  IMAD.MOV.U32 R13, RZ, RZ, RZ ;  /* 0x000000ffff0d7224 */ /* 0x000fe200078e00ff */
[----:B------:R-:W3:Y:S01]  /*8b60*/  LDCU.64 UR4, c[0x4][0x40] ;  /* 0x01000800ff0477ac */ /* 0x000ee20008000a00 */
[----:B-----5:R-:W-:Y:S01]  /*8b70*/  IMAD.U32 R4, RZ, RZ, UR8 ;  /* 0x00000008ff047e24 */ /* 0x020fe2000f8e00ff */
[----:B------:R-:W-:Y:S01]  /*8b80*/  MOV R5, UR9 ;  /* 0x0000000900057c02 */ /* 0x000fe20008000f00 */
[----:B-1----:R-:W-:Y:S01]  /*8b90*/  IMAD.U32 R6, RZ, RZ, UR6 ;  /* 0x00000006ff067e24 */ /* 0x002fe2000f8e00ff */
[----:B------:R-:W-:Y:S01]  /*8ba0*/  MOV R7, UR7 ;  /* 0x0000000700077c02 */ /* 0x000fe20008000f00 */
[----:B---3--:R-:W-:Y:S01]  /*8bb0*/  IMAD.U32 R10, RZ, RZ, UR4 ;  /* 0x00000004ff0a7e24 */ /* 0x008fe2000f8e00ff */
[----:B------:R-:W-:-:S02]  /*8bc0*/  MOV R11, UR5 ;  /* 0x00000005000b7c02 */ /* 0x000fc40008000f00 */
[----:B------:R-:W-:-:S07]  /*8bd0*/  LEPC R20, `(.L_x_208) ;  /* 0x000000001014794e */ /* 0x000fce0000000000 */
[----:B--2-4-:R-:W-:Y:S05]  /*8be0*/  CALL.ABS.NOINC R2 ;  /* 0x0000000002007343 */ /* 0x014fea0003c00000 */
.L_x_208:
[----:B------:R-:W5:Y:S01]  /*8bf0*/  LDCU.64 UR4, c[0x0][0x880] ;  /* 0x00011000ff0477ac */ /* 0x000f620008000a00 */
[----:B------:R-:W1:Y:S01]  /*8c00*/  MUFU.RCP R3, R22 ;  /* 0x0000001600037308 */ /* 0x000e620000001000 */
[----:B-----5:R-:W-:Y:S01]  /*8c10*/  ISETP.NE.U32.AND P1, PT, RZ, UR4, PT ;  /* 0x00000004ff007c0c */ /* 0x020fe2000bf25070 */
[----:B-1----:R-:W-:-:S03]  /*8c20*/  FFMA R0, -R22, R3, 1 ;  /* 0x3f80000016007423 */ /* 0x002fc60000000103 */
[----:B------:R-:W-:Y:S01]  /*8c30*/  ISETP.NE.AND.EX P1, PT, RZ, UR5, PT, P1 ;  /* 0x00000005ff007c0c */ /* 0x000fe2000bf25310 */
[----:B------:R-:W-:Y:S05]  /*8c40*/  WARPSYNC.ALL ;  /* 0x0000000000007948 */ /* 0x000fea0003800000 */
[----:B------:R-:W1:Y:S01]  /*8c50*/  LDCU UR5, c[0x0][0x708] ;  /* 0x0000e100ff0577ac */ /* 0x000e620008000800 */
[----:B------:R-:W-:Y:S01]  /*8c60*/  FFMA R0, R3, R0, R3 ;  /* 0x0000000003007223 */ /* 0x000fe20000000003 */
[----:B------:R-:W-:Y:S01]  /*8c70*/  R2UR UR4, R42 ;  /* 0x000000002a0472ca */ /* 0x000fe200000e0000 */
[----:B------:R-:W-:-:S12]  /*8c80*/  BSSY.RECONVERGENT B2, `(.L_x_209) ;  /* 0x000000a000027945 */ /* 0x000fd80003800200 */
[----:B------:R-:W2:Y:S01]  /*8c90*/  LDTM.x16 R4, tmem[UR4+0x180] ;  /* 0x00018004000479ee */ /* 0x000ea20008240000 */
[----:B-1----:R-:W-:Y:S01]  /*8ca0*/  MOV R3, UR5 ;  /* 0x0000000500037c02 */ /* 0x002fe20008000f00 */
[----:B------:R-:W-:-:S03]  /*8cb0*/  FFMA R21, R0, UR5, RZ ;  /* 0x0000000500157c23 */ /* 0x000fc600080000ff */
[----:B------:R-:W1:Y:S01]  /*8cc0*/  FCHK P0, R3, R22 ;  /* 0x0000001603007302 */ /* 0x000e620000000000 */
[----:B------:R-:W-:-:S04]  /*8cd0*/  FFMA R2, -R22, R21, UR5 ;  /* 0x0000000516027e23 */ /* 0x000fc80008000115 */
[----:B------:R-:W-:Y:S01]  /*8ce0*/  FFMA R0, R0, R2, R21 ;  /* 0x0000000200007223 */ /* 0x000fe20000000015 */
[----:B-12---:R-:W-:Y:S05]  /*8cf0*/  @!P0 BRA `(.L_x_210) ;  /* 0x0000000000088947 */ /* 0x006fea0003800000 */
[----:B------:R-:W-:Y:S02]  /*8d00*/  MOV R20, 0x8d20 ;  /* 0x00008d2000147802 */ /* 0x000fe40000000f00 */
[----:B---34-:R-:W-:Y:S05]  /*8d10*/  CALL.REL.NOINC `($__internal_3_$__cuda_sm3x_div_rn_noftz_f32_slowpath) ;  /* 0x0000008800cc7944 */ /* 0x018fea0003c00000 */
.L_x_210:
[----:B------:R-:W-:Y:S05]  /*8d20*/  BSYNC.RECONVERGENT B2 ;  /* 0x0000000000027941 */ /* 0x000fea0003800200 */
.L_x_209:
[C---:B------:R-:W-:Y:S02]  /*8d30*/  FMUL2 R4, R0.reuse.F32, R4.F32x2.HI_LO ;  /* 0x000000040004724a */ /* 0x040fe40000040000 */
        /* <DEDUP_REMOVED lines=11> */
[----:B------:R-:W-:Y:S01]  /*8df0*/  FMUL2 R18, R0.F32, R18.F32x2.HI_LO ;  /* 0x000000120012724a */ /* 0x000fe20000040000 */
[----:B------:R-:W-:-:S02]  /*8e00*/  IADD3 R0, P2, PT, R29, 0x1000, RZ ;  /* 0x000010001d007810 */ /* 0x000fc40007f5e0ff */
[----:B------:R-:W-:Y:S02]  /*8e10*/  IADD3 R29, P0, PT, R29, 0x1010, RZ ;  /* 0x000010101d1d7810 */ /* 0x000fe40007f1e0ff */
[----:B------:R-:W-:Y:S01]  /*8e20*/  F2FP.F16.F32.PACK_AB R5, R15, R14 ;  /* 0x0000000e0f05723e */ /* 0x000fe200000000ff */
[--C-:B------:R-:W-:Y:S01]  /*8e30*/  IMAD.X R33, RZ, RZ, R31.reuse, P2 ;  /* 0x000000ffff217224 */ /* 0x100fe200010e061f */
[----:B------:R-:W-:Y:S01]  /*8e40*/  F2FP.F16.F32.PACK_AB R6, R17, R16 ;  /* 0x000000101106723e */ /* 0x000fe200000000ff */
[----:B------:R-:W-:Y:S01]  /*8e50*/  IMAD.X R31, RZ, RZ, R31, P0 ;  /* 0x000000ffff1f7224 */ /* 0x000fe200000e061f */
[----:B------:R-:W-:Y:S02]  /*8e60*/  F2FP.F16.F32.PACK_AB R7, R19, R18 ;  /* 0x000000121307723e */ /* 0x000fe400000000ff */
[----:B------:R-:W-:Y:S02]  /*8e70*/  SHF.R.U64 R3, R0, 0x3, R33 ;  /* 0x0000000300037819 */ /* 0x000fe40000001221 */
[----:B------:R-:W-:-:S02]  /*8e80*/  SHF.R.U64 R2, R29, 0x3, R31 ;  /* 0x000000031d027819 */ /* 0x000fc4000000121f */
[----:B------:R-:W-:Y:S02]  /*8e90*/  LOP3.LUT R32, R0, 0x10, R3, 0x78, !PT ;  /* 0x0000001000207812 */ /* 0x000fe400078e7803 */
[----:B------:R-:W-:-:S03]  /*8ea0*/  LOP3.LUT R30, R29, 0x10, R2, 0x78, !PT ;  /* 0x000000101d1e7812 */ /* 0x000fc600078e7802 */
[----:B------:R1:W-:Y:S04]  /*8eb0*/  ST.E.128 desc[UR42][R32.64], R8 ;  /* 0x0000000820007985 */ /* 0x0003e8000c101d2a */
[----:B------:R1:W-:Y:S01]  /*8ec0*/  ST.E.128 desc[UR42][R30.64], R4 ;  /* 0x000000041e007985 */ /* 0x0003e2000c101d2a */
[----:B------:R-:W-:Y:S01]  /*8ed0*/  @!PT LDS RZ, [RZ] ;  /* 0x00000000fffff984 */ /* 0x000fe20000000800 */
[----:B------:R-:W-:Y:S01]  /*8ee0*/  @!PT LDS RZ, [RZ] ;  /* 0x00000000fffff984 */ /* 0x000fe20000000800 */
[----:B------:R-:W-:Y:S01]  /*8ef0*/  @!PT LDS RZ, [RZ] ;  /* 0x00000000fffff984 */ /* 0x000fe20000000800 */
[----:B------:R-:W-:Y:S01]  /*8f00*/  @!PT LDS RZ, [RZ] ;  /* 0x00000000fffff984 */ /* 0x000fe20000000800 */
[----:B------:R2:W-:Y:S06]  /*8f10*/  MEMBAR.ALL.CTA ;  /* 0x0000000000007992 */ /* 0x0005ec0000008000 */
[----:B--2---:R-:W2:Y:S01]  /*8f20*/  FENCE.VIEW.ASYNC.S ;  /* 0x00000000000073c6 */ /* 0x004ea20000000000 */
[----:B------:R-:W-:Y:S05]  /*8f30*/  @!P1 BRA `(.L_x_211) ;  /* 0x0000000400009947 */ /* 0x000fea0003800000 */
[----:B------:R-:W-:Y:S01]  /*8f40*/  FSETP.GEU.AND P0, PT, R22, 1.175494350822287508e-38, PT ;  /* 0x008000001600780b */ /* 0x000fe20003f0e000 */
[----:B------:R-:W5:Y:S01]  /*8f50*/  LDCU UR4, c[0x0][0x380] ;  /* 0x00007000ff0477ac */ /* 0x000f620008000800 */
[----:B------:R-:W-:Y:S01]  /*8f60*/  MOV R0, 0x3e055027 ;  /* 0x3e05502700007802 */ /* 0x000fe20000000f00 */
[----:B------:R-:W-:Y:S01]  /*8f70*/  BSSY.RECONVERGENT B0, `(.L_x_211) ;  /* 0x000003c000007945 */ /* 0x000fe20003800200 */
[----:B-1----:R-:W-:Y:S01]  /*8f80*/  FSEL R5, RZ, -23, P0 ;  /* 0xc1b80000ff057808 */ /* 0x002fe20000000000 */
[----:B------:R-:W1:Y:S01]  /*8f90*/  LDCU UR5, c[0x0][0x700] ;  /* 0x0000e000ff0577ac */ /* 0x000e620008000800 */
[----:B------:R-:W-:-:S07]  /*8fa0*/  LEA R27, R27, R40, 0x8 ;  /* 0x000000281b1b7211 */ /* 0x000fce00078e40ff */
        /* <DEDUP_REMOVED lines=22> */
[----:B------:R-:W-:-:S04]  /*9110*/  IADD3 R3, PT, PT, R27, 0x80, RZ ;  /* 0x000000801b037810 */ /* 0x000fc80007ffe0ff */
[----:B-----5:R-:W-:Y:S02]  /*9120*/  ISETP.GE.AND P0, PT, R3, UR4, PT ;  /* 0x0000000403007c0c */ /* 0x020fe4000bf06270 */
[----:B------:R-:W-:-:S05]  /*9130*/  FSEL R2, R2, -INF , P1 ;  /* 0xff80000002027808 */ /* 0x000fca0000800000 */
[----:B-1----:R-:W-:-:S06]  /*9140*/  FFMA R23, R23, UR5, R2 ;  /* 0x0000000517177c23 */ /* 0x002fcc0008000002 */
[----:B------:R-:W-:Y:S05]  /*9150*/  @P0 BRA `(.L_x_212) ;  /* 0x0000000000740947 */ /* 0x000fea0003800000 */
[----:B------:R-:W1:Y:S01]  /*9160*/  LDCU UR7, c[0x0][0x38c] ;  /* 0x00007180ff0777ac */ /* 0x000e620008000800 */
[----:B------:R-:W5:Y:S01]  /*9170*/  LDCU UR6, c[0x0][0x890] ;  /* 0x00011200ff0677ac */ /* 0x000f620008000800 */
[----:B------:R-:W2:Y:S01]  /*9180*/  LDCU.64 UR4, c[0x0][0x888] ;  /* 0x00011100ff0477ac */ /* 0x000ea20008000a00 */
[----:B-1----:R-:W1:Y:S01]  /*9190*/  I2F.U32.RP R6, UR7 ;  /* 0x0000000700067d06 */ /* 0x002e620008209000 */
[----:B------:R-:W-:Y:S01]  /*91a0*/  ISETP.NE.U32.AND P0, PT, RZ, UR7, PT ;  /* 0x00000007ff007c0c */ /* 0x000fe2000bf05070 */
[----:B-----5:R-:W-:-:S06]  /*91b0*/  IMAD R3, R24, UR6, R3 ;  /* 0x0000000618037c24 */ /* 0x020fcc000f8e0203 */
[----:B-1----:R-:W1:Y:S02]  /*91c0*/  MUFU.RCP R4, R6 ;  /* 0x0000000600047308 */ /* 0x002e640000001000 */
[----:B-1----:R-:W-:-:S06]  /*91d0*/  IADD3 R4, PT, PT, R4, 0xffffffe, RZ ;  /* 0x0ffffffe04047810 */ /* 0x002fcc0007ffe0ff */
[----:B------:R1:W5:Y:S02]  /*91e0*/  F2I.FTZ.U32.TRUNC.NTZ R5, R4 ;  /* 0x0000000400057305 */ /* 0x000364000021f000 */
[----:B-1----:R-:W-:Y:S01]  /*91f0*/  HFMA2 R4, -RZ, RZ, 0, 0 ;  /* 0x00000000ff047431 */ /* 0x002fe200000001ff */
[----:B-----5:R-:W-:-:S05]  /*9200*/  IADD3 R0, PT, PT, RZ, -R5, RZ ;  /* 0x80000005ff007210 */ /* 0x020fca0007ffe0ff */
[----:B------:R-:W-:-:S04]  /*9210*/  IMAD R7, R0, UR7, RZ ;  /* 0x0000000700077c24 */ /* 0x000fc8000f8e02ff */
[----:B------:R-:W-:Y:S02]  /*9220*/  IMAD.HI.U32 R0, R5, R7, R4 ;  /* 0x0000000705007227 */ /* 0x000fe400078e0004 */
[----:B------:R-:W1:Y:S04]  /*9230*/  LDC.64 R4, c[0x0][0x880] ;  /* 0x00022000ff047b82 */ /* 0x000e680000000a00 */
        /* <DEDUP_REMOVED lines=10> */
[----:B--2---:R-:W-:-:S04]  /*92e0*/  IMAD R3, R0, UR5, R3 ;  /* 0x0000000500037c24 */ /* 0x004fc8000f8e0203 */
[----:B------:R-:W-:-:S04]  /*92f0*/  IMAD R2, R2, UR7, R25 ;  /* 0x0000000702027c24 */ /* 0x000fc8000f8e0219 */
[----:B------:R-:W-:-:S04]  /*9300*/  IMAD R3, R2, UR4, R3 ;  /* 0x0000000402037c24 */ /* 0x000fc8000f8e0203 */
[----:B-1----:R-:W-:-:S05]  /*9310*/  IMAD.WIDE.U32 R4, R3, 0x4, R4 ;  /* 0x0000000403047825 */ /* 0x002fca00078e0004 */
[----:B------:R1:W-:Y:S02]  /*9320*/  STG.E desc[UR42][R4.64], R23 ;  /* 0x0000001704007986 */ /* 0x0003e4000c10192a */
.L_x_212:
[----:B------:R-:W-:Y:S05]  /*9330*/  BSYNC.RECONVERGENT B0 ;  /* 0x0000000000007941 */ /* 0x000fea0003800200 */
.L_x_211:
[----:B------:R-:W-:Y:S01]  /*9340*/  UISETP.NE.AND UP0, UPT, UR38, URZ, UPT ;  /* 0x000000ff2600728c */ /* 0x000fe2000bf05270 */
[----:B------:R-:W-:-:S08]  /*9350*/  NOP ;  /* 0x0000000000007918 */ /* 0x000fd00000000000 */
[----:B------:R-:W-:Y:S05]  /*9360*/  BRA.U UP0, `(.L_x_213) ;  /* 0x0000000100087547 */ /* 0x000fea000b800000 */
[----:B------:R-:W-:Y:S05]  /*9370*/  BPT.TRAP 0x1 ;  /* 0x000000040000795c */ /* 0x000fea0000300000 */
[----:B------:R-:W-:Y:S05]  /*9380*/  BPT.TRAP 0x1 ;  /* 0x000000040000795c */ /* 0x000fea0000300000 */
.L_x_213:
[----:B------:R-:W-:Y:S01]  /*9390*/  IADD3 R3, PT, PT, R26, 0x50a8, RZ ;  /* 0x000050a81a037810 */ /* 0x000fe20007ffe0ff */
[----:B------:R-:W-:-:S03]  /*93a0*/  UISETP.NE.AND UP0, UPT, UR38, URZ, UPT ;  /* 0x000000ff2600728c */ /* 0x000fc6000bf05270 */
[----:B------:R-:W-:-:S04]  /*93b0*/  PRMT R3, R28, 0x654, R3 ;  /* 0x000006541c037816 */ /* 0x000fc80000000003 */
[----:B--2---:R2:W-:Y:S02]  /*93c0*/  SYNCS.ARRIVE.TRANS64.RED.A1T0 RZ, [R3+URZ], RZ ;  /* 0x000000ff03ff79a7 */ /* 0x0045e400081004ff */
[----:B------:R-:W-:Y:S05]  /*93d0*/  BRA.U UP0, `(.L_x_214) ;  /* 0x0000000100047547 */ /* 0x000fea000b800000 */
[----:B------:R-:W-:Y:S05]  /*93e0*/  BPT.TRAP 0x1 ;  /* 0x000000040000795c */ /* 0x000fea0000300000 */
.L_x_214:
[----:B------:R-:W-:Y:S01]  /*93f0*/  SYNCS.ARRIVE.TRANS64.A1T0 RZ, [R26+URZ+0x50b8], RZ ;  /* 0x0050b8ff1aff79a7 */ /* 0x000fe200081000ff */
[----:B------:R-:W-:Y:S05]  /*9400*/  EXIT ;  /* 0x000000000000794d */ /* 0x000fea0003800000 */
.L_x_27:
[----:B------:R-:W-:-:S08]  /*9410*/  NOP ;  /* 0x0000000000007918 */ /* 0x000fd00000000000 */
[----:B------:R-:W1:Y:S02]  /*9420*/  USETMAXREG.TRY_ALLOC.CTAPOOL UP0, 0xc0 ;  /* 0x000000c0000079c8 */ /* 0x000e640008000600 */
[----:B-1----:R-:W-:Y:S05]  /*9430*/  BRA.U !UP0, `(.L_x_27) ;  /* 0xfffffffd08f47547 */ /* 0x002fea000b83ffff */
[----:B------:R-:W1:Y:S01]  /*9440*/  S2UR UR8, SR_CTAID.X ;  /* 0x00000000000879c3 */ /* 0x000e620000002500 */
[----:B------:R-:W2:Y:S02]  /*9450*/  LDCU.64 UR4, c[0x0][0x380] ;  /* 0x00007000ff0477ac */ /* 0x000ea40008000a00 */
[----:B--2---:R-:W-:Y:S02]  /*9460*/  UISETP.NE.AND UP0, UPT, UR5, URZ, UPT ;  /* 0x000000ff0500728c */ /* 0x004fe4000bf05270 */
[----:B-1----:R-:W-:-:S04]  /*9470*/  USHF.L.U32 UR8, UR8, 0x8, URZ ;  /* 0x0000000808087899 */ /* 0x002fc800080006ff */
[----:B------:R-:W-:-:S06]  /*9480*/  UISETP.GE.U32.OR UP0, UPT, UR8, UR4, !UP0 ;  /* 0x000000040800728c */ /* 0x000fcc000c706470 */
[----:B------:R-:W-:-:S13]  /*9490*/  PLOP3.LUT P0, PT, PT, PT, UP0, 0x80, 0x8 ;  /* 0x000000000008781c */ /* 0x000fda0003f0f008 */
[----:B------:R-:W-:Y:S05]  /*94a0*/  @P0 EXIT ;  /* 0x000000000000094d */ /* 0x000fea0003800000 */
[----:B------:R-:W-:-:S04]  /*94b0*/  UISETP.NE.AND UP0, UPT, UR50, URZ, UPT ;  /* 0x000000ff3200728c */ /* 0x000fc8000bf05270 */
[----:B------:R-:W-:-:S04]  /*94c0*/  USEL UR40, UR7, UR6, UP0 ;  /* 0x0000000607287287 */ /* 0x000fc80008000000 */
[----:B------:R-:W-:-:S04]  /*94d0*/  ULOP3.LUT UR40, UR40, 0x1, URZ, 0xc0, !UPT ;  /* 0x0000000128287892 */ /* 0x000fc8000f8ec0ff */
[----:B------:R-:W-:-:S09]  /*94e0*/  UISETP.NE.U32.AND UP0, UPT, UR40, 0x1, UPT ;  /* 0x000000012800788c */ /* 0x000fd2000bf05070 */
[----:B------:R-:W-:Y:S05]  /*94f0*/  BRA.U !UP0, `(.L_x_215) ;  /* 0x0000000108047547 */ /* 0x000fea000b800000 */
[----:B------:R-:W-:Y:S05]  /*9500*/  BPT.TRAP 0x1 ;  /* 0x000000040000795c */ /* 0x000fea0000300000 */
.L_x_215:
[----:B------:R-:W1:Y:S01]  /*9510*/  S2UR UR46, SR_CgaCtaId ;  /* 0x00000000002e79c3 */ /* 0x000e620000008800 */
[----:B------:R-:W-:Y:S01]  /*9520*/  UISETP.NE.AND UP0, UPT, UR50, URZ, UPT ;  /* 0x000000ff3200728c */ /* 0x000fe2000bf05270 */
[----:B------:R-:W-:Y:S01]  /*9530*/  MOV R3, 0x1 ;  /* 0x0000000100037802 */ /* 0x000fe20000000f00 */
[----:B------:R-:W-:-:S03]  /*9540*/  UMOV UR4, 0x400 ;  /* 0x0000040000047882 */ /* 0x000fc60000000000 */
[----:B------:R-:W-:Y:S01]  /*9550*/  SHF.L.U32 R3, R3, 0x1f, RZ ;  /* 0x0000001f03037819 */ /* 0x000fe200000006ff */
[----:B-1----:R-:W-:-:S04]  /*9560*/  ULEA UR46, UR46, UR4, 0x18 ;  /* 0x000000042e2e7291 */ /* 0x002fc8000f8ec0ff */
[----:B------:R-:W-:Y:S02]  /*9570*/  UIADD3 UR4, UPT, UPT, UR46, 0x5078, URZ ;  /* 0x000050782e047890 */ /* 0x000fe4000fffe0ff */
[----:B------:R-:W-:-:S09]  /*9580*/  @!UP0 UIADD3 UR4, UPT, UPT, UR46, 0x5088, URZ ;  /* 0x000050882e048890 */ /* 0x000fd2000fffe0ff */
[----:B------:R-:W1:Y:S02]  /*9590*/  SYNCS.PHASECHK.TRANS64.TRYWAIT P0, [UR4], R3 ;  /* 0x00000003ff0075a7 */ /* 0x000e640008001104 */
[----:B-1----:R-:W-:Y:S05]  /*95a0*/  @!P0 BRA `(.L_x_216) ;  /* 0x0000007800748947 */ /* 0x002fea0003800000 */
.L_x_376:
[----:B------:R-:W-:Y:S01]  /*95b0*/  UISETP.GE.AND UP0, UPT, UR5, 0x1, UPT ;  /* 0x000000010500788c */ /* 0x000fe2000bf06270 */
[----:B------:R-:W-:Y:S01]  /*95c0*/  UMOV UR48, 0x1 ;  /* 0x0000000100307882 */ /* 0x000fe20000000000 */
[----:B------:R-:W-:-:S07]  /*95d0*/  UMOV UR47, 0x1 ;  /* 0x00000001002f7882 */ /* 0x000fce0000000000 */
[----:B------:R-:W-:Y:S05]  /*95e0*/  BRA.U !UP0, `(.L_x_217) ;  /* 0x0000004508a07547 */ /* 0x000fea000b800000 */
[----:B------:R-:W-:Y:S01]  /*95f0*/  UIADD3 UR5, UPT, UPT, UR5, 0x7f, URZ ;  /* 0x0000007f05057890 */ /* 0x000fe2000fffe0ff */
[----:B------:R-:W-:Y:S01]  /*9600*/  HFMA2 R16, -RZ, RZ, 0, 0 ;  /* 0x00000000ff107431 */ /* 0x000fe200000001ff */
[----:B------:R-:W-:Y:S01]  /*9610*/  UIADD3 UR39, UPT, UPT, UR46, 0x50d0, URZ ;  /* 0x000050d02e277890 */ /* 0x000fe2000fffe0ff */
[----:B------:R-:W-:Y:S01]  /*9620*/  MOV R156, 0xff800000 ;  /* 0xff800000009c7802 */ /* 0x000fe20000000f00 */
[----:B------:R-:W-:Y:S02]  /*9630*/  USHF.R.S32.HI UR45, URZ, 0x1f, UR5 ;  /* 0x0000001fff2d7899 */ /* 0x000fe40008011405 */
[----:B------:R-:W-:Y:S02]  /*9640*/  UIADD3 UR46, UPT, UPT, UR46, 0x50d8, URZ ;  /* 0x000050d82e2e7890 */ /* 0x000fe4000fffe0ff */
[----:B------:R-:W-:Y:S02]  /*9650*/  ULEA.HI UR45, UR45, UR5, URZ, 0x7 ;  /* 0x000000052d2d7291 */ /* 0x000fe4000f8f38ff */
[----:B------:R-:W-:Y:S01]  /*9660*/  @!UP4 UIADD3 UR46, UPT, UPT, UR39, URZ, URZ ;  /* 0x000000ff272ec290 */ /* 0x000fe2000fffe0ff */
[----:B------:R-:W2:Y:S01]  /*9670*/  LDCU UR36, c[0x0][0x704] ;  /* 0x0000e080ff2477ac */ /* 0x000ea20008000800 */
[----:B------:R-:W-:-:S02]  /*9680*/  ULEA UR39, UR49, UR39, 0x3 ;  /* 0x0000002731277291 */ /* 0x000fc4000f8e18ff */
[----:B------:R-:W-:Y:S01]  /*9690*/  ULEA.HI.SX32 UR45, UR45, 0xffffffff, 0x19 ;  /* 0xffffffff2d2d7891 */ /* 0x000fe2000f8fcaff */
[----:B------:R-:W-:Y:S01]  /*96a0*/  UMOV UR44, URZ ;  /* 0x000000ff002c7c82 */ /* 0x000fe20008000000 */
[----:B------:R-:W-:Y:S01]  /*96b0*/  UMOV UR47, 0x1 ;  /* 0x00000001002f7882 */ /* 0x000fe20000000000 */
[----:B------:R-:W-:Y:S01]  /*96c0*/  UMOV UR48, 0x1 ;  /* 0x0000000100307882 */ /* 0x000fe20000000000 */
[----:B------:R-:W-:-:S08]  /*96d0*/  UMOV UR43, URZ ;  /* 0x000000ff002b7c82 */ /* 0x000fd00008000000 */
.L_x_238:
[----:B------:R-:W3:Y:S01]  /*96e0*/  S2R R2, SR_TID.X ;  /* 0x0000000000027919 */ /* 0x000ee20000002100 */
[----:B------:R-:W-:Y:S01]  /*96f0*/  UISETP.NE.AND UP0, UPT, UR50, URZ, UPT ;  /* 0x000000ff3200728c */ /* 0x000fe2000bf05270 */
[----:B------:R-:W-:-:S03]  /*9700*/  UMOV UR4, 0x20 ;  /* 0x0000002000047882 */ /* 0x000fc60000000000 */
[----:B------:R-:W-:Y:S02]  /*9710*/  USEL UR4, UR4, 0xa0, UP0 ;  /* 0x000000a004047887 */ /* 0x000fe40008000000 */
[----:B------:R-:W-:Y:S01]  /*9720*/  USEL UR5, UR42, UR41, UP0 ;  /* 0x000000292a057287 */ /* 0x000fe20008000000 */
[----:B---3--:R-:W-:-:S05]  /*9730*/  IMAD.U32 R18, R2, 0x10000, RZ ;  /* 0x0001000002127824 */ /* 0x008fca00078e00ff */
[----:B------:R-:W-:-:S05]  /*9740*/  LOP3.LUT R18, R18, 0x600000, RZ, 0xc0, !PT ;  /* 0x0060000012127812 */ /* 0x000fca00078ec0ff */
[----:B-1----:R-:W-:Y:S01]  /*9750*/  VIADD R0, R18, UR4 ;  /* 0x0000000412007c36 */ /* 0x002fe20008000000 */
[----:B------:R-:W-:Y:S02]  /*9760*/  USEL UR4, UR43, UR44, UP0 ;  /* 0x0000002c2b047287 */ /* 0x000fe40008000000 */
[----:B------:R-:W-:-:S03]  /*9770*/  UISETP.GT.U32.AND UP0, UPT, UR5, 0x1, UPT ;  /* 0x000000010500788c */ /* 0x000fc6000bf04070 */
[----:B------:R-:W1:Y:S02]  /*9780*/  SHFL.IDX PT, R0, R0, RZ, 0x1f ;  /* 0x00001fff00007589 */ /* 0x000e6400000e0000 */
[----:B-1----:R-:W-:-:S04]  /*9790*/  R2UR UR38, R0 ;  /* 0x00000000002672ca */ /* 0x002fc800000e0000 */
[----:B--2---:R-:W-:Y:S11]  /*97a0*/  BRA.U UP0, `(.L_x_218) ;  /* 0x0000000100047547 */ /* 0x004ff6000b800000 */
[----:B--2---:R-:W-:Y:S05]  /*97b0*/  BPT.TRAP 0x1 ;  /* 0x000000040000795c */ /* 0x004fea0000300000 */
.L_x_218:
[----:B------:R-:W1:Y:S01]  /*97c0*/  S2UR UR37, SR_CgaCtaId ;  /* 0x00000000002579c3 */ /* 0x000e620000008800 */
[----:B------:R-:W-:Y:S01]  /*97d0*/  UISETP.NE.AND UP0, UPT, UR50, URZ, UPT ;  /* 0x000000ff3200728c */ /* 0x000fe2000bf05270 */
[----:B------:R-:W-:Y:S01]  /*97e0*/  IMAD.U32 R3, RZ, RZ, UR4 ;  /* 0x00000004ff037e24 */ /* 0x000fe2000f8e00ff */
[----:B------:R-:W-:Y:S01]  /*97f0*/  UMOV UR5, 0x400 ;  /* 0x0000040000057882 */ /* 0x000fe20000000000 */
[----:B------:R-:W-:Y:S01]  /*9800*/  SHF.R.U32.HI R2, RZ, 0x5, R2 ;  /* 0x00000005ff027819 */ /* 0x000fe20000011602 */
[----:B------:R-:W-:Y:S01]  /*9810*/  USEL UR4, URZ, 0x80, UP0 ;  /* 0x00000080ff047887 */ /* 0x000fe20008000000 */
[----:B------:R-:W-:Y:S02]  /*9820*/  SHF.R.U32.HI R22, RZ, 0x15, R18 ;  /* 0x00000015ff167819 */ /* 0x000fe40000011612 */
[----:B------:R-:W-:Y:S02]  /*9830*/  SHF.L.U32 R3, R3, 0x1f, RZ ;  /* 0x0000001f03037819 */ /* 0x000fe400000006ff */
[----:B------:R-:W-:-:S02]  /*9840*/  LOP3.LUT R19, R2, 0x3, RZ, 0xc0, !PT ;  /* 0x0000000302137812 */ /* 0x000fc400078ec0ff */
[----:B------:R-:W-:Y:S02]  /*9850*/  LOP3.LUT R18, R18, UR4, RZ, 0xfc, !PT ;  /* 0x0000000412127c12 */ /* 0x000fe4000f8efcff */
[----:B------:R-:W-:Y:S01]  /*9860*/  ISETP.NE.AND P0, PT, R19, R22, PT ;  /* 0x000000161300720c */ /* 0x000fe20003f05270 */
[----:B-1----:R-:W-:-:S04]  /*9870*/  ULEA UR37, UR37, UR5, 0x18 ;  /* 0x0000000525257291 */ /* 0x002fc8000f8ec0ff */
[----:B------:R-:W-:Y:S02]  /*9880*/  UIADD3 UR5, UPT, UPT, UR37, 0x5060, URZ ;  /* 0x0000506025057890 */ /* 0x000fe4000fffe0ff */
[----:B------:R-:W-:-:S09]  /*9890*/  @UP0 UIADD3 UR5, UPT, UPT, UR37, 0x5050, URZ ;  /* 0x0000505025050890 */ /* 0x000fd2000fffe0ff */
[----:B------:R-:W1:Y:S02]  /*98a0*/  SYNCS.PHASECHK.TRANS64.TRYWAIT P1, [UR5], R3 ;  /* 0x00000003ff0075a7 */ /* 0x000e640008021105 */
[----:B-1----:R-:W-:Y:S05]  /*98b0*/  @!P1 BRA `(.L_x_219) ;  /* 0x0000007400c89947 */ /* 0x002fea0003800000 */
.L_x_378:
        /* <DEDUP_REMOVED lines=17> */
.L_x_220:
[C---:B-1----:R-:W-:Y:S01]  /*99d0*/  VIADD R0, R18.reuse, 0x20 ;  /* 0x0000002012007836 */ /* 0x042fe20000000000 */
[----:B------:R-:W-:Y:S05]  /*99e0*/  WARPSYNC.ALL ;  /* 0x0000000000007948 */ /* 0x000fea0003800000 */
[----:B------:R-:W-:Y:S02]  /*99f0*/  SHF.R.U32.HI R0, RZ, 0x15, R0 ;  /* 0x00000015ff007819 */ /* 0x000fe40000011600 */
[----:B------:R-:W-:Y:S02]  /*9a00*/  R2UR UR4, R18 ;  /* 0x00000000120472ca */ /* 0x000fe400000e0000 */
[----:B------:R-:W-:-:S11]  /*9a10*/  ISETP.NE.AND P0, PT, R19, R0, PT ;  /* 0x000000001300720c */ /* 0x000fd60003f05270 */
[----:B------:R-:W1:Y:S02]  /*9a20*/  LDTM.x32 R124, tmem[UR4] ;  /* 0x00000004007c79ee */ /* 0x000e6400082c0000 */
[----:B-1----:R-:W-:Y:S05]  /*9a30*/  @!P0 BRA `(.L_x_221) ;  /* 0x0000000000408947 */ /* 0x002fea0003800000 */
[----:B------:R-:W-:Y:S01]  /*9a40*/  MOV R14, 0x8 ;  /* 0x00000008000e7802 */ /* 0x000fe20000000f00 */
[----:B------:R-:W1:Y:S01]  /*9a50*/  LDCU.64 UR8, c[0x4][0xb0] ;  /* 0x01001600ff0877ac */ /* 0x000e620008000a00 */
[----:B------:R-:W-:Y:S02]  /*9a60*/  HFMA2 R12, -RZ, RZ, 0, 5.9604644775390625e-08 ;  /* 0x00000001ff0c7431 */ /* 0x000fe400000001ff */
[----:B------:R-:W-:Y:S01]  /*9a70*/  IMAD.MOV.U32 R8, RZ, RZ, 0x192 ;  /* 0x00000192ff087424 */ /* 0x000fe200078e00ff */
[----:B------:R-:W3:Y:S01]  /*9a80*/  LDCU.64 UR6, c[0x4][0xb8] ;  /* 0x01001700ff0677ac */ /* 0x000ee20008000a00 */
[----:B------:R-:W4:Y:S01]  /*9a90*/  LDC.64 R14, c[0x4][R14] ;  /* 0x010000000e0e7b82 */ /* 0x000f220000000a00 */
[----:B------:R-:W-:Y:S01]  /*9aa0*/  IMAD.MOV.U32 R13, RZ, RZ, RZ ;  /* 0x000000ffff0d7224 */ /* 0x000fe200078e00ff */
[----:B------:R-:W5:Y:S01]  /*9ab0*/  LDCU.64 UR4, c[0x4][0x10] ;  /* 0x01000200ff0477ac */ /* 0x000f620008000a00 */
[----:B-1----:R-:W-:Y:S01]  /*9ac0*/  IMAD.U32 R4, RZ, RZ, UR8 ;  /* 0x00000008ff047e24 */ /* 0x002fe2000f8e00ff */
[----:B------:R-:W-:Y:S01]  /*9ad0*/  MOV R5, UR9 ;  /* 0x0000000900057c02 */ /* 0x000fe20008000f00 */
[----:B---3--:R-:W-:Y:S01]  /*9ae0*/  IMAD.U32 R6, RZ, RZ, UR6 ;  /* 0x00000006ff067e24 */ /* 0x008fe2000f8e00ff */
[----:B------:R-:W-:Y:S01]  /*9af0*/  MOV R7, UR7 ;  /* 0x0000000700077c02 */ /* 0x000fe20008000f00 */
[----:B-----5:R-:W-:Y:S01]  /*9b00*/  IMAD.U32 R10, RZ, RZ, UR4 ;  /* 0x00000004ff0a7e24 */ /* 0x020fe2000f8e00ff */
[----:B------:R-:W-:-:S02]  /*9b10*/  MOV R11, UR5 ;  /* 0x00000005000b7c02 */ /* 0x000fc40008000f00 */
[----:B------:R-:W-:-:S07]  /*9b20*/  LEPC R20, `(.L_x_221) ;  /* 0x000000001014794e */ /* 0x000fce0000000000 */
[----:B--2-4-:R-:W-:Y:S05]  /*9b30*/  CALL.ABS.NOINC R14 ;  /* 0x000000000e007343 */ /* 0x014fea0003c00000 */
.L_x_221:
[C---:B------:R-:W-:Y:S01]  /*9b40*/  VIADD R0, R18.reuse, 0x40 ;  /* 0x0000004012007836 */ /* 0x040fe20000000000 */
[----:B------:R-:W-:Y:S05]  /*9b50*/  WARPSYNC.ALL ;  /* 0x0000000000007948 */ /* 0x000fea0003800000 */
[----:B------:R-:W-:Y:S02]  /*9b60*/  SHF.R.U32.HI R0, RZ, 0x15, R0 ;  /* 0x00000015ff007819 */ /* 0x000fe40000011600 */
[----:B------:R-:W-:Y:S02]  /*9b70*/  R2UR UR4, R18 ;  /* 0x00000000120472ca */ /* 0x000fe400000e0000 */
[----:B------:R-:W-:-:S11]  /*9b80*/  ISETP.NE.AND P0, PT, R19, R0, PT ;  /* 0x000000001300720c */ /* 0x000fd60003f05270 */
[----:B------:R-:W1:Y:S02]  /*9b90*/  LDTM.x32 R92, tmem[UR4+0x20] ;  /* 0x00002004005c79ee */ /* 0x000e6400082c0000 */
        /* <DEDUP_REMOVED lines=17> */
.L_x_222:
        /* <DEDUP_REMOVED lines=23> */
.L_x_223:
[C---:B------:R-:W-:Y:S01]  /*9e20*/  FMNMX3 R3, R156.reuse, R124, R128, !PT ;  /* 0x0000007c9c037276 */ /* 0x040fe20007800080 */
[----:B------:R-:W-:Y:S05]  /*9e30*/  WARPSYNC.ALL ;  /* 0x0000000000007948 */ /* 0x000fea0003800000 */
[C---:B------:R-:W-:Y:S02]  /*9e40*/  FMNMX3 R0, R156.reuse, R125, R129, !PT ;  /* 0x0000007d9c007276 */ /* 0x040fe40007800081 */
[----:B------:R-:W-:Y:S02]  /*9e50*/  FMNMX3 R5, R156, R126, R130, !PT ;  /* 0x0000007e9c057276 */ /* 0x000fe40007800082 */
[----:B------:R-:W-:-:S02]  /*9e60*/  FMNMX3 R3, R3, R132, R136, !PT ;  /* 0x0000008403037276 */ /* 0x000fc40007800088 */
[----:B------:R-:W-:Y:S02]  /*9e70*/  FMNMX3 R0, R0, R133, R137, !PT ;  /* 0x0000008500007276 */ /* 0x000fe40007800089 */
[----:B------:R-:W-:Y:S02]  /*9e80*/  FMNMX3 R6, R156, R127, R131, !PT ;  /* 0x0000007f9c067276 */ /* 0x000fe40007800083 */
[----:B------:R-:W-:Y:S02]  /*9e90*/  FMNMX3 R5, R5, R134, R138, !PT ;  /* 0x0000008605057276 */ /* 0x000fe4000780008a */
[----:B------:R-:W-:Y:S02]  /*9ea0*/  FMNMX3 R3, R3, R140, R144, !PT ;  /* 0x0000008c03037276 */ /* 0x000fe40007800090 */
[----:B------:R-:W-:Y:S02]  /*9eb0*/  FMNMX3 R0, R0, R141, R145, !PT ;  /* 0x0000008d00007276 */ /* 0x000fe40007800091 */
[----:B------:R-:W-:-:S02]  /*9ec0*/  FMNMX3 R6, R6, R135, R139, !PT ;  /* 0x0000008706067276 */ /* 0x000fc4000780008b */
[----:B------:R-:W-:Y:S02]  /*9ed0*/  FMNMX3 R5, R5, R142, R146, !PT ;  /* 0x0000008e05057276 */ /* 0x000fe40007800092 */
[----:B------:R-:W-:Y:S02]  /*9ee0*/  R2UR UR4, R18 ;  /* 0x00000000120472ca */ /* 0x000fe400000e0000 */
[----:B------:R-:W-:Y:S02]  /*9ef0*/  FMNMX3 R3, R3, R148, R152, !PT ;  /* 0x0000009403037276 */ /* 0x000fe40007800098 */
[----:B------:R-:W-:Y:S02]  /*9f00*/  FMNMX3 R0, R0, R149, R153, !PT ;  /* 0x0000009500007276 */ /* 0x000fe40007800099 */
[----:B------:R-:W-:Y:S02]  /*9f10*/  FMNMX3 R6, R6, R143, R147, !PT ;  /* 0x0000008f06067276 */ /* 0x000fe40007800093 */
[----:B------:R-:W-:-:S02]  /*9f20*/  FMNMX3 R5, R5, R150, R154, !PT ;  /* 0x0000009605057276 */ /* 0x000fc4000780009a */
[----:B------:R-:W-:Y:S02]  /*9f30*/  FMNMX3 R3, R3, R92, R96, !PT ;  /* 0x0000005c03037276 */ /* 0x000fe40007800060 */
[----:B------:R-:W-:Y:S01]  /*9f40*/  FMNMX3 R0, R0, R93, R97, !PT ;  /* 0x0000005d00007276 */ /* 0x000fe20007800061 */
[----:B------:R-:W1:Y:S01]  /*9f50*/  LDTM.x32 R60, tmem[UR4+0x60] ;  /* 0x00006004003c79ee */ /* 0x000e6200082c0000 */
[----:B------:R-:W-:Y:S02]  /*9f60*/  FMNMX3 R6, R6, R151, R155, !PT ;  /* 0x0000009706067276 */ /* 0x000fe4000780009b */
[----:B------:R-:W-:Y:S02]  /*9f70*/  FMNMX3 R5, R5, R94, R98, !PT ;  /* 0x0000005e05057276 */ /* 0x000fe40007800062 */
        /* <DEDUP_REMOVED lines=28> */
[----:B-1----:R-:W-:Y:S02]  /*a140*/  FMNMX3 R3, R3, R60, R64, !PT ;  /* 0x0000003c03037276 */ /* 0x002fe40007800040 */
        /* <DEDUP_REMOVED lines=15> */
[----:B------:R-:W-:Y:S02]  /*a240*/  ISETP.NE.AND P0, PT, R19, R22, PT ;  /* 0x000000161300720c */ /* 0x000fe40003f05270 */
[----:B------:R-:W-:Y:S02]  /*a250*/  FMNMX3 R17, R6, R87, R91, !PT ;  /* 0x0000005706117276 */ /* 0x000fe4000780005b */
[----:B------:R-:W-:-:S04]  /*a260*/  FMNMX3 R0, R4, R3, R0, !PT ;  /* 0x0000000304007276 */ /* 0x000fc80007800000 */
[----:B------:R-:W-:-:S04]  /*a270*/  FMNMX R17, R17, R0, !PT ;  /* 0x0000000011117209 */ /* 0x000fc80007800000 */
[----:B------:R-:W-:-:S04]  /*a280*/  FSETP.NEU.AND P1, PT, R17, -INF , PT ;  /* 0xff8000001100780b */ /* 0x000fc80003f2d000 */
[----:B------:R-:W-:Y:S01]  /*a290*/  FSEL R157, R17, RZ, P1 ;  /* 0x000000ff119d7208 */ /* 0x000fe20000800000 */
[----:B------:R-:W-:Y:S08]  /*a2a0*/  @!P0 BRA `(.L_x_224) ;  /* 0x0000000000408947 */ /* 0x000ff00003800000 */
        /* <DEDUP_REMOVED lines=16> */
.L_x_224:
[----:B------:R-:W-:Y:S05]  /*a3b0*/  WARPSYNC.ALL ;  /* 0x0000000000007948 */ /* 0x000fea0003800000 */
[----:B------:R-:W-:Y:S02]  /*a3c0*/  R2UR UR4, R18 ;  /* 0x00000000120472ca */ /* 0x000fe400000e0000 */
[----:B------:R-:W-:-:S11]  /*a3d0*/  ISETP.NE.AND P0, PT, RZ, UR40, PT ;  /* 0x00000028ff007c0c */ /* 0x000fd6000bf05270 */
[----:B------:R1:W-:Y:S02]  /*a3e0*/  STTM.x2 tmem[UR4], R156 ;  /* 0x0000009c000079ed */ /* 0x0003e400080c0004 */
[----:B------:R-:W-:Y:S05]  /*a3f0*/  @P0 BRA `(.L_x_225) ;  /* 0x0000000000040947 */ /* 0x000fea0003800000 */
[----:B--2---:R-:W-:Y:S05]  /*a400*/  BPT.TRAP 0x1 ;  /* 0x000000040000795c */ /* 0x004fea0000300000 */
.L_x_225:
[----:B------:R-:W-:Y:S01]  /*a410*/  UISETP.NE.AND UP0, UPT, UR50, URZ, UPT ;  /* 0x000000ff3200728c */ /* 0x000fe2000bf05270 */
[----:B------:R-:W-:Y:S01]  /*a420*/  MOV R3, UR49 ;  /* 0x0000003100037c02 */ /* 0x000fe20008000f00 */
[----:B------:R-:W-:Y:S01]  /*a430*/  UIADD3 UR4, UPT, UPT, UR37, 0x5080, URZ ;  /* 0x0000508025047890 */ /* 0x000fe2000fffe0ff */
[----:B------:R-:W-:Y:S02]  /*a440*/  FSETP.NEU.AND P0, PT, R17, -INF , PT ;  /* 0xff8000001100780b */ /* 0x000fe40003f0d000 */
[----:B------:R-:W-:Y:S02]  /*a450*/  SHF.L.U32 R3, R3, 0x1f, RZ ;  /* 0x0000001f03037819 */ /* 0x000fe400000006ff */
[----:B------:R-:W-:-:S04]  /*a460*/  FSEL R0, R17, RZ, P0 ;  /* 0x000000ff11007208 */ /* 0x000fc80000000000 */
[----:B------:R-:W-:Y:S01]  /*a470*/  @UP0 UIADD3 UR4, UPT, UPT, UR37, 0x5070, URZ ;  /* 0x0000507025040890 */ /* 0x000fe2000fffe0ff */
[----:B--2---:R-:W-:Y:S01]  /*a480*/  FMUL R0, R0, -UR36 ;  /* 0x8000002400007c20 */ /* 0x004fe20008400000 */
[----:B------:R-:W-:-:S03]  /*a490*/  USEL UR37, UR48, UR47, UP0 ;  /* 0x0000002f30257287 */ /* 0x000fc60008000000 */
[--C-:B------:R-:W-:Y:S01]  /*a4a0*/  FFMA2 R18, R124.F32x2.HI_LO, UR36.F32, R0.reuse.F32 ;  /* 0x000000247c127c49 */ /* 0x100fe20009200000 */
[----:B------:R-:W-:Y:S01]  /*a4b0*/  ULOP3.LUT UR37, UR37, 0x1, URZ, 0x3c, !UPT ;  /* 0x0000000125257892 */ /* 0x000fe2000f8e3cff */
[--C-:B------:R-:W-:Y:S02]  /*a4c0*/  FFMA2 R22, R126.F32x2.HI_LO, UR36.F32, R0.reuse.F32 ;  /* 0x000000247e167c49 */ /* 0x100fe40009200000 */
[----:B------:R-:W-:Y:S01]  /*a4d0*/  SYNCS.ARRIVE.TRANS64.A1T0 RZ, [UR4], RZ ;  /* 0x000000ffffff79a7 */ /* 0x000fe20008100004 */
[----:B------:R-:W-:Y:S01]  /*a4e0*/  FSETP.GEU.AND P4, PT, R18, -126, PT ;  /* 0xc2fc00001200780b */ /* 0x000fe20003f8e000 */
[--C-:B------:R-:W-:Y:S01]  /*a4f0*/  FFMA2 R124, R128.F32x2.HI_LO, UR36.F32, R0.reuse.F32 ;  /* 0x00000024807c7c49 */ /* 0x100fe20009200000 */
[----:B------:R-:W-:Y:S01]  /*a500*/  FSETP.GEU.AND P3, PT, R19, -126, PT ;  /* 0xc2fc00001300780b */ /* 0x000fe20003f6e000 */
[----:B------:R-:W-:Y:S01]  /*a510*/  FFMA2 R126, R130.F32x2.HI_LO, UR36.F32, R0.F32 ;  /* 0x00000024827e7c49 */ /* 0x000fe20009200000 */
[----:B------:R-:W-:Y:S02]  /*a520*/  FSETP.GEU.AND P2, PT, R22, -126, PT ;  /* 0xc2fc00001600780b */ /* 0x000fe40003f4e000 */
[----:B------:R-:W-:Y:S01]  /*a530*/  FSETP.GEU.AND P1, PT, R23, -126, PT ;  /* 0xc2fc00001700780b */ /* 0x000fe20003f2e000 */
[----:B------:R-:W2:Y:S01]  /*a540*/  SYNCS.PHASECHK.TRANS64.TRYWAIT P5, [UR46], R3 ;  /* 0x00000003ff0075a7 */ /* 0x000ea200080a112e */
[----:B------:R-:W-:-:S02]  /*a550*/  FSETP.GEU.AND P0, PT, R124, -126, PT ;  /* 0xc2fc00007c00780b */ /* 0x000fc40003f0e000 */
[----:B------:R-:W-:-:S03]  /*a560*/  FSETP.GEU.AND P6, PT, R125, -126, PT ;  /* 0xc2fc00007d00780b */ /* 0x000fc60003fce000 */
[----:B------:R-:W-:Y:S02]  /*a570*/  @!P4 FMUL R18, R18, 0.5 ;  /* 0x3f0000001212c820 */ /* 0x000fe40000400000 */
[----:B------:R-:W-:Y:S02]  /*a580*/  @!P3 FMUL R19, R19, 0.5 ;  /* 0x3f0000001313b820 */ /* 0x000fe40000400000 */
[----:B------:R-:W-:Y:S02]  /*a590*/  @!P2 FMUL R22, R22, 0.5 ;  /* 0x3f0000001616a820 */ /* 0x000fe40000400000 */
[----:B------:R-:W-:Y:S01]  /*a5a0*/  @!P1 FMUL R23, R23, 0.5 ;  /* 0x3f00000017179820 */ /* 0x000fe20000400000 */
[----:B------:R-:W3:Y:S08]  /*a5b0*/  MUFU.EX2 R18, R18 ;  /* 0x0000001200127308 */ /* 0x000ef00000000800 */
[----:B------:R-:W4:Y:S08]  /*a5c0*/  MUFU.EX2 R19, R19 ;  /* 0x0000001300137308 */ /* 0x000f300000000800 */
[----:B------:R-:W1:Y:S08]  /*a5d0*/  MUFU.EX2 R22, R22 ;  /* 0x0000001600167308 */ /* 0x000e700000000800 */
[----:B------:R-:W1:Y:S02]  /*a5e0*/  MUFU.EX2 R23, R23 ;  /* 0x0000001700177308 */ /* 0x000e640000000800 */
[----:B-1234-:R-:W-:Y:S05]  /*a5f0*/  @!P5 BRA `(.L_x_226) ;  /* 0x000000680090d947 */ /* 0x01efea0003800000 */
.L_x_379:
[----:B------:R-:W-:Y:S01]  /*a600*/  @!P0 FMUL R124, R124, 0.5 ;  /* 0x3f0000007c7c8820 */ /* 0x000fe20000400000 */
[--C-:B------:R-:W-:Y:S01]  /*a610*/  FFMA2 R128, R132.F32x2.HI_LO, UR36.F32, R0.reuse.F32 ;  /* 0x0000002484807c49 */ /* 0x100fe20009200000 */
[----:B------:R-:W-:Y:S01]  /*a620*/  FSETP.GEU.AND P5, PT, R126, -126, PT ;  /* 0xc2fc00007e00780b */ /* 0x000fe20003fae000 */
[----:B------:R-:W-:Y:S01]  /*a630*/  @!P4 FMUL R18, R18, R18 ;  /* 0x000000121212c220 */ /* 0x000fe20000400000 */
[--C-:B------:R-:W-:Y:S01]  /*a640*/  FFMA2 R130, R134.F32x2.HI_LO, UR36.F32, R0.reuse.F32 ;  /* 0x0000002486827c49 */ /* 0x100fe20009200000 */
[----:B------:R-:W-:Y:S01]  /*a650*/  FSETP.GEU.AND P4, PT, R127, -126, PT ;  /* 0xc2fc00007f00780b */ /* 0x000fe20003f8e000 */
[----:B------:R-:W2:Y:S01]  /*a660*/  MUFU.EX2 R124, R124 ;  /* 0x0000007c007c7308 */ /* 0x000ea20000000800 */
[----:B------:R-:W-:Y:S01]  /*a670*/  @!P3 FMUL R19, R19, R19 ;  /* 0x000000131313b220 */ /* 0x000fe20000400000 */
[----:B------:R-:W-:Y:S01]  /*a680*/  FSETP.GEU.AND P3, PT, R128, -126, PT ;  /* 0xc2fc00008000780b */ /* 0x000fe20003f6e000 */
[----:B------:R-:W-:Y:S01]  /*a690*/  @!P2 FMUL R22, R22, R22 ;  /* 0x000000161616a220 */ /* 0x000fe20000400000 */
[----:B------:R-:W-:Y:S01]  /*a6a0*/  @!P1 FMUL R23, R23, R23 ;  /* 0x0000001717179220 */ /* 0x000fe20000400000 */
[----:B------:R-:W-:Y:S01]  /*a6b0*/  FSETP.GEU.AND P2, PT, R129, -126, PT ;  /* 0xc2fc00008100780b */ /* 0x000fe20003f4e000 */
[----:B------:R-:W-:Y:S01]  /*a6c0*/  @!P6 FMUL R125, R125, 0.5 ;  /* 0x3f0000007d7de820 */ /* 0x000fe20000400000 */
[----:B------:R-:W-:Y:S01]  /*a6d0*/  FSETP.GEU.AND P1, PT, R130, -126, PT ;  /* 0xc2fc00008200780b */ /* 0x000fe20003f2e000 */
[--C-:B------:R-:W-:Y:S01]  /*a6e0*/  FFMA2 R132, R136.F32x2.HI_LO, UR36.F32, R0.reuse.F32 ;  /* 0x0000002488847c49 */ /* 0x100fe20009200000 */
[----:B------:R-:W-:Y:S01]  /*a6f0*/  USHF.R.U32.HI UR4, URZ, 0x15, UR38 ;  /* 0x00000015ff047899 */ /* 0x000fe20008011626 */
[----:B------:R-:W-:Y:S01]  /*a700*/  @!P5 FMUL R126, R126, 0.5 ;  /* 0x3f0000007e7ed820 */ /* 0x000fe20000400000 */
[--C-:B------:R-:W-:Y:S01]  /*a710*/  FFMA2 R134, R138.F32x2.HI_LO, UR36.F32, R0.reuse.F32 ;  /* 0x000000248a867c49 */ /* 0x100fe20009200000 */
[----:B------:R-:W3:Y:S01]  /*a720*/  MUFU.EX2 R125, R125 ;  /* 0x0000007d007d7308 */ /* 0x000ee20000000800 */
[----:B------:R-:W-:Y:S01]  /*a730*/  @!P4 FMUL R127, R127, 0.5 ;  /* 0x3f0000007f7fc820 */ /* 0x000fe20000400000 */
[--C-:B------:R-:W-:Y:S01]  /*a740*/  FFMA2 R136, R140.F32x2.HI_LO, UR36.F32, R0.reuse.F32 ;  /* 0x000000248c887c49 */ /* 0x100fe20009200000 */
[----:B-1----:R-:W-:Y:S01]  /*a750*/  MOV R3, UR4 ;  /* 0x0000000400037c02 */ /* 0x002fe20008000f00 */
[----:B------:R-:W-:Y:S01]  /*a760*/  @!P3 FMUL R128, R128, 0.5 ;  /* 0x3f0000008080b820 */ /* 0x000fe20000400000 */
[----:B--2---:R-:W-:Y:S01]  /*a770*/  @!P0 FMUL R124, R124, R124 ;  /* 0x0000007c7c7c8220 */ /* 0x004fe20000400000 */
[----:B------:R-:W-:Y:S01]  /*a780*/  FSETP.GEU.AND P0, PT, R131, -126, PT ;  /* 0xc2fc00008300780b */ /* 0x000fe20003f0e000 */
[----:B------:R-:W-:Y:S01]  /*a790*/  @!P2 FMUL R129, R129, 0.5 ;  /* 0x3f0000008181a820 */ /* 0x000fe20000400000 */
[----:B------:R-:W-:Y:S01]  /*a7a0*/  @!P1 FMUL R130, R130, 0.5 ;  /* 0x3f00000082829820 */ /* 0x000fe20000400000 */
[----:B------:R-:W1:Y:S01]  /*a7b0*/  MUFU.EX2 R126, R126 ;  /* 0x0000007e007e7308 */ /* 0x000e620000000800 */
[--C-:B------:R-:W-:Y:S01]  /*a7c0*/  FFMA2 R138, R142.F32x2.HI_LO, UR36.F32, R0.reuse.F32 ;  /* 0x000000248e8a7c49 */ /* 0x100fe20009200000 */
[----:B------:R-:W-:Y:S01]  /*a7d0*/  UISETP.NE.AND UP0, UPT, UR50, URZ, UPT ;  /* 0x000000ff3200728c */ /* 0x000fe2000bf05270 */
[--C-:B------:R-:W-:Y:S01]  /*a7e0*/  FFMA2 R140, R144.F32x2.HI_LO, UR36.F32, R0.reuse.F32 ;  /* 0x00000024908c7c49 */ /* 0x100fe20009200000 */
[----:B------:R-:W-:Y:S01]  /*a7f0*/  SYNCS.ARRIVE.TRANS64.A1T0 RZ, [UR39], RZ ;  /* 0x000000ffffff79a7 */ /* 0x000fe20008100027 */
[--C-:B------:R-:W-:Y:S01]  /*a800*/  FFMA2 R142, R146.F32x2.HI_LO, UR36.F32, R0.reuse.F32 ;  /* 0x00000024928e7c49 */ /* 0x100fe20009200000 */
[----:B------:R-:W-:Y:S01]  /*a810*/  USEL UR48, UR37, UR48, UP0 ;  /* 0x0000003025307287 */ /* 0x000fe20008000000 */
[--C-:B------:R-:W-:Y:S01]  /*a820*/  FFMA2 R144, R148.F32x2.HI_LO, UR36.F32, R0.reuse.F32 ;  /* 0x0000002494907c49 */ /* 0x100fe20009200000 */
[----:B------:R-:W2:Y:S01]  /*a830*/  MUFU.EX2 R127, R127 ;  /* 0x0000007f007f7308 */ /* 0x000ea20000000800 */
[----:B---3--:R-:W-:Y:S01]  /*a840*/  @!P6 FMUL R125, R125, R125 ;  /* 0x0000007d7d7de220 */ /* 0x008fe20000400000 */
[----:B------:R-:W-:Y:S01]  /*a850*/  @!P0 FMUL R131, R131, 0.5 ;  /* 0x3f00000083838820 */ /* 0x000fe20000400000 */
[----:B------:R-:W-:Y:S01]  /*a860*/  FSETP.GEU.AND P6, PT, R132, -126, PT ;  /* 0xc2fc00008400780b */ /* 0x000fe20003fce000 */
[--C-:B------:R-:W-:Y:S01]  /*a870*/  FFMA2 R146, R150.F32x2.HI_LO, UR36.F32, R0.reuse.F32 ;  /* 0x0000002496927c49 */ /* 0x100fe20009200000 */
[----:B------:R-:W-:Y:S01]  /*a880*/  USEL UR47, UR47, UR37, UP0 ;  /* 0x000000252f2f7287 */ /* 0x000fe20008000000 */
[--C-:B------:R-:W-:Y:S01]  /*a890*/  FFMA2 R148, R152.F32x2.HI_LO, UR36.F32, R0.reuse.F32 ;  /* 0x0000002498947c49 */ /* 0x100fe20009200000 */
[----:B------:R-:W-:Y:S01]  /*a8a0*/  F2FP.BF16.F32.PACK_AB R56, R19, R18 ;  /* 0x000000121338723e */ /* 0x000fe200000010ff */
[----:B------:R-:W3:Y:S01]  /*a8b0*/  MUFU.EX2 R128, R128 ;  /* 0x0000008000807308 */ /* 0x000ee20000000800 */
[----:B-1----:R-:W-:Y:S01]  /*a8c0*/  @!P5 FMUL R126, R126, R126 ;  /* 0x0000007e7e7ed220 */ /* 0x002fe20000400000 */
[----:B------:R-:W-:Y:S01]  /*a8d0*/  FSETP.GEU.AND P5, PT, R133, -126, PT ;  /* 0xc2fc00008500780b */ /* 0x000fe20003fae000 */
[--C-:B------:R-:W-:Y:S01]  /*a8e0*/  FFMA2 R154, R154.F32x2.HI_LO, UR36.F32, R0.reuse.F32 ;  /* 0x000000249a9a7c49 */ /* 0x100fe20009200000 */
[----:B------:R-:W-:Y:S01]  /*a8f0*/  F2FP.BF16.F32.PACK_AB R57, R23, R22 ;  /* 0x000000161739723e */ /* 0x000fe200000010ff */
[--C-:B------:R-:W-:Y:S01]  /*a900*/  FFMA2 R8, R92.F32x2.HI_LO, UR36.F32, R0.reuse.F32 ;  /* 0x000000245c087c49 */ /* 0x100fe20009200000 */
[----:B------:R-:W-:Y:S01]  /*a910*/  F2FP.BF16.F32.PACK_AB R58, R125, R124 ;  /* 0x0000007c7d3a723e */ /* 0x000fe200000010ff */
[--C-:B------:R-:W-:Y:S01]  /*a920*/  FFMA2 R6, R94.F32x2.HI_LO, UR36.F32, R0.reuse.F32 ;  /* 0x000000245e067c49 */ /* 0x100fe20009200000 */
[----:B------:R-:W1:Y:S01]  /*a930*/  MUFU.EX2 R129, R129 ;  /* 0x0000008100817308 */ /* 0x000e620000000800 */
[----:B--2---:R-:W-:Y:S01]  /*a940*/  @!P4 FMUL R127, R127, R127 ;  /* 0x0000007f7f7fc220 */ /* 0x004fe20000400000 */
[----:B------:R-:W-:Y:S01]  /*a950*/  FSETP.GEU.AND P4, PT, R134, -126, PT ;  /* 0xc2fc00008600780b */ /* 0x000fe20003f8e000 */
[----:B------:R-:W-:Y:S01]  /*a960*/  @!P6 FMUL R132, R132, 0.5 ;  /* 0x3f0000008484e820 */ /* 0x000fe20000400000 */
[----:B------:R-:W-:-:S02]  /*a970*/  FFMA2 R4, R96.F32x2.HI_LO, UR36.F32, R0.F32 ;  /* 0x0000002460047c49 */ /* 0x000fc40009200000 */
[--C-:B------:R-:W-:Y:S01]  /*a980*/  FFMA2 R10, R98.F32x2.HI_LO, UR36.F32, R0.reuse.F32 ;  /* 0x00000024620a7c49 */ /* 0x100fe20009200000 */
[----:B------:R-:W-:Y:S01]  /*a990*/  F2FP.BF16.F32.PACK_AB R59, R127, R126 ;  /* 0x0000007e7f3b723e */ /* 0x000fe200000010ff */
[----:B------:R-:W2:Y:S01]  /*a9a0*/  MUFU.EX2 R130, R130 ;  /* 0x0000008200827308 */ /* 0x000ea20000000800 */
[----:B---3--:R-:W-:Y:S01]  /*a9b0*/  @!P3 FMUL R128, R128, R128 ;  /* 0x000000808080b220 */ /* 0x008fe20000400000 */
[----:B------:R-:W-:Y:S01]  /*a9c0*/  FSETP.GEU.AND P3, PT, R135, -126, PT ;  /* 0xc2fc00008700780b */ /* 0x000fe20003f6e000 */
[----:B------:R-:W-:Y:S01]  /*a9d0*/  @!P5 FMUL R133, R133, 0.5 ;  /* 0x3f0000008585d820 */ /* 0x000fe20000400000 */
[--C-:B------:R-:W-:Y:S02]  /*a9e0*/  FFMA2 R150, R122.F32x2.HI_LO, UR36.F32, R0.reuse.F32 ;  /* 0x000000247a967c49 */ /* 0x100fe40009200000 */
[--C-:B------:R-:W-:Y:S02]  /*a9f0*/  FFMA2 R24, R24.F32x2.HI_LO, UR36.F32, R0.reuse.F32 ;  /* 0x0000002418187c49 */ /* 0x100fe40009200000 */
[----:B------:R-:W3:Y:S01]  /*aa00*/  MUFU.EX2 R131, R131 ;  /* 0x0000008300837308 */ /* 0x000ee20000000800 */
[----:B-1----:R-:W-:Y:S01]  /*aa10*/  @!P2 FMUL R129, R129, R129 ;  /* 0x000000818181a220 */ /* 0x002fe20000400000 */
[----:B------:R-:W-:Y:S01]  /*aa20*/  FSETP.GEU.AND P2, PT, R136, -126, PT ;  /* 0xc2fc00008800780b */ /* 0x000fe20003f4e000 */
[----:B------:R-:W-:Y:S01]  /*aa30*/  @!P4 FMUL R134, R134, 0.5 ;  /* 0x3f0000008686c820 */ /* 0x000fe20000400000 */
[----:B------:R-:W-:-:S02]  /*aa40*/  FFMA2 R26, R26.F32x2.HI_LO, UR36.F32, R0.F32 ;  /* 0x000000241a1a7c49 */ /* 0x000fc40009200000 */
[--C-:B------:R-:W-:Y:S02]  /*aa50*/  FFMA2 R28, R28.F32x2.HI_LO, UR36.F32, R0.reuse.F32 ;  /* 0x000000241c1c7c49 */ /* 0x100fe40009200000 */
[----:B------:R-:W-:Y:S01]  /*aa60*/  @!P3 FMUL R135, R135, 0.5 ;  /* 0x3f0000008787b820 */ /* 0x000fe20000400000 */
[----:B--2---:R-:W-:Y:S01]  /*aa70*/  @!P1 FMUL R130, R130, R130 ;  /* 0x0000008282829220 */ /* 0x004fe20000400000 */
[----:B------:R-:W-:Y:S01]  /*aa80*/  FSETP.GEU.AND P1, PT, R137, -126, PT ;  /* 0xc2fc00008900780b */ /* 0x000fe20003f2e000 */
[----:B------:R-:W1:Y:S01]  /*aa90*/  MUFU.EX2 R132, R132 ;  /* 0x0000008400847308 */ /* 0x000e620000000800 */
[--C-:B------:R-:W-:Y:S02]  /*aaa0*/  FFMA2 R30, R30.F32x2.HI_LO, UR36.F32, R0.reuse.F32 ;  /* 0x000000241e1e7c49 */ /* 0x100fe40009200000 */
[--C-:B------:R-:W-:Y:S02]  /*aab0*/  FFMA2 R32, R32.F32x2.HI_LO, UR36.F32, R0.reuse.F32 ;  /* 0x0000002420207c49 */ /* 0x100fe40009200000 */
[----:B------:R-:W-:Y:S01]  /*aac0*/  @!P2 FMUL R136, R136, 0.5 ;  /* 0x3f0000008888a820 */ /* 0x000fe20000400000 */
[----:B---3--:R-:W-:Y:S01]  /*aad0*/  @!P0 FMUL R131, R131, R131 ;  /* 0x0000008383838220 */ /* 0x008fe20000400000 */
[----:B------:R-:W-:Y:S01]  /*aae0*/  FSETP.GEU.AND P0, PT, R138, -126, PT ;  /* 0xc2fc00008a00780b */ /* 0x000fe20003f0e000 */
[----:B------:R-:W2:Y:S01]  /*aaf0*/  MUFU.EX2 R133, R133 ;  /* 0x0000008500857308 */ /* 0x000ea20000000800 */
[----:B------:R-:W-:-:S02]  /*ab00*/  FFMA2 R34, R34.F32x2.HI_LO, UR36.F32, R0.F32 ;  /* 0x0000002422227c49 */ /* 0x000fc40009200000 */
[--C-:B------:R-:W-:Y:S02]  /*ab10*/  FFMA2 R36, R36.F32x2.HI_LO, UR36.F32, R0.reuse.F32 ;  /* 0x0000002424247c49 */ /* 0x100fe40009200000 */
[----:B------:R-:W-:Y:S01]  /*ab20*/  @!P1 FMUL R137, R137, 0.5 ;  /* 0x3f00000089899820 */ /* 0x000fe20000400000 */
[--C-:B------:R-:W-:Y:S02]  /*ab30*/  FFMA2 R38, R38.F32x2.HI_LO, UR36.F32, R0.reuse.F32 ;  /* 0x0000002426267c49 */ /* 0x100fe40009200000 */
[----:B------:R-:W3:Y:S01]  /*ab40*/  MUFU.EX2 R134, R134 ;  /* 0x0000008600867308 */ /* 0x000ee20000000800 */
[----:B-1----:R-:W-:Y:S01]  /*ab50*/  @!P6 FMUL R132, R132, R132 ;  /* 0x000000848484e220 */ /* 0x002fe20000400000 */
[----:B------:R-:W-:Y:S01]  /*ab60*/  FSETP.GEU.AND P6, PT, R139, -126, PT ;  /* 0xc2fc00008b00780b */ /* 0x000fe20003fce000 */
[--C-:B------:R-:W-:Y:S02]  /*ab70*/  FFMA2 R40, R40.F32x2.HI_LO, UR36.F32, R0.reuse.F32 ;  /* 0x0000002428287c49 */ /* 0x100fe40009200000 */
[----:B------:R-:W-:Y:S01]  /*ab80*/  @!P0 FMUL R138, R138, 0.5 ;  /* 0x3f0000008a8a8820 */ /* 0x000fe20000400000 */
[----:B------:R-:W-:-:S02]  /*ab90*/  FFMA2 R42, R42.F32x2.HI_LO, UR36.F32, R0.F32 ;  /* 0x000000242a2a7c49 */ /* 0x000fc40009200000 */
[----:B------:R-:W1:Y:S01]  /*aba0*/  MUFU.EX2 R135, R135 ;  /* 0x0000008700877308 */ /* 0x000e620000000800 */
[----:B--2---:R-:W-:Y:S01]  /*abb0*/  @!P5 FMUL R133, R133, R133 ;  /* 0x000000858585d220 */ /* 0x004fe20000400000 */
[----:B------:R-:W-:Y:S01]  /*abc0*/  FSETP.GEU.AND P5, PT, R140, -126, PT ;  /* 0xc2fc00008c00780b */ /* 0x000fe20003fae000 */
[--C-:B------:R-:W-:Y:S02]  /*abd0*/  FFMA2 R44, R44.F32x2.HI_LO, UR36.F32, R0.reuse.F32 ;  /* 0x000000242c2c7c49 */ /* 0x100fe40009200000 */
[--C-:B------:R-:W-:Y:S02]  /*abe0*/  FFMA2 R46, R46.F32x2.HI_LO, UR36.F32, R0.reuse.F32 ;  /* 0x000000242e2e7c49 */ /* 0x100fe40009200000 */
[----:B------:R-:W-:Y:S01]  /*abf0*/  @!P6 FMUL R139, R139, 0.5 ;  /* 0x3f0000008b8be820 */ /* 0x000fe20000400000 */
[----:B------:R-:W2:Y:S01]  /*ac00*/  MUFU.EX2 R136, R136 ;  /* 0x0000008800887308 */ /* 0x000ea20000000800 */
[----:B---3--:R-:W-:Y:S01]  /*ac10*/  @!P4 FMUL R134, R134, R134 ;  /* 0x000000868686c220 */ /* 0x008fe20000400000 */
[----:B------:R-:W-:Y:S01]  /*ac20*/  FSETP.GEU.AND P4, PT, R141, -126, PT ;  /* 0xc2fc00008d00780b */ /* 0x000fe20003f8e000 */
[----:B------:R-:W-:-:S02]  /*ac30*/  FFMA2 R48, R48.F32x2.HI_LO, UR36.F32, R0.F32 ;  /* 0x0000002430307c49 */ /* 0x000fc40009200000 */
[--C-:B------:R-:W-:Y:S02]  /*ac40*/  FFMA2 R50, R50.F32x2.HI_LO, UR36.F32, R0.reuse.F32 ;  /* 0x0000002432327c49 */ /* 0x100fe40009200000 */
[----:B------:R-:W-:Y:S01]  /*ac50*/  @!P5 FMUL R140, R140, 0.5 ;  /* 0x3f0000008c8cd820 */ /* 0x000fe20000400000 */
[----:B------:R-:W3:Y:S01]  /*ac60*/  MUFU.EX2 R137, R137 ;  /* 0x0000008900897308 */ /* 0x000ee20000000800 */
[----:B-1----:R-:W-:Y:S01]  /*ac70*/  @!P3 FMUL R135, R135, R135 ;  /* 0x000000878787b220 */ /* 0x002fe20000400000 */
[----:B------:R-:W-:Y:S01]  /*ac80*/  FSETP.GEU.AND P3, PT, R142, -126, PT ;  /* 0xc2fc00008e00780b */ /* 0x000fe20003f6e000 */
[--C-:B------:R-:W-:Y:S02]  /*ac90*/  FFMA2 R52, R52.F32x2.HI_LO, UR36.F32, R0.reuse.F32 ;  /* 0x0000002434347c49 */ /* 0x100fe40009200000 */
[--C-:B------:R-:W-:Y:S02]  /*aca0*/  FFMA2 R54, R54.F32x2.HI_LO, UR36.F32, R0.reuse.F32 ;  /* 0x0000002436367c49 */ /* 0x100fe40009200000 */
[----:B------:R-:W-:Y:S01]  /*acb0*/  @!P4 FMUL R141, R141, 0.5 ;  /* 0x3f0000008d8dc820 */ /* 0x000fe20000400000 */
[----:B------:R-:W1:Y:S01]  /*acc0*/  MUFU.EX2 R138, R138 ;  /* 0x0000008a008a7308 */ /* 0x000e620000000800 */
[----:B--2---:R-:W-:Y:S01]  /*acd0*/  @!P2 FMUL R136, R136, R136 ;  /* 0x000000888888a220 */ /* 0x004fe20000400000 */
[----:B------:R-:W-:Y:S01]  /*ace0*/  FSETP.GEU.AND P2, PT, R143, -126, PT ;  /* 0xc2fc00008f00780b */ /* 0x000fe20003f4e000 */
[----:B------:R-:W-:-:S02]  /*acf0*/  FFMA2 R60, R60.F32x2.HI_LO, UR36.F32, R0.F32 ;  /* 0x000000243c3c7c49 */ /* 0x000fc40009200000 */
[--C-:B------:R-:W-:Y:S02]  /*ad00*/  FFMA2 R62, R62.F32x2.HI_LO, UR36.F32, R0.reuse.F32 ;  /* 0x000000243e3e7c49 */ /* 0x100fe40009200000 */
[----:B------:R-:W-:Y:S01]  /*ad10*/  @!P3 FMUL R142, R142, 0.5 ;  /* 0x3f0000008e8eb820 */ /* 0x000fe20000400000 */
[----:B------:R-:W2:Y:S01]  /*ad20*/  MUFU.EX2 R139, R139 ;  /* 0x0000008b008b7308 */ /* 0x000ea20000000800 */
[----:B---3--:R-:W-:Y:S01]  /*ad30*/  @!P1 FMUL R137, R137, R137 ;  /* 0x0000008989899220 */ /* 0x008fe20000400000 */
[----:B------:R-:W-:Y:S01]  /*ad40*/  FSETP.GEU.AND P1, PT, R144, -126, PT ;  /* 0xc2fc00009000780b */ /* 0x000fe20003f2e000 */
[--C-:B------:R-:W-:Y:S02]  /*ad50*/  FFMA2 R64, R64.F32x2.HI_LO, UR36.F32, R0.reuse.F32 ;  /* 0x0000002440407c49 */ /* 0x100fe40009200000 */
[--C-:B------:R-:W-:Y:S02]  /*ad60*/  FFMA2 R66, R66.F32x2.HI_LO, UR36.F32, R0.reuse.F32 ;  /* 0x0000002442427c49 */ /* 0x100fe40009200000 */
[----:B------:R-:W-:Y:S01]  /*ad70*/  @!P2 FMUL R143, R143, 0.5 ;  /* 0x3f0000008f8fa820 */ /* 0x000fe20000400000 */
[----:B------:R-:W3:Y:S01]  /*ad80*/  MUFU.EX2 R140, R140 ;  /* 0x0000008c008c7308 */ /* 0x000ee20000000800 */
[----:B-1----:R-:W-:Y:S01]  /*ad90*/  @!P0 FMUL R138, R138, R138 ;  /* 0x0000008a8a8a8220 */ /* 0x002fe20000400000 */
[----:B------:R-:W-:Y:S01]  /*ada0*/  FSETP.GEU.AND P0, PT, R145, -126, PT ;  /* 0xc2fc00009100780b */ /* 0x000fe20003f0e000 */
[----:B------:R-:W-:-:S02]  /*adb0*/  FFMA2 R68, R68.F32x2.HI_LO, UR36.F32, R0.F32 ;  /* 0x0000002444447c49 */ /* 0x000fc40009200000 */
[--C-:B------:R-:W-:Y:S02]  /*adc0*/  FFMA2 R70, R70.F32x2.HI_LO, UR36.F32, R0.reuse.F32 ;  /* 0x0000002446467c49 */ /* 0x100fe40009200000 */
[----:B------:R-:W-:Y:S01]  /*add0*/  @!P1 FMUL R144, R144, 0.5 ;  /* 0x3f00000090909820 */ /* 0x000fe20000400000 */
        /* <DEDUP_REMOVED lines=22> */
[----:B------:R-:W-:Y:S02]  /*af40*/  FFMA2 R86, R86.F32x2.HI_LO, UR36.F32, R0.F32 ;  /* 0x0000002456567c49 */ /* 0x000fe40009200000 */
[----:B------:R-:W-:Y:S01]  /*af50*/  @!P4 FMUL R148, R148, 0.5 ;  /* 0x3f0000009494c820 */ /* 0x000fe20000400000 */
[----:B------:R-:W2:Y:S01]  /*af60*/  MUFU.EX2 R145, R145 ;  /* 0x0000009100917308 */ /* 0x000ea20000000800 */
[----:B---3--:R-:W-:Y:S01]  /*af70*/  @!P2 FMUL R143, R143, R143 ;  /* 0x0000008f8f8fa220 */ /* 0x008fe20000400000 */
[----:B------:R-:W-:-:S05]  /*af80*/  FSETP.GEU.AND P2, PT, R154, -126, PT ;  /* 0xc2fc00009a00780b */ /* 0x000fca0003f4e000 */
[----:B------:R-:W-:Y:S01]  /*af90*/  @!P3 FMUL R149, R149, 0.5 ;  /* 0x3f0000009595b820 */ /* 0x000fe20000400000 */
[----:B------:R-:W3:Y:S01]  /*afa0*/  MUFU.EX2 R146, R146 ;  /* 0x0000009200927308 */ /* 0x000ee20000000800 */
[----:B-1----:R-:W-:Y:S01]  /*afb0*/  @!P1 FMUL R144, R144, R144 ;  /* 0x0000009090909220 */ /* 0x002fe20000400000 */
[----:B------:R-:W-:-:S05]  /*afc0*/  FSETP.GEU.AND P1, PT, R155, -126, PT ;  /* 0xc2fc00009b00780b */ /* 0x000fca0003f2e000 */
[----:B------:R-:W-:Y:S01]  /*afd0*/  @!P2 FMUL R154, R154, 0.5 ;  /* 0x3f0000009a9aa820 */ /* 0x000fe20000400000 */
[----:B------:R-:W1:Y:S01]  /*afe0*/  MUFU.EX2 R147, R147 ;  /* 0x0000009300937308 */ /* 0x000e620000000800 */
[----:B--2---:R-:W-:Y:S01]  /*aff0*/  @!P0 FMUL R145, R145, R145 ;  /* 0x0000009191918220 */ /* 0x004fe20000400000 */
[----:B------:R-:W-:-:S05]  /*b000*/  FSETP.GEU.AND P0, PT, R8, -126, PT ;  /* 0xc2fc00000800780b */ /* 0x000fca0003f0e000 */
        /* <DEDUP_REMOVED lines=21> */
[----:B------:R1:W4:Y:S01]  /*b160*/  MUFU.EX2 R95, R9 ;  /* 0x00000009005f7308 */ /* 0x0003220000000800 */
[----:B--2---:R-:W-:Y:S01]  /*b170*/  @!P1 FMUL R93, R93, R93 ;  /* 0x0000005d5d5d9220 */ /* 0x004fe20000400000 */
[----:B------:R-:W-:-:S05]  /*b180*/  FSETP.GEU.AND P1, PT, R10, -126, PT ;  /* 0xc2fc00000a00780b */ /* 0x000fca0003f2e000 */
[----:B------:R-:W-:Y:S01]  /*b190*/  @!P2 FMUL R5, R5, 0.5 ;  /* 0x3f0000000505a820 */ /* 0x000fe20000400000 */
[----:B------:R-:W2:Y:S01]  /*b1a0*/  MUFU.EX2 R96, R6 ;  /* 0x0000000600607308 */ /* 0x000ea20000000800 */
[----:B---3--:R-:W-:Y:S01]  /*b1b0*/  @!P0 FMUL R94, R94, R94 ;  /* 0x0000005e5e5e8220 */ /* 0x008fe20000400000 */
[----:B------:R-:W-:-:S05]  /*b1c0*/  FSETP.GEU.AND P0, PT, R11, -126, PT ;  /* 0xc2fc00000b00780b */ /* 0x000fca0003f0e000 */
[----:B------:R-:W-:Y:S01]  /*b1d0*/  @!P1 FMUL R10, R10, 0.5 ;  /* 0x3f0000000a0a9820 */ /* 0x000fe20000400000 */
[----:B------:R3:W5:Y:S01]  /*b1e0*/  MUFU.EX2 R97, R7 ;  /* 0x0000000700617308 */ /* 0x0007620000000800 */
[----:B-1----:R-:W-:Y:S02]  /*b1f0*/  FFMA2 R8, R100.F32x2.HI_LO, UR36.F32, R0.F32 ;  /* 0x0000002464087c49 */ /* 0x002fe40009200000 */
[----:B----4-:R-:W-:-:S03]  /*b200*/  @!P6 FMUL R95, R95, R95 ;  /* 0x0000005f5f5fe220 */ /* 0x010fc60000400000 */
[----:B------:R-:W-:Y:S01]  /*b210*/  FSETP.GEU.AND P6, PT, R8, -126, PT ;  /* 0xc2fc00000800780b */ /* 0x000fe20003fce000 */
[----:B------:R-:W-:Y:S01]  /*b220*/  @!P0 FMUL R11, R11, 0.5 ;  /* 0x3f0000000b0b8820 */ /* 0x000fe20000400000 */
[----:B------:R-:W1:Y:S01]  /*b230*/  MUFU.EX2 R98, R4 ;  /* 0x0000000400627308 */ /* 0x000e620000000800 */
[----:B--2---:R-:W-:Y:S01]  /*b240*/  @!P5 FMUL R96, R96, R96 ;  /* 0x000000606060d220 */ /* 0x004fe20000400000 */
[----:B------:R-:W-:-:S06]  /*b250*/  FSETP.GEU.AND P5, PT, R9, -126, PT ;  /* 0xc2fc00000900780b */ /* 0x000fcc0003fae000 */
[----:B------:R2:W4:Y:S01]  /*b260*/  MUFU.EX2 R99, R5 ;  /* 0x0000000500637308 */ /* 0x0005220000000800 */
[----:B---3--:R-:W-:Y:S02]  /*b270*/  FFMA2 R6, R102.F32x2.HI_LO, UR36.F32, R0.F32 ;  /* 0x0000002466067c49 */ /* 0x008fe40009200000 */
[----:B-----5:R-:W-:Y:S01]  /*b280*/  @!P4 FMUL R97, R97, R97 ;  /* 0x000000616161c220 */ /* 0x020fe20000400000 */
[----:B------:R-:W-:Y:S02]  /*b290*/  @!P6 FMUL R8, R8, 0.5 ;  /* 0x3f0000000808e820 */ /* 0x000fe40000400000 */
[----:B------:R-:W-:Y:S01]  /*b2a0*/  FSETP.GEU.AND P4, PT, R6, -126, PT ;  /* 0xc2fc00000600780b */ /* 0x000fe20003f8e000 */
[----:B------:R-:W-:Y:S01]  /*b2b0*/  @!P5 FMUL R9, R9, 0.5 ;  /* 0x3f0000000909d820 */ /* 0x000fe20000400000 */
[----:B------:R-:W3:Y:S01]  /*b2c0*/  MUFU.EX2 R100, R10 ;  /* 0x0000000a00647308 */ /* 0x000ee20000000800 */
[----:B-1----:R-:W-:Y:S01]  /*b2d0*/  @!P3 FMUL R98, R98, R98 ;  /* 0x000000626262b220 */ /* 0x002fe20000400000 */
[----:B------:R-:W-:-:S06]  /*b2e0*/  FSETP.GEU.AND P3, PT, R7, -126, PT ;  /* 0xc2fc00000700780b */ /* 0x000fcc0003f6e000 */
[----:B------:R1:W5:Y:S01]  /*b2f0*/  MUFU.EX2 R101, R11 ;  /* 0x0000000b00657308 */ /* 0x0003620000000800 */
[----:B--2---:R-:W-:Y:S02]  /*b300*/  FFMA2 R4, R104.F32x2.HI_LO, UR36.F32, R0.F32 ;  /* 0x0000002468047c49 */ /* 0x004fe40009200000 */
[----:B----4-:R-:W-:Y:S01]  /*b310*/  @!P2 FMUL R99, R99, R99 ;  /* 0x000000636363a220 */ /* 0x010fe20000400000 */
[----:B------:R-:W-:Y:S02]  /*b320*/  @!P4 FMUL R6, R6, 0.5 ;  /* 0x3f0000000606c820 */ /* 0x000fe40000400000 */
[----:B------:R-:W-:Y:S01]  /*b330*/  FSETP.GEU.AND P2, PT, R4, -126, PT ;  /* 0xc2fc00000400780b */ /* 0x000fe20003f4e000 */
[----:B------:R-:W-:Y:S01]  /*b340*/  @!P3 FMUL R7, R7, 0.5 ;  /* 0x3f0000000707b820 */ /* 0x000fe20000400000 */
[----:B------:R-:W2:Y:S01]  /*b350*/  MUFU.EX2 R102, R8 ;  /* 0x0000000800667308 */ /* 0x000ea20000000800 */
[----:B---3--:R-:W-:Y:S01]  /*b360*/  @!P1 FMUL R100, R100, R100 ;  /* 0x0000006464649220 */ /* 0x008fe20000400000 */
[----:B------:R-:W-:-:S06]  /*b370*/  FSETP.GEU.AND P1, PT, R5, -126, PT ;  /* 0xc2fc00000500780b */ /* 0x000fcc0003f2e000 */
[----:B------:R3:W4:Y:S01]  /*b380*/  MUFU.EX2 R103, R9 ;  /* 0x0000000900677308 */ /* 0x0007220000000800 */
[----:B-1----:R-:W-:Y:S02]  /*b390*/  FFMA2 R10, R106.F32x2.HI_LO, UR36.F32, R0.F32 ;  /* 0x000000246a0a7c49 */ /* 0x002fe40009200000 */
[----:B-----5:R-:W-:Y:S01]  /*b3a0*/  @!P0 FMUL R101, R101, R101 ;  /* 0x0000006565658220 */ /* 0x020fe20000400000 */
[----:B------:R-:W-:Y:S02]  /*b3b0*/  @!P2 FMUL R4, R4, 0.5 ;  /* 0x3f0000000404a820 */ /* 0x000fe40000400000 */
[----:B------:R-:W-:Y:S01]  /*b3c0*/  FSETP.GEU.AND P0, PT, R10, -126, PT ;  /* 0xc2fc00000a00780b */ /* 0x000fe20003f0e000 */
[----:B------:R-:W-:Y:S01]  /*b3d0*/  @!P1 FMUL R5, R5, 0.5 ;  /* 0x3f00000005059820 */ /* 0x000fe20000400000 */
[----:B------:R-:W1:Y:S01]  /*b3e0*/  MUFU.EX2 R104, R6 ;  /* 0x0000000600687308 */ /* 0x000e620000000800 */
[----:B--2---:R-:W-:Y:S01]  /*b3f0*/  @!P6 FMUL R102, R102, R102 ;  /* 0x000000666666e220 */ /* 0x004fe20000400000 */
[----:B------:R-:W-:-:S06]  /*b400*/  FSETP.GEU.AND P6, PT, R11, -126, PT ;  /* 0xc2fc00000b00780b */ /* 0x000fcc0003fce000 */
[----:B------:R2:W5:Y:S01]  /*b410*/  MUFU.EX2 R105, R7 ;  /* 0x0000000700697308 */ /* 0x0005620000000800 */
[----:B---3--:R-:W-:Y:S02]  /*b420*/  FFMA2 R8, R108.F32x2.HI_LO, UR36.F32, R0.F32 ;  /* 0x000000246c087c49 */ /* 0x008fe40009200000 */
[----:B------:R-:W-:Y:S01]  /*b430*/  @!P0 FMUL R10, R10, 0.5 ;  /* 0x3f0000000a0a8820 */ /* 0x000fe20000400000 */
[----:B----4-:R-:W-:Y:S02]  /*b440*/  @!P5 FMUL R103, R103, R103 ;  /* 0x000000676767d220 */ /* 0x010fe40000400000 */
[----:B------:R-:W-:Y:S01]  /*b450*/  FSETP.GEU.AND P5, PT, R8, -126, PT ;  /* 0xc2fc00000800780b */ /* 0x000fe20003fae000 */
[----:B------:R-:W-:Y:S01]  /*b460*/  @!P6 FMUL R11, R11, 0.5 ;  /* 0x3f0000000b0be820 */ /* 0x000fe20000400000 */
[----:B------:R-:W3:Y:S01]  /*b470*/  MUFU.EX2 R106, R4 ;  /* 0x00000004006a7308 */ /* 0x000ee20000000800 */
[----:B-1----:R-:W-:Y:S01]  /*b480*/  @!P4 FMUL R104, R104, R104 ;  /* 0x000000686868c220 */ /* 0x002fe20000400000 */
[----:B------:R-:W-:-:S06]  /*b490*/  FSETP.GEU.AND P4, PT, R9, -126, PT ;  /* 0xc2fc00000900780b */ /* 0x000fcc0003f8e000 */
[----:B------:R1:W4:Y:S01]  /*b4a0*/  MUFU.EX2 R107, R5 ;  /* 0x00000005006b7308 */ /* 0x0003220000000800 */
[----:B--2---:R-:W-:Y:S02]  /*b4b0*/  FFMA2 R6, R110.F32x2.HI_LO, UR36.F32, R0.F32 ;  /* 0x000000246e067c49 */ /* 0x004fe40009200000 */
[----:B-----5:R-:W-:Y:S01]  /*b4c0*/  @!P3 FMUL R105, R105, R105 ;  /* 0x000000696969b220 */ /* 0x020fe20000400000 */
[----:B------:R-:W-:Y:S02]  /*b4d0*/  @!P5 FMUL R8, R8, 0.5 ;  /* 0x3f0000000808d820 */ /* 0x000fe40000400000 */
[----:B------:R-:W-:Y:S01]  /*b4e0*/  FSETP.GEU.AND P3, PT, R6, -126, PT ;  /* 0xc2fc00000600780b */ /* 0x000fe20003f6e000 */
[----:B------:R-:W-:Y:S01]  /*b4f0*/  @!P4 FMUL R9, R9, 0.5 ;  /* 0x3f0000000909c820 */ /* 0x000fe20000400000 */
[----:B------:R-:W2:Y:S01]  /*b500*/  MUFU.EX2 R108, R10 ;  /* 0x0000000a006c7308 */ /* 0x000ea20000000800 */
[----:B---3--:R-:W-:Y:S01]  /*b510*/  @!P2 FMUL R106, R106, R106 ;  /* 0x0000006a6a6aa220 */ /* 0x008fe20000400000 */
[----:B------:R-:W-:-:S06]  /*b520*/  FSETP.GEU.AND P2, PT, R7, -126, PT ;  /* 0xc2fc00000700780b */ /* 0x000fcc0003f4e000 */
[----:B------:R3:W5:Y:S01]  /*b530*/  MUFU.EX2 R109, R11 ;  /* 0x0000000b006d7308 */ /* 0x0007620000000800 */
[----:B-1----:R-:W-:Y:S02]  /*b540*/  FFMA2 R4, R112.F32x2.HI_LO, UR36.F32, R0.F32 ;  /* 0x0000002470047c49 */ /* 0x002fe40009200000 */
[----:B----4-:R-:W-:Y:S01]  /*b550*/  @!P1 FMUL R107, R107, R107 ;  /* 0x0000006b6b6b9220 */ /* 0x010fe20000400000 */
[----:B------:R-:W-:Y:S02]  /*b560*/  @!P3 FMUL R6, R6, 0.5 ;  /* 0x3f0000000606b820 */ /* 0x000fe40000400000 */
[----:B------:R-:W-:Y:S01]  /*b570*/  FSETP.GEU.AND P1, PT, R4, -126, PT ;  /* 0xc2fc00000400780b */ /* 0x000fe20003f2e000 */
[----:B------:R-:W-:Y:S01]  /*b580*/  @!P2 FMUL R7, R7, 0.5 ;  /* 0x3f0000000707a820 */ /* 0x000fe20000400000 */
[----:B------:R-:W1:Y:S01]  /*b590*/  MUFU.EX2 R110, R8 ;  /* 0x00000008006e7308 */ /* 0x000e620000000800 */
[----:B--2---:R-:W-:Y:S01]  /*b5a0*/  @!P0 FMUL R108, R108, R108 ;  /* 0x0000006c6c6c8220 */ /* 0x004fe20000400000 */
[----:B------:R-:W-:-:S06]  /*b5b0*/  FSETP.GEU.AND P0, PT, R5, -126, PT ;  /* 0xc2fc00000500780b */ /* 0x000fcc0003f0e000 */
[----:B------:R2:W4:Y:S01]  /*b5c0*/  MUFU.EX2 R111, R9 ;  /* 0x00000009006f7308 */ /* 0x0005220000000800 */
[----:B---3--:R-:W-:Y:S02]  /*b5d0*/  FFMA2 R10, R114.F32x2.HI_LO, UR36.F32, R0.F32 ;  /* 0x00000024720a7c49 */ /* 0x008fe40009200000 */
[----:B------:R-:W-:Y:S01]  /*b5e0*/  @!P1 FMUL R4, R4, 0.5 ;  /* 0x3f00000004049820 */ /* 0x000fe20000400000 */
[----:B-----5:R-:W-:Y:S02]  /*b5f0*/  @!P6 FMUL R109, R109, R109 ;  /* 0x0000006d6d6de220 */ /* 0x020fe40000400000 */
        /* <DEDUP_REMOVED lines=23> */
[----:B------:R-:W2:Y:S01]  /*b770*/  MUFU.EX2 R118, R8 ;  /* 0x0000000800767308 */ /* 0x000ea20000000800 */
[----:B---3--:R-:W-:Y:S02]  /*b780*/  FFMA2 R4, R120.F32x2.HI_LO, UR36.F32, R0.F32 ;  /* 0x0000002478047c49 */ /* 0x008fe40009200000 */
[----:B----4-:R-:W-:Y:S01]  /*b790*/  @!P0 FMUL R115, R115, R115 ;  /* 0x0000007373738220 */ /* 0x010fe20000400000 */
[----:B------:R-:W-:Y:S02]  /*b7a0*/  @!P2 FMUL R6, R6, 0.5 ;  /* 0x3f0000000606a820 */ /* 0x000fe40000400000 */
[----:B------:R-:W-:Y:S01]  /*b7b0*/  FSETP.GEU.AND P0, PT, R4, -126, PT ;  /* 0xc2fc00000400780b */ /* 0x000fe20003f0e000 */
[----:B------:R-:W-:Y:S01]  /*b7c0*/  @!P1 FMUL R7, R7, 0.5 ;  /* 0x3f00000007079820 */ /* 0x000fe20000400000 */
[----:B------:R-:W3:Y:S01]  /*b7d0*/  MUFU.EX2 R116, R10 ;  /* 0x0000000a00747308 */ /* 0x000ee20000000800 */
[----:B-1----:R-:W-:Y:S01]  /*b7e0*/  @!P5 FMUL R117, R117, R117 ;  /* 0x000000757575d220 */ /* 0x002fe20000400000 */
[----:B------:R-:W-:-:S06]  /*b7f0*/  FSETP.GEU.AND P5, PT, R150, -126, PT ;  /* 0xc2fc00009600780b */ /* 0x000fcc0003fae000 */
[----:B------:R-:W1:Y:S01]  /*b800*/  MUFU.EX2 R119, R9 ;  /* 0x0000000900777308 */ /* 0x000e620000000800 */
[----:B--2---:R-:W-:Y:S01]  /*b810*/  @!P4 FMUL R118, R118, R118 ;  /* 0x000000767676c220 */ /* 0x004fe20000400000 */
[----:B------:R-:W-:Y:S01]  /*b820*/  FSETP.GEU.AND P4, PT, R151, -126, PT ;  /* 0xc2fc00009700780b */ /* 0x000fe20003f8e000 */
[----:B------:R-:W-:-:S04]  /*b830*/  @!P0 FMUL R4, R4, 0.5 ;  /* 0x3f00000004048820 */ /* 0x000fc80000400000 */
        /* <DEDUP_REMOVED lines=39> */
[----:B------:R-:W-:-:S04]  /*bab0*/  FSETP.GEU.AND P2, PT, R32, -126, PT ;  /* 0xc2fc00002000780b */ /* 0x000fc80003f4e000 */
[----:B------:R-:W-:Y:S01]  /*bac0*/  F2FP.BF16.F32.PACK_AB R24, R153, R152 ;  /* 0x000000989918723e */ /* 0x000fe200000010ff */
[----:B------:R-:W-:Y:S01]  /*bad0*/  @!P3 FMUL R31, R31, 0.5 ;  /* 0x3f0000001f1fb820 */ /* 0x000fe20000400000 */
[----:B------:R-:W3:Y:S01]  /*bae0*/  MUFU.EX2 R158, R28 ;  /* 0x0000001c009e7308 */ /* 0x000ee20000000800 */
[----:B-1----:R-:W-:Y:S01]  /*baf0*/  @!P1 FMUL R154, R154, R154 ;  /* 0x0000009a9a9a9220 */ /* 0x002fe20000400000 */
[----:B------:R-:W-:-:S05]  /*bb00*/  FSETP.GEU.AND P1, PT, R33, -126, PT ;  /* 0xc2fc00002100780b */ /* 0x000fca0003f2e000 */
[----:B------:R-:W-:Y:S01]  /*bb10*/  @!P2 FMUL R32, R32, 0.5 ;  /* 0x3f0000002020a820 */ /* 0x000fe20000400000 */
[----:B------:R-:W1:Y:S01]  /*bb20*/  MUFU.EX2 R159, R29 ;  /* 0x0000001d009f7308 */ /* 0x000e620000000800 */
[----:B--2---:R-:W-:Y:S01]  /*bb30*/  @!P0 FMUL R155, R155, R155 ;  /* 0x0000009b9b9b8220 */ /* 0x004fe20000400000 */
[----:B------:R-:W-:-:S04]  /*bb40*/  FSETP.GEU.AND P0, PT, R34, -126, PT ;  /* 0xc2fc00002200780b */ /* 0x000fc80003f0e000 */
[----:B------:R-:W-:Y:S01]  /*bb50*/  F2FP.BF16.F32.PACK_AB R25, R155, R154 ;  /* 0x0000009a9b19723e */ /* 0x000fe200000010ff */
[----:B------:R-:W-:Y:S01]  /*bb60*/  @!P1 FMUL R33, R33, 0.5 ;  /* 0x3f00000021219820 */ /* 0x000fe20000400000 */
[----:B------:R-:W2:Y:S01]  /*bb70*/  MUFU.EX2 R160, R30 ;  /* 0x0000001e00a07308 */ /* 0x000ea20000000800 */
[----:B---3--:R-:W-:Y:S01]  /*bb80*/  @!P6 FMUL R158, R158, R158 ;  /* 0x0000009e9e9ee220 */ /* 0x008fe20000400000 */
[----:B------:R-:W-:-:S05]  /*bb90*/  FSETP.GEU.AND P6, PT, R35, -126, PT ;  /* 0xc2fc00002300780b */ /* 0x000fca0003fce000 */
[----:B------:R-:W-:Y:S01]  /*bba0*/  @!P0 FMUL R34, R34, 0.5 ;  /* 0x3f00000022228820 */ /* 0x000fe20000400000 */
[----:B------:R-:W3:Y:S01]  /*bbb0*/  MUFU.EX2 R161, R31 ;  /* 0x0000001f00a17308 */ /* 0x000ee20000000800 */
[----:B-1----:R-:W-:Y:S01]  /*bbc0*/  @!P5 FMUL R159, R159, R159 ;  /* 0x0000009f9f9fd220 */ /* 0x002fe20000400000 */
[----:B------:R-:W-:-:S04]  /*bbd0*/  FSETP.GEU.AND P5, PT, R36, -126, PT ;  /* 0xc2fc00002400780b */ /* 0x000fc80003fae000 */
[----:B------:R-:W-:Y:S01]  /*bbe0*/  F2FP.BF16.F32.PACK_AB R26, R159, R158 ;  /* 0x0000009e9f1a723e */ /* 0x000fe200000010ff */
        /* <DEDUP_REMOVED lines=120> */
[----:B------:R-:W-:Y:S02]  /*c370*/  FSETP.GEU.AND P6, PT, R67, -126, PT ;  /* 0xc2fc00004300780b */ /* 0x000fe40003fce000 */
[----:B------:R-:W-:-:S03]  /*c380*/  F2FP.BF16.F32.PACK_AB R60, R129, R128 ;  /* 0x00000080813c723e */ /* 0x000fc600000010ff */
[----:B------:R-:W-:Y:S01]  /*c390*/  @!P0 FMUL R66, R66, 0.5 ;  /* 0x3f00000042428820 */ /* 0x000fe20000400000 */
[----:B------:R-:W1:Y:S01]  /*c3a0*/  MUFU.EX2 R189, R63 ;  /* 0x0000003f00bd7308 */ /* 0x000e620000000800 */
[----:B--2---:R-:W-:Y:S01]  /*c3b0*/  @!P5 FMUL R187, R187, R187 ;  /* 0x000000bbbbbbd220 */ /* 0x004fe20000400000 */
[----:B------:R-:W-:Y:S02]  /*c3c0*/  FSETP.GEU.AND P5, PT, R68, -126, PT ;  /* 0xc2fc00004400780b */ /* 0x000fe40003fae000 */
[----:B------:R-:W-:Y:S02]  /*c3d0*/  F2FP.BF16.F32.PACK_AB R61, R131, R130 ;  /* 0x00000082833d723e */ /* 0x000fe400000010ff */
[----:B------:R-:W-:Y:S01]  /*c3e0*/  F2FP.BF16.F32.PACK_AB R40, R187, R186 ;  /* 0x000000babb28723e */ /* 0x000fe200000010ff */
[----:B------:R-:W-:Y:S01]  /*c3f0*/  @!P6 FMUL R67, R67, 0.5 ;  /* 0x3f0000004343e820 */ /* 0x000fe20000400000 */
[----:B------:R-:W2:Y:S01]  /*c400*/  MUFU.EX2 R42, R64 ;  /* 0x00000040002a7308 */ /* 0x000ea20000000800 */
[----:B---3--:R-:W-:Y:S01]  /*c410*/  @!P4 FMUL R188, R188, R188 ;  /* 0x000000bcbcbcc220 */ /* 0x008fe20000400000 */
[----:B------:R-:W-:-:S02]  /*c420*/  FSETP.GEU.AND P4, PT, R69, -126, PT ;  /* 0xc2fc00004500780b */ /* 0x000fc40003f8e000 */
[----:B------:R-:W-:-:S03]  /*c430*/  F2FP.BF16.F32.PACK_AB R62, R133, R132 ;  /* 0x00000084853e723e */ /* 0x000fc600000010ff */
[----:B------:R-:W-:Y:S01]  /*c440*/  @!P5 FMUL R68, R68, 0.5 ;  /* 0x3f0000004444d820 */ /* 0x000fe20000400000 */
[----:B------:R-:W3:Y:S01]  /*c450*/  MUFU.EX2 R50, R65 ;  /* 0x0000004100327308 */ /* 0x000ee20000000800 */
[----:B-1----:R-:W-:Y:S01]  /*c460*/  @!P3 FMUL R189, R189, R189 ;  /* 0x000000bdbdbdb220 */ /* 0x002fe20000400000 */
[----:B------:R-:W-:Y:S02]  /*c470*/  FSETP.GEU.AND P3, PT, R70, -126, PT ;  /* 0xc2fc00004600780b */ /* 0x000fe40003f6e000 */
[----:B------:R-:W-:Y:S02]  /*c480*/  F2FP.BF16.F32.PACK_AB R63, R135, R134 ;  /* 0x00000086873f723e */ /* 0x000fe400000010ff */
[----:B------:R-:W-:Y:S01]  /*c490*/  F2FP.BF16.F32.PACK_AB R41, R189, R188 ;  /* 0x000000bcbd29723e */ /* 0x000fe200000010ff */
[----:B------:R-:W-:Y:S01]  /*c4a0*/  @!P4 FMUL R69, R69, 0.5 ;  /* 0x3f0000004545c820 */ /* 0x000fe20000400000 */
[----:B------:R-:W1:Y:S01]  /*c4b0*/  MUFU.EX2 R43, R66 ;  /* 0x00000042002b7308 */ /* 0x000e620000000800 */
[----:B--2---:R-:W-:Y:S01]  /*c4c0*/  @!P2 FMUL R42, R42, R42 ;  /* 0x0000002a2a2aa220 */ /* 0x004fe20000400000 */
[----:B------:R-:W-:-:S02]  /*c4d0*/  FSETP.GEU.AND P2, PT, R71, -126, PT ;  /* 0xc2fc00004700780b */ /* 0x000fc40003f4e000 */
[----:B------:R-:W-:Y:S02]  /*c4e0*/  F2FP.BF16.F32.PACK_AB R64, R137, R136 ;  /* 0x000000888940723e */ /* 0x000fe400000010ff */
[----:B------:R2:W-:Y:S01]  /*c4f0*/  STL [R1+0x18], R42 ;  /* 0x0000182a01007387 */ /* 0x0005e20000100800 */
[----:B------:R-:W-:Y:S01]  /*c500*/  @!P3 FMUL R70, R70, 0.5 ;  /* 0x3f0000004646b820 */ /* 0x000fe20000400000 */
[----:B------:R-:W4:Y:S01]  /*c510*/  MUFU.EX2 R49, R67 ;  /* 0x0000004300317308 */ /* 0x000f220000000800 */
[----:B---3--:R-:W-:Y:S01]  /*c520*/  @!P1 FMUL R50, R50, R50 ;  /* 0x0000003232329220 */ /* 0x008fe20000400000 */
[----:B------:R-:W-:Y:S02]  /*c530*/  FSETP.GEU.AND P1, PT, R72, -126, PT ;  /* 0xc2fc00004800780b */ /* 0x000fe40003f2e000 */
[----:B------:R-:W-:Y:S02]  /*c540*/  F2FP.BF16.F32.PACK_AB R65, R139, R138 ;  /* 0x0000008a8b41723e */ /* 0x000fe400000010ff */
[----:B------:R-:W-:Y:S01]  /*c550*/  STL [R1+0x1c], R50 ;  /* 0x00001c3201007387 */ /* 0x000fe20000100800 */
[----:B------:R-:W-:Y:S01]  /*c560*/  @!P2 FMUL R71, R71, 0.5 ;  /* 0x3f0000004747a820 */ /* 0x000fe20000400000 */
[----:B------:R-:W3:Y:S01]  /*c570*/  MUFU.EX2 R44, R68 ;  /* 0x00000044002c7308 */ /* 0x000ee20000000800 */
[----:B-1----:R-:W-:Y:S01]  /*c580*/  @!P0 FMUL R43, R43, R43 ;  /* 0x0000002b2b2b8220 */ /* 0x002fe20000400000 */
[----:B------:R-:W-:-:S02]  /*c590*/  FSETP.GEU.AND P0, PT, R73, -126, PT ;  /* 0xc2fc00004900780b */ /* 0x000fc40003f0e000 */
[----:B------:R-:W-:Y:S02]  /*c5a0*/  F2FP.BF16.F32.PACK_AB R66, R141, R140 ;  /* 0x0000008c8d42723e */ /* 0x000fe400000010ff */
[----:B------:R1:W-:Y:S01]  /*c5b0*/  STL [R1+0x20], R43 ;  /* 0x0000202b01007387 */ /* 0x0003e20000100800 */
[----:B------:R-:W-:Y:S01]  /*c5c0*/  @!P1 FMUL R72, R72, 0.5 ;  /* 0x3f00000048489820 */ /* 0x000fe20000400000 */
[----:B------:R-:W5:Y:S01]  /*c5d0*/  MUFU.EX2 R48, R69 ;  /* 0x0000004500307308 */ /* 0x000f620000000800 */
[----:B----4-:R-:W-:Y:S01]  /*c5e0*/  @!P6 FMUL R49, R49, R49 ;  /* 0x000000313131e220 */ /* 0x010fe20000400000 */
[----:B------:R-:W-:Y:S02]  /*c5f0*/  FSETP.GEU.AND P6, PT, R74, -126, PT ;  /* 0xc2fc00004a00780b */ /* 0x000fe40003fce000 */
[----:B------:R-:W-:Y:S02]  /*c600*/  F2FP.BF16.F32.PACK_AB R67, R143, R142 ;  /* 0x0000008e8f43723e */ /* 0x000fe400000010ff */
[----:B------:R-:W-:Y:S01]  /*c610*/  STL [R1+0x24], R49 ;  /* 0x0000243101007387 */ /* 0x000fe20000100800 */
[----:B------:R-:W-:Y:S01]  /*c620*/  @!P0 FMUL R73, R73, 0.5 ;  /* 0x3f00000049498820 */ /* 0x000fe20000400000 */
[----:B------:R-:W4:Y:S01]  /*c630*/  MUFU.EX2 R45, R70 ;  /* 0x00000046002d7308 */ /* 0x000f220000000800 */
[----:B---3--:R-:W-:Y:S01]  /*c640*/  @!P5 FMUL R44, R44, R44 ;  /* 0x0000002c2c2cd220 */ /* 0x008fe20000400000 */
[----:B------:R-:W-:-:S02]  /*c650*/  FSETP.GEU.AND P5, PT, R75, -126, PT ;  /* 0xc2fc00004b00780b */ /* 0x000fc40003fae000 */
[----:B--2---:R-:W-:Y:S02]  /*c660*/  F2FP.BF16.F32.PACK_AB R42, R50, R42 ;  /* 0x0000002a322a723e */ /* 0x004fe400000010ff */
[----:B------:R2:W-:Y:S01]  /*c670*/  STL [R1+0x28], R44 ;  /* 0x0000282c01007387 */ /* 0x0005e20000100800 */
[----:B------:R-:W-:Y:S01]  /*c680*/  @!P6 FMUL R74, R74, 0.5 ;  /* 0x3f0000004a4ae820 */ /* 0x000fe20000400000 */
[----:B------:R-:W3:Y:S01]  /*c690*/  MUFU.EX2 R47, R71 ;  /* 0x00000047002f7308 */ /* 0x000ee20000000800 */
[----:B-----5:R-:W-:Y:S01]  /*c6a0*/  @!P4 FMUL R48, R48, R48 ;  /* 0x000000303030c220 */ /* 0x020fe20000400000 */
[----:B------:R-:W-:Y:S02]  /*c6b0*/  FSETP.GEU.AND P4, PT, R76, -126, PT ;  /* 0xc2fc00004c00780b */ /* 0x000fe40003f8e000 */
[----:B------:R-:W-:Y:S02]  /*c6c0*/  F2FP.BF16.F32.PACK_AB R68, R145, R144 ;  /* 0x000000909144723e */ /* 0x000fe400000010ff */
[----:B------:R-:W-:Y:S01]  /*c6d0*/  STL [R1+0x2c], R48 ;  /* 0x00002c3001007387 */ /* 0x000fe20000100800 */
[----:B------:R-:W-:Y:S01]  /*c6e0*/  @!P5 FMUL R75, R75, 0.5 ;  /* 0x3f0000004b4bd820 */ /* 0x000fe20000400000 */
[----:B------:R-:W5:Y:S01]  /*c6f0*/  MUFU.EX2 R5, R72 ;  /* 0x0000004800057308 */ /* 0x000f620000000800 */
[----:B----4-:R-:W-:Y:S01]  /*c700*/  @!P3 FMUL R45, R45, R45 ;  /* 0x0000002d2d2db220 */ /* 0x010fe20000400000 */
[----:B------:R-:W-:-:S02]  /*c710*/  FSETP.GEU.AND P3, PT, R77, -126, PT ;  /* 0xc2fc00004d00780b */ /* 0x000fc40003f6e000 */
[----:B-1----:R-:W-:Y:S02]  /*c720*/  F2FP.BF16.F32.PACK_AB R43, R49, R43 ;  /* 0x0000002b312b723e */ /* 0x002fe400000010ff */
        /* <DEDUP_REMOVED lines=9> */
[----:B-----5:R-:W-:Y:S01]  /*c7c0*/  @!P1 FMUL R5, R5, R5 ;  /* 0x0000000505059220 */ /* 0x020fe20000400000 */
[----:B------:R-:W-:-:S02]  /*c7d0*/  FSETP.GEU.AND P1, PT, R79, -126, PT ;  /* 0xc2fc00004f00780b */ /* 0x000fc40003f2e000 */
[----:B--2---:R-:W-:Y:S02]  /*c7e0*/  F2FP.BF16.F32.PACK_AB R44, R48, R44 ;  /* 0x0000002c302c723e */ /* 0x004fe400000010ff */
[----:B------:R-:W-:Y:S01]  /*c7f0*/  STL [R1+0x38], R5 ;  /* 0x0000380501007387 */ /* 0x000fe20000100800 */
[----:B------:R-:W-:Y:S01]  /*c800*/  @!P2 FMUL R78, R78, 0.5 ;  /* 0x3f0000004e4ea820 */ /* 0x000fe20000400000 */
[----:B------:R-:W2:Y:S01]  /*c810*/  MUFU.EX2 R4, R75 ;  /* 0x0000004b00047308 */ /* 0x000ea20000000800 */
[----:B----4-:R-:W-:Y:S01]  /*c820*/  @!P0 FMUL R46, R46, R46 ;  /* 0x0000002e2e2e8220 */ /* 0x010fe20000400000 */
[----:B------:R-:W-:Y:S02]  /*c830*/  FSETP.GEU.AND P0, PT, R80, -126, PT ;  /* 0xc2fc00005000780b */ /* 0x000fe40003f0e000 */
[----:B------:R-:W-:Y:S02]  /*c840*/  F2FP.BF16.F32.PACK_AB R70, R149, R148 ;  /* 0x000000949546723e */ /* 0x000fe400000010ff */
[----:B------:R4:W-:Y:S01]  /*c850*/  STL [R1+0x3c], R46 ;  /* 0x00003c2e01007387 */ /* 0x0009e20000100800 */
[----:B------:R-:W-:Y:S01]  /*c860*/  @!P1 FMUL R79, R79, 0.5 ;  /* 0x3f0000004f4f9820 */ /* 0x000fe20000400000 */
[----:B------:R-:W5:Y:S01]  /*c870*/  MUFU.EX2 R9, R76 ;  /* 0x0000004c00097308 */ /* 0x000f620000000800 */
[----:B---3--:R-:W-:Y:S01]  /*c880*/  @!P6 FMUL R7, R7, R7 ;  /* 0x000000070707e220 */ /* 0x008fe20000400000 */
[----:B------:R-:W-:-:S02]  /*c890*/  FSETP.GEU.AND P6, PT, R81, -126, PT ;  /* 0xc2fc00005100780b */ /* 0x000fc40003fce000 */
[----:B-1----:R-:W-:Y:S02]  /*c8a0*/  F2FP.BF16.F32.PACK_AB R45, R47, R45 ;  /* 0x0000002d2f2d723e */ /* 0x002fe400000010ff */
[----:B------:R1:W-:Y:S01]  /*c8b0*/  STL [R1+0x40], R7 ;  /* 0x0000400701007387 */ /* 0x0003e20000100800 */
[----:B------:R-:W-:Y:S01]  /*c8c0*/  @!P0 FMUL R80, R80, 0.5 ;  /* 0x3f00000050508820 */ /* 0x000fe20000400000 */
[----:B------:R-:W3:Y:S01]  /*c8d0*/  MUFU.EX2 R6, R77 ;  /* 0x0000004d00067308 */ /* 0x000ee20000000800 */
[----:B--2---:R-:W-:Y:S01]  /*c8e0*/  @!P5 FMUL R4, R4, R4 ;  /* 0x000000040404d220 */ /* 0x004fe20000400000 */
[----:B------:R-:W-:Y:S02]  /*c8f0*/  FSETP.GEU.AND P5, PT, R82, -126, PT ;  /* 0xc2fc00005200780b */ /* 0x000fe40003fae000 */
[----:B------:R-:W-:Y:S02]  /*c900*/  F2FP.BF16.F32.PACK_AB R71, R93, R92 ;  /* 0x0000005c5d47723e */ /* 0x000fe400000010ff */
[----:B------:R1:W-:Y:S01]  /*c910*/  STL [R1+0x44], R4 ;  /* 0x0000440401007387 */ /* 0x0003e20000100800 */
[----:B------:R-:W-:Y:S01]  /*c920*/  @!P6 FMUL R81, R81, 0.5 ;  /* 0x3f0000005151e820 */ /* 0x000fe20000400000 */
[----:B------:R-:W2:Y:S01]  /*c930*/  MUFU.EX2 R11, R78 ;  /* 0x0000004e000b7308 */ /* 0x000ea20000000800 */
[----:B-----5:R-:W-:Y:S01]  /*c940*/  @!P4 FMUL R9, R9, R9 ;  /* 0x000000090909c220 */ /* 0x020fe20000400000 */
[----:B------:R-:W-:-:S02]  /*c950*/  FSETP.GEU.AND P4, PT, R83, -126, PT ;  /* 0xc2fc00005300780b */ /* 0x000fc40003f8e000 */
[----:B------:R-:W-:Y:S02]  /*c960*/  F2FP.BF16.F32.PACK_AB R72, R95, R94 ;  /* 0x0000005e5f48723e */ /* 0x000fe400000010ff */
[----:B------:R1:W-:Y:S01]  /*c970*/  STL [R1+0x48], R9 ;  /* 0x0000480901007387 */ /* 0x0003e20000100800 */
[----:B------:R-:W-:Y:S01]  /*c980*/  @!P5 FMUL R82, R82, 0.5 ;  /* 0x3f0000005252d820 */ /* 0x000fe20000400000 */
[----:B------:R-:W5:Y:S01]  /*c990*/  MUFU.EX2 R8, R79 ;  /* 0x0000004f00087308 */ /* 0x000f620000000800 */
[----:B---3--:R-:W-:Y:S01]  /*c9a0*/  @!P3 FMUL R6, R6, R6 ;  /* 0x000000060606b220 */ /* 0x008fe20000400000 */
[----:B------:R-:W-:Y:S02]  /*c9b0*/  FSETP.GEU.AND P3, PT, R84, -126, PT ;  /* 0xc2fc00005400780b */ /* 0x000fe40003f6e000 */
[----:B------:R-:W-:Y:S02]  /*c9c0*/  F2FP.BF16.F32.PACK_AB R73, R97, R96 ;  /* 0x000000606149723e */ /* 0x000fe400000010ff */
[----:B------:R1:W-:Y:S01]  /*c9d0*/  STL [R1+0x4c], R6 ;  /* 0x00004c0601007387 */ /* 0x0003e20000100800 */
[----:B------:R-:W-:Y:S01]  /*c9e0*/  @!P4 FMUL R83, R83, 0.5 ;  /* 0x3f0000005353c820 */ /* 0x000fe20000400000 */
[----:B------:R-:W3:Y:S01]  /*c9f0*/  MUFU.EX2 R157, R80 ;  /* 0x00000050009d7308 */ /* 0x000ee20000000800 */
[----:B--2---:R-:W-:Y:S01]  /*ca00*/  @!P2 FMUL R11, R11, R11 ;  /* 0x0000000b0b0ba220 */ /* 0x004fe20000400000 */
[----:B------:R-:W-:-:S02]  /*ca10*/  FSETP.GEU.AND P2, PT, R85, -126, PT ;  /* 0xc2fc00005500780b */ /* 0x000fc40003f4e000 */
[----:B------:R-:W-:Y:S02]  /*ca20*/  F2FP.BF16.F32.PACK_AB R74, R99, R98 ;  /* 0x00000062634a723e */ /* 0x000fe400000010ff */
[----:B------:R1:W-:Y:S01]  /*ca30*/  STL [R1+0x50], R11 ;  /* 0x0000500b01007387 */ /* 0x0003e20000100800 */
[----:B------:R-:W-:Y:S01]  /*ca40*/  @!P3 FMUL R84, R84, 0.5 ;  /* 0x3f0000005454b820 */ /* 0x000fe20000400000 */
[----:B------:R-:W2:Y:S01]  /*ca50*/  MUFU.EX2 R10, R81 ;  /* 0x00000051000a7308 */ /* 0x000ea20000000800 */
[----:B-----5:R-:W-:Y:S01]  /*ca60*/  @!P1 FMUL R8, R8, R8 ;  /* 0x0000000808089220 */ /* 0x020fe20000400000 */
[----:B------:R-:W-:Y:S02]  /*ca70*/  FSETP.GEU.AND P1, PT, R86, -126, PT ;  /* 0xc2fc00005600780b */ /* 0x000fe40003f2e000 */
[----:B------:R-:W-:Y:S02]  /*ca80*/  F2FP.BF16.F32.PACK_AB R75, R101, R100 ;  /* 0x00000064654b723e */ /* 0x000fe400000010ff */
[----:B------:R1:W-:Y:S01]  /*ca90*/  STL [R1+0x54], R8 ;  /* 0x0000540801007387 */ /* 0x0003e20000100800 */
[----:B------:R-:W-:Y:S01]  /*caa0*/  @!P2 FMUL R85, R85, 0.5 ;  /* 0x3f0000005555a820 */ /* 0x000fe20000400000 */
[----:B------:R-:W5:Y:S01]  /*cab0*/  MUFU.EX2 R20, R82 ;  /* 0x0000005200147308 */ /* 0x000f620000000800 */
[----:B---3--:R-:W-:Y:S01]  /*cac0*/  @!P0 FMUL R157, R157, R157 ;  /* 0x0000009d9d9d8220 */ /* 0x008fe20000400000 */
[----:B------:R-:W-:-:S02]  /*cad0*/  FSETP.GEU.AND P0, PT, R87, -126, PT ;  /* 0xc2fc00005700780b */ /* 0x000fc40003f0e000 */
[----:B------:R-:W-:Y:S02]  /*cae0*/  F2FP.BF16.F32.PACK_AB R76, R103, R102 ;  /* 0x00000066674c723e */ /* 0x000fe400000010ff */
[----:B------:R1:W-:Y:S01]  /*caf0*/  STL [R1+0x58], R157 ;  /* 0x0000589d01007387 */ /* 0x0003e20000100800 */
[----:B------:R-:W-:Y:S01]  /*cb00*/  @!P1 FMUL R86, R86, 0.5 ;  /* 0x3f00000056569820 */ /* 0x000fe20000400000 */
[----:B------:R-:W3:Y:S01]  /*cb10*/  MUFU.EX2 R21, R83 ;  /* 0x0000005300157308 */ /* 0x000ee20000000800 */
[----:B--2---:R-:W-:Y:S01]  /*cb20*/  @!P6 FMUL R10, R10, R10 ;  /* 0x0000000a0a0ae220 */ /* 0x004fe20000400000 */
[----:B------:R-:W-:Y:S02]  /*cb30*/  LOP3.LUT P6, RZ, R3, 0x3, R2, 0x48, !PT ;  /* 0x0000000303ff7812 */ /* 0x000fe400078c4802 */
[----:B------:R-:W-:Y:S02]  /*cb40*/  F2FP.BF16.F32.PACK_AB R77, R105, R104 ;  /* 0x00000068694d723e */ /* 0x000fe400000010ff */
[----:B------:R1:W-:Y:S01]  /*cb50*/  STL [R1+0x5c], R10 ;  /* 0x00005c0a01007387 */ /* 0x0003e20000100800 */
[----:B------:R-:W-:Y:S01]  /*cb60*/  @!P0 FMUL R87, R87, 0.5 ;  /* 0x3f00000057578820 */ /* 0x000fe20000400000 */
[----:B------:R-:W2:Y:S01]  /*cb70*/  MUFU.EX2 R14, R84 ;  /* 0x00000054000e7308 */ /* 0x000ea20000000800 */
[----:B-----5:R-:W-:Y:S01]  /*cb80*/  @!P5 FMUL R20, R20, R20 ;  /* 0x000000141414d220 */ /* 0x020fe20000400000 */
[----:B------:R-:W-:-:S02]  /*cb90*/  F2FP.BF16.F32.PACK_AB R78, R107, R106 ;  /* 0x0000006a6b4e723e */ /* 0x000fc400000010ff */
[----:B------:R-:W-:Y:S02]  /*cba0*/  F2FP.BF16.F32.PACK_AB R79, R109, R108 ;  /* 0x0000006c6d4f723e */ /* 0x000fe400000010ff */
[----:B------:R1:W-:Y:S01]  /*cbb0*/  STL [R1+0x60], R20 ;  /* 0x0000601401007387 */ /* 0x0003e20000100800 */
[----:B------:R-:W-:Y:S01]  /*cbc0*/  F2FP.BF16.F32.PACK_AB R80, R111, R110 ;  /* 0x0000006e6f50723e */ /* 0x000fe200000010ff */
[----:B------:R-:W5:Y:S01]  /*cbd0*/  MUFU.EX2 R15, R85 ;  /* 0x00000055000f7308 */ /* 0x000f620000000800 */
[----:B---3--:R-:W-:Y:S01]  /*cbe0*/  @!P4 FMUL R21, R21, R21 ;  /* 0x000000151515c220 */ /* 0x008fe20000400000 */
[----:B------:R-:W-:Y:S02]  /*cbf0*/  F2FP.BF16.F32.PACK_AB R81, R113, R112 ;  /* 0x000000707151723e */ /* 0x000fe400000010ff */
[----:B------:R-:W-:Y:S02]  /*cc00*/  F2FP.BF16.F32.PACK_AB R82, R115, R114 ;  /* 0x000000727352723e */ /* 0x000fe400000010ff */
[----:B------:R1:W-:Y:S01]  /*cc10*/  STL [R1+0x64], R21 ;  /* 0x0000641501007387 */ /* 0x0003e20000100800 */
[----:B------:R-:W-:Y:S01]  /*cc20*/  F2FP.BF16.F32.PACK_AB R83, R117, R116 ;  /* 0x000000747553723e */ /* 0x000fe200000010ff */
[----:B------:R-:W3:Y:S01]  /*cc30*/  MUFU.EX2 R12, R86 ;  /* 0x00000056000c7308 */ /* 0x000ee20000000800 */
[----:B--2---:R-:W-:Y:S01]  /*cc40*/  @!P3 FMUL R14, R14, R14 ;  /* 0x0000000e0e0eb220 */ /* 0x004fe20000400000 */
[----:B------:R-:W-:-:S02]  /*cc50*/  F2FP.BF16.F32.PACK_AB R84, R119, R118 ;  /* 0x000000767754723e */ /* 0x000fc400000010ff */
[----:B----4-:R-:W-:Y:S02]  /*cc60*/  F2FP.BF16.F32.PACK_AB R46, R46, R5 ;  /* 0x000000052e2e723e */ /* 0x010fe400000010ff */
[----:B------:R1:W-:Y:S01]  /*cc70*/  STL [R1+0x70], R14 ;  /* 0x0000700e01007387 */ /* 0x0003e20000100800 */
[----:B------:R-:W-:Y:S01]  /*cc80*/  F2FP.BF16.F32.PACK_AB R47, R4, R7 ;  /* 0x00000007042f723e */ /* 0x000fe200000010ff */
[----:B------:R-:W2:Y:S01]  /*cc90*/  MUFU.EX2 R13, R87 ;  /* 0x00000057000d7308 */ /* 0x000ea20000000800 */
[----:B-----5:R-:W-:Y:S01]  /*cca0*/  @!P2 FMUL R15, R15, R15 ;  /* 0x0000000f0f0fa220 */ /* 0x020fe20000400000 */
[----:B------:R-:W-:Y:S02]  /*ccb0*/  F2FP.BF16.F32.PACK_AB R85, R121, R120 ;  /* 0x000000787955723e */ /* 0x000fe400000010ff */
[----:B------:R-:W-:Y:S02]  /*ccc0*/  F2FP.BF16.F32.PACK_AB R48, R6, R9 ;  /* 0x000000090630723e */ /* 0x000fe400000010ff */
[----:B------:R1:W-:Y:S01]  /*ccd0*/  STL [R1+0x74], R15 ;  /* 0x0000740f01007387 */ /* 0x0003e20000100800 */
[----:B------:R-:W-:Y:S01]  /*cce0*/  F2FP.BF16.F32.PACK_AB R49, R8, R11 ;  /* 0x0000000b0831723e */ /* 0x000fe200000010ff */
[----:B---3--:R-:W-:Y:S01]  /*ccf0*/  @!P1 FMUL R12, R12, R12 ;  /* 0x0000000c0c0c9220 */ /* 0x008fe20000400000 */
[----:B------:R-:W-:-:S02]  /*cd00*/  F2FP.BF16.F32.PACK_AB R86, R123, R122 ;  /* 0x0000007a7b56723e */ /* 0x000fc400000010ff */
[----:B------:R-:W-:Y:S02]  /*cd10*/  F2FP.BF16.F32.PACK_AB R50, R10, R157 ;  /* 0x0000009d0a32723e */ /* 0x000fe400000010ff */
[----:B------:R1:W-:Y:S01]  /*cd20*/  STL [R1+0x68], R12 ;  /* 0x0000680c01007387 */ /* 0x0003e20000100800 */
[----:B------:R-:W-:Y:S01]  /*cd30*/  F2FP.BF16.F32.PACK_AB R51, R21, R20 ;  /* 0x000000141533723e */ /* 0x000fe200000010ff */
[----:B--2---:R-:W-:Y:S01]  /*cd40*/  @!P0 FMUL R13, R13, R13 ;  /* 0x0000000d0d0d8220 */ /* 0x004fe20000400000 */
[----:B------:R-:W-:Y:S02]  /*cd50*/  F2FP.BF16.F32.PACK_AB R87, R151, R150 ;  /* 0x000000969757723e */ /* 0x000fe400000010ff */
[----:B------:R-:W-:Y:S02]  /*cd60*/  F2FP.BF16.F32.PACK_AB R52, R15, R14 ;  /* 0x0000000e0f34723e */ /* 0x000fe400000010ff */
[----:B------:R1:W-:Y:S01]  /*cd70*/  STL [R1+0x6c], R13 ;  /* 0x00006c0d01007387 */ /* 0x0003e20000100800 */
[----:B------:R-:W-:Y:S01]  /*cd80*/  F2FP.BF16.F32.PACK_AB R53, R13, R12 ;  /* 0x0000000c0d35723e */ /* 0x000fe200000010ff */
[----:B------:R-:W-:Y:S06]  /*cd90*/  @!P6 BRA `(.L_x_227) ;  /* 0x000000000040e947 */ /* 0x000fec0003800000 */
[----:B------:R-:W-:Y:S01]  /*cda0*/  MOV R2, 0x8 ;  /* 0x0000000800027802 */ /* 0x000fe20000000f00 */
[----:B------:R-:W2:Y:S01]  /*cdb0*/  LDCU.64 UR6, c[0x4][0xb0] ;  /* 0x01001600ff0677ac */ /* 0x000ea20008000a00 */
[----:B-1----:R-:W-:Y:S02]  /*cdc0*/  HFMA2 R12, -RZ, RZ, 0, 5.9604644775390625e-08 ;  /* 0x00000001ff0c7431 */ /* 0x002fe400000001ff */
[----:B------:R-:W-:Y:S01]  /*cdd0*/  IMAD.MOV.U32 R8, RZ, RZ, 0x1be ;  /* 0x000001beff087424 */ /* 0x000fe200078e00ff */
[----:B------:R-:W1:Y:S01]  /*cde0*/  LDCU.64 UR4, c[0x4][0xb8] ;  /* 0x01001700ff0477ac */ /* 0x000e620008000a00 */
[----:B------:R-:W3:Y:S01]  /*cdf0*/  LDC.64 R2, c[0x4][R2] ;  /* 0x0100000002027b82 */ /* 0x000ee20000000a00 */
[----:B------:R-:W-:Y:S01]  /*ce00*/  IMAD.MOV.U32 R13, RZ, RZ, RZ ;  /* 0x000000ffff0d7224 */ /* 0x000fe200078e00ff */
[----:B------:R-:W4:Y:S01]  /*ce10*/  LDCU.64 UR8, c[0x4][0x20] ;  /* 0x01000400ff0877ac */ /* 0x000f220008000a00 */
[----:B--2---:R-:W-:Y:S01]  /*ce20*/  IMAD.U32 R4, RZ, RZ, UR6 ;  /* 0x00000006ff047e24 */ /* 0x004fe2000f8e00ff */
[----:B------:R-:W-:Y:S01]  /*ce30*/  MOV R5, UR7 ;  /* 0x0000000700057c02 */ /* 0x000fe20008000f00 */
[----:B-1----:R-:W-:Y:S01]  /*ce40*/  IMAD.U32 R6, RZ, RZ, UR4 ;  /* 0x00000004ff067e24 */ /* 0x002fe2000f8e00ff */
[----:B------:R-:W-:Y:S01]  /*ce50*/  MOV R7, UR5 ;  /* 0x0000000500077c02 */ /* 0x000fe20008000f00 */
[----:B----4-:R-:W-:Y:S01]  /*ce60*/  IMAD.U32 R10, RZ, RZ, UR8 ;  /* 0x00000008ff0a7e24 */ /* 0x010fe2000f8e00ff */
[----:B------:R-:W-:-:S02]  /*ce70*/  MOV R11, UR9 ;  /* 0x00000009000b7c02 */ /* 0x000fc40008000f00 */
[----:B------:R-:W-:-:S07]  /*ce80*/  LEPC R20, `(.L_x_227) ;  /* 0x000000001014794e */ /* 0x000fce0000000000 */
[----:B---3--:R-:W-:Y:S05]  /*ce90*/  CALL.ABS.NOINC R2 ;  /* 0x0000000002007343 */ /* 0x008fea0003c00000 */
.L_x_227:
[C---:B------:R-:W-:Y:S01]  /*cea0*/  FSETP.NEU.AND P0, PT, R17.reuse, -INF , PT ;  /* 0xff8000001100780b */ /* 0x040fe20003f0d000 */
[----:B------:R-:W2:Y:S01]  /*ceb0*/  S2R R2, SR_TID.X ;  /* 0x0000000000027919 */ /* 0x000ea20000002100 */
[----:B------:R-:W-:Y:S05]  /*cec0*/  WARPSYNC.ALL ;  /* 0x0000000000007948 */ /* 0x000fea0003800000 */
[----:B------:R-:W-:Y:S01]  /*ced0*/  FSEL R0, R17, RZ, P0 ;  /* 0x000000ff11007208 */ /* 0x000fe20000000000 */
[----:B------:R-:W-:Y:S01]  /*cee0*/  UIADD3 UR4, UPT, UPT, UR38, 0x20, URZ ;  /* 0x0000002026047890 */ /* 0x000fe2000fffe0ff */
[----:B------:R3:W-:Y:S03]  /*cef0*/  STTM.x32 tmem[UR38], R56 ;  /* 0x00000038000079ed */ /* 0x0007e600082c0026 */
[----:B------:R-:W-:Y:S01]  /*cf00*/  FMUL R0, R0, -UR36 ;  /* 0x8000002400007c20 */ /* 0x000fe20008400000 */
[----:B------:R-:W-:-:S03]  /*cf10*/  USHF.R.U32.HI UR4, URZ, 0x15, UR4 ;  /* 0x00000015ff047899 */ /* 0x000fc60008011604 */
[--C-:B------:R-:W-:Y:S02]  /*cf20*/  FFMA2 R88, R88.F32x2.HI_LO, UR36.F32, R0.reuse.F32 ;  /* 0x0000002458587c49 */ /* 0x100fe40009200000 */
[----:B------:R-:W-:Y:S01]  /*cf30*/  FFMA2 R90, R90.F32x2.HI_LO, UR36.F32, R0.F32 ;  /* 0x000000245a5a7c49 */ /* 0x000fe20009200000 */
[----:B------:R-:W-:Y:S02]  /*cf40*/  MOV R3, UR4 ;  /* 0x0000000400037c02 */ /* 0x000fe40008000f00 */
[----:B------:R-:W-:Y:S02]  /*cf50*/  FSETP.GEU.AND P4, PT, R88, -126, PT ;  /* 0xc2fc00005800780b */ /* 0x000fe40003f8e000 */
[----:B------:R-:W-:Y:S02]  /*cf60*/  FSETP.GEU.AND P3, PT, R89, -126, PT ;  /* 0xc2fc00005900780b */ /* 0x000fe40003f6e000 */
[----:B------:R-:W-:Y:S02]  /*cf70*/  FSETP.GEU.AND P2, PT, R90, -126, PT ;  /* 0xc2fc00005a00780b */ /* 0x000fe40003f4e000 */
[----:B------:R-:W-:-:S07]  /*cf80*/  FSETP.GEU.AND P1, PT, R91, -126, PT ;  /* 0xc2fc00005b00780b */ /* 0x000fce0003f2e000 */
[----:B------:R-:W-:Y:S02]  /*cf90*/  @!P4 FMUL R88, R88, 0.5 ;  /* 0x3f0000005858c820 */ /* 0x000fe40000400000 */
[----:B------:R-:W-:Y:S02]  /*cfa0*/  @!P3 FMUL R89, R89, 0.5 ;  /* 0x3f0000005959b820 */ /* 0x000fe40000400000 */
[----:B------:R-:W-:Y:S02]  /*cfb0*/  @!P2 FMUL R90, R90, 0.5 ;  /* 0x3f0000005a5aa820 */ /* 0x000fe40000400000 */
[----:B------:R-:W-:Y:S01]  /*cfc0*/  @!P1 FMUL R91, R91, 0.5 ;  /* 0x3f0000005b5b9820 */ /* 0x000fe20000400000 */
[----:B---3--:R-:W3:Y:S01]  /*cfd0*/  MUFU.EX2 R58, R88 ;  /* 0x00000058003a7308 */ /* 0x008ee20000000800 */
[----:B--2---:R-:W-:-:S04]  /*cfe0*/  SHF.R.U32.HI R60, RZ, 0x5, R2 ;  /* 0x00000005ff3c7819 */ /* 0x004fc80000011602 */
[----:B------:R-:W-:-:S03]  /*cff0*/  LOP3.LUT P0, RZ, R3, 0x3, R60, 0x48, !PT ;  /* 0x0000000303ff7812 */ /* 0x000fc6000780483c */
[----:B------:R-:W2:Y:S08]  /*d000*/  MUFU.EX2 R59, R89 ;  /* 0x00000059003b7308 */ /* 0x000eb00000000800 */
[----:B------:R-:W4:Y:S01]  /*d010*/  MUFU.EX2 R56, R90 ;  /* 0x0000005a00387308 */ /* 0x000f220000000800 */
[----:B---3--:R-:W-:-:S07]  /*d020*/  @!P4 FMUL R58, R58, R58 ;  /* 0x0000003a3a3ac220 */ /* 0x008fce0000400000 */
[----:B------:R-:W3:Y:S01]  /*d030*/  MUFU.EX2 R57, R91 ;  /* 0x0000005b00397308 */ /* 0x000ee20000000800 */
[----:B--2---:R-:W-:-:S05]  /*d040*/  @!P3 FMUL R59, R59, R59 ;  /* 0x0000003b3b3bb220 */ /* 0x004fca0000400000 */
[----:B------:R-:W-:Y:S01]  /*d050*/  F2FP.BF16.F32.PACK_AB R54, R59, R58 ;  /* 0x0000003a3b36723e */ /* 0x000fe200000010ff */
[----:B----4-:R-:W-:Y:S01]  /*d060*/  @!P2 FMUL R56, R56, R56 ;  /* 0x000000383838a220 */ /* 0x010fe20000400000 */
[----:B---3--:R-:W-:-:S05]  /*d070*/  @!P1 FMUL R57, R57, R57 ;  /* 0x0000003939399220 */ /* 0x008fca0000400000 */
[----:B------:R-:W-:Y:S01]  /*d080*/  F2FP.BF16.F32.PACK_AB R55, R57, R56 ;  /* 0x000000383937723e */ /* 0x000fe200000010ff */
[----:B------:R-:W-:Y:S06]  /*d090*/  @!P0 BRA `(.L_x_228) ;  /* 0x0000000000408947 */ /* 0x000fec0003800000 */
[----:B-1----:R-:W-:Y:S01]  /*d0a0*/  MOV R14, 0x8 ;  /* 0x00000008000e7802 */ /* 0x002fe20000000f00 */
[----:B------:R-:W1:Y:S01]  /*d0b0*/  LDCU.64 UR8, c[0x4][0xb0] ;  /* 0x01001600ff0877ac */ /* 0x000e620008000a00 */
[----:B------:R-:W-:Y:S02]  /*d0c0*/  HFMA2 R12, -RZ, RZ, 0, 5.9604644775390625e-08 ;  /* 0x00000001ff0c7431 */ /* 0x000fe400000001ff */
[----:B------:R-:W-:Y:S01]  /*d0d0*/  IMAD.MOV.U32 R8, RZ, RZ, 0x1be ;  /* 0x000001beff087424 */ /* 0x000fe200078e00ff */
[----:B------:R-:W2:Y:S01]  /*d0e0*/  LDCU.64 UR6, c[0x4][0xb8] ;  /* 0x01001700ff0677ac */ /* 0x000ea20008000a00 */
[----:B------:R-:W3:Y:S01]  /*d0f0*/  LDC.64 R14, c[0x4][R14] ;  /* 0x010000000e0e7b82 */ /* 0x000ee20000000a00 */
[----:B------:R-:W-:Y:S01]  /*d100*/  IMAD.MOV.U32 R13, RZ, RZ, RZ ;  /* 0x000000ffff0d7224 */ /* 0x000fe200078e00ff */
[----:B------:R-:W4:Y:S01]  /*d110*/  LDCU.64 UR4, c[0x4][0x20] ;  /* 0x01000400ff0477ac */ /* 0x000f220008000a00 */
[----:B-1----:R-:W-:Y:S01]  /*d120*/  IMAD.U32 R4, RZ, RZ, UR8 ;  /* 0x00000008ff047e24 */ /* 0x002fe2000f8e00ff */
[----:B------:R-:W-:Y:S01]  /*d130*/  MOV R5, UR9 ;  /* 0x0000000900057c02 */ /* 0x000fe20008000f00 */
[----:B--2---:R-:W-:Y:S01]  /*d140*/  IMAD.U32 R6, RZ, RZ, UR6 ;  /* 0x00000006ff067e24 */ /* 0x004fe2000f8e00ff */
[----:B------:R-:W-:Y:S01]  /*d150*/  MOV R7, UR7 ;  /* 0x0000000700077c02 */ /* 0x000fe20008000f00 */
[----:B----4-:R-:W-:Y:S01]  /*d160*/  IMAD.U32 R10, RZ, RZ, UR4 ;  /* 0x00000004ff0a7e24 */ /* 0x010fe2000f8e00ff */
[----:B------:R-:W-:-:S02]  /*d170*/  MOV R11, UR5 ;  /* 0x00000005000b7c02 */ /* 0x000fc40008000f00 */
[----:B------:R-:W-:-:S07]  /*d180*/  LEPC R20, `(.L_x_228) ;  /* 0x000000001014794e */ /* 0x000fce0000000000 */
[----:B---3--:R-:W-:Y:S05]  /*d190*/  CALL.ABS.NOINC R14 ;  /* 0x000000000e007343 */ /* 0x008fea0003c00000 */
.L_x_228:
[----:B------:R-:W-:-:S04]  /*d1a0*/  UISETP.NE.AND UP0, UPT, UR50, URZ, UPT ;  /* 0x000000ff3200728c */ /* 0x000fc8000bf05270 */
[----:B------:R-:W-:-:S06]  /*d1b0*/  USEL UR4, UR42, UR41, UP0 ;  /* 0x000000292a047287 */ /* 0x000fcc0008000000 */
[----:B------:R-:W-:Y:S01]  /*d1c0*/  MOV R0, UR4 ;  /* 0x0000000400007c02 */ /* 0x000fe20008000f00 */
[----:B------:R-:W-:Y:S05]  /*d1d0*/  WARPSYNC.ALL ;  /* 0x0000000000007948 */ /* 0x000fea0003800000 */
[----:B------:R-:W-:Y:S01]  /*d1e0*/  ISETP.GT.U32.AND P1, PT, R0, 0x1, PT ;  /* 0x000000010000780c */ /* 0x000fe20003f24070 */
[----:B------:R2:W-:Y:S01]  /*d1f0*/  STTM.x32 tmem[UR38+0x20], R24 ;  /* 0x00002018000079ed */ /* 0x0005e200082c0026 */
[----:B------:R-:W3:Y:S11]  /*d200*/  FENCE.VIEW.ASYNC.T ;  /* 0x00000000000073c6 */ /* 0x000ef60000000200 */
[----:B------:R-:W-:Y:S05]  /*d210*/  @P1 BRA `(.L_x_229) ;  /* 0x0000000000081947 */ /* 0x000fea0003800000 */
[----:B------:R-:W-:Y:S05]  /*d220*/  BPT.TRAP 0x1 ;  /* 0x000000040000795c */ /* 0x000fea0000300000 */
[----:B------:R-:W-:Y:S05]  /*d230*/  BPT.TRAP 0x1 ;  /* 0x000000040000795c */ /* 0x000fea0000300000 */
.L_x_229:
[----:B------:R-:W4:Y:S01]  /*d240*/  S2UR UR5, SR_CgaCtaId ;  /* 0x00000000000579c3 */ /* 0x000f220000008800 */
[----:B------:R-:W-:Y:S01]  /*d250*/  UISETP.NE.AND UP0, UPT, UR50, URZ, UPT ;  /* 0x000000ff3200728c */ /* 0x000fe2000bf05270 */
[----:B------:R-:W-:-:S03]  /*d260*/  UMOV UR4, 0x400 ;  /* 0x0000040000047882 */ /* 0x000fc60000000000 */
[----:B------:R-:W-:-:S04]  /*d270*/  USEL UR38, UR43, UR44, UP0 ;  /* 0x0000002c2b267287 */ /* 0x000fc80008000000 */
[----:B------:R-:W-:Y:S02]  /*d280*/  ULOP3.LUT UR38, UR38, 0x1, URZ, 0x3c, !UPT ;  /* 0x0000000126267892 */ /* 0x000fe4000f8e3cff */
[----:B----4-:R-:W-:-:S04]  /*d290*/  ULEA UR4, UR5, UR4, 0x18 ;  /* 0x0000000405047291 */ /* 0x010fc8000f8ec0ff */
[----:B------:R-:W-:Y:S02]  /*d2a0*/  UIADD3 UR6, UPT, UPT, UR4, 0x5068, URZ ;  /* 0x0000506804067890 */ /* 0x000fe4000fffe0ff */
[----:B------:R-:W-:Y:S02]  /*d2b0*/  @UP0 UIADD3 UR6, UPT, UPT, UR4, 0x5058, URZ ;  /* 0x0000505804060890 */ /* 0x000fe4000fffe0ff */
[----:B------:R-:W-:Y:S02]  /*d2c0*/  UISETP.NE.AND UP0, UPT, UR40, URZ, UPT ;  /* 0x000000ff2800728c */ /* 0x000fe4000bf05270 */
[----:B------:R-:W-:-:S09]  /*d2d0*/  UPRMT UR6, UR5, 0x654, UR6 ;  /* 0x0000065405067896 */ /* 0x000fd20008000006 */
[----:B---3--:R-:W-:Y:S01]  /*d2e0*/  SYNCS.ARRIVE.TRANS64.RED.A1T0 RZ, [UR6], RZ ;  /* 0x000000ffffff79a7 */ /* 0x008fe20008100406 */
[----:B------:R-:W-:Y:S05]  /*d2f0*/  BRA.U UP0, `(.L_x_230) ;  /* 0x0000000100047547 */ /* 0x000fea000b800000 */
[----:B------:R-:W-:Y:S05]  /*d300*/  BPT.TRAP 0x1 ;  /* 0x000000040000795c */ /* 0x000fea0000300000 */
.L_x_230:
[----:B------:R-:W-:Y:S01]  /*d310*/  UISETP.NE.AND UP0, UPT, UR50, URZ, UPT ;  /* 0x000000ff3200728c */ /* 0x000fe2000bf05270 */
[----:B------:R-:W-:Y:S01]  /*d320*/  MOV R0, UR37 ;  /* 0x0000002500007c02 */ /* 0x000fe20008000f00 */
[----:B------:R-:W-:Y:S01]  /*d330*/  UIADD3 UR5, UPT, UPT, UR4, 0x5078, URZ ;  /* 0x0000507804057890 */ /* 0x000fe2000fffe0ff */
[----:B------:R-:W-:Y:S01]  /*d340*/  FADD2 R22, R22.F32x2.HI_LO, RZ.F32 ;  /* 0x000000ff1616724b */ /* 0x000fe20000200000 */
[----:B------:R-:W-:Y:S01]  /*d350*/  FSETP.NEU.AND P0, PT, R17, -INF , PT ;  /* 0xff8000001100780b */ /* 0x000fe20003f0d000 */
[----:B------:R-:W-:Y:S01]  /*d360*/  FADD2 R124, R124.F32x2.HI_LO, RZ.F32 ;  /* 0x000000ff7c7c724b */ /* 0x000fe20000200000 */
[----:B------:R-:W-:Y:S01]  /*d370*/  SHF.L.U32 R0, R0, 0x1f, RZ ;  /* 0x0000001f00007819 */ /* 0x000fe200000006ff */
[----:B------:R-:W-:Y:S01]  /*d380*/  FADD2 R22, R22.F32x2.HI_LO, R130.F32x2.HI_LO ;  /* 0x000000821616724b */ /* 0x000fe20000000000 */
[----:B------:R-:W-:Y:S01]  /*d390*/  FSEL R3, R17, RZ, P0 ;  /* 0x000000ff11037208 */ /* 0x000fe20000000000 */
[----:B------:R-:W-:Y:S02]  /*d3a0*/  FADD2 R126, R126.F32x2.HI_LO, RZ.F32 ;  /* 0x000000ff7e7e724b */ /* 0x000fe40000200000 */
[----:B------:R-:W-:Y:S01]  /*d3b0*/  @!UP0 UIADD3 UR5, UPT, UPT, UR4, 0x5088, URZ ;  /* 0x0000508804058890 */ /* 0x000fe2000fffe0ff */
[----:B------:R-:W-:Y:S01]  /*d3c0*/  FADD2 R124, R124.F32x2.HI_LO, R132.F32x2.HI_LO ;  /* 0x000000847c7c724b */ /* 0x000fe20000000000 */
[----:B------:R-:W-:Y:S01]  /*d3d0*/  FSETP.NEU.AND P0, PT, R156, R3, PT ;  /* 0x000000039c00720b */ /* 0x000fe20003f0d000 */
[----:B------:R-:W-:-:S02]  /*d3e0*/  FADD2 R126, R126.F32x2.HI_LO, R134.F32x2.HI_LO ;  /* 0x000000867e7e724b */ /* 0x000fc40000000000 */
[----:B------:R-:W-:Y:S02]  /*d3f0*/  FADD2 R22, R22.F32x2.HI_LO, R138.F32x2.HI_LO ;  /* 0x0000008a1616724b */ /* 0x000fe40000000000 */
[----:B------:R-:W-:Y:S02]  /*d400*/  FADD2 R124, R124.F32x2.HI_LO, R140.F32x2.HI_LO ;  /* 0x0000008c7c7c724b */ /* 0x000fe40000000000 */
[----:B------:R-:W3:Y:S01]  /*d410*/  SYNCS.PHASECHK.TRANS64.TRYWAIT P2, [UR5], R0 ;  /* 0x00000000ff0075a7 */ /* 0x000ee20008041105 */
[----:B------:R-:W-:Y:S02]  /*d420*/  FADD2 R126, R126.F32x2.HI_LO, R142.F32x2.HI_LO ;  /* 0x0000008e7e7e724b */ /* 0x000fe40000000000 */
[----:B------:R-:W-:Y:S02]  /*d430*/  FADD2 R22, R22.F32x2.HI_LO, R146.F32x2.HI_LO ;  /* 0x000000921616724b */ /* 0x000fe40000000000 */
[----:B------:R-:W-:Y:S02]  /*d440*/  FADD2 R124, R124.F32x2.HI_LO, R148.F32x2.HI_LO ;  /* 0x000000947c7c724b */ /* 0x000fe40000000000 */
[----:B------:R-:W-:-:S02]  /*d450*/  FADD2 R126, R126.F32x2.HI_LO, R92.F32x2.HI_LO ;  /* 0x0000005c7e7e724b */ /* 0x000fc40000000000 */
[----:B------:R-:W-:Y:S02]  /*d460*/  FADD2 R22, R22.F32x2.HI_LO, R96.F32x2.HI_LO ;  /* 0x000000601616724b */ /* 0x000fe40000000000 */
[----:B------:R-:W-:Y:S02]  /*d470*/  FADD2 R124, R124.F32x2.HI_LO, R98.F32x2.HI_LO ;  /* 0x000000627c7c724b */ /* 0x000fe40000000000 */
[----:B------:R-:W-:Y:S02]  /*d480*/  FADD2 R126, R126.F32x2.HI_LO, R100.F32x2.HI_LO ;  /* 0x000000647e7e724b */ /* 0x000fe40000000000 */
[----:B------:R-:W-:Y:S01]  /*d490*/  FADD2 R22, R22.F32x2.HI_LO, R104.F32x2.HI_LO ;  /* 0x000000681616724b */ /* 0x000fe20000000000 */
[----:B---3--:R-:W-:Y:S06]  /*d4a0*/  @!P2 BRA `(.L_x_231) ;  /* 0x0000003800fca947 */ /* 0x008fec0003800000 */
.L_x_381:
[----:B------:R-:W-:Y:S01]  /*d4b0*/  BSSY.RECONVERGENT B0, `(.L_x_232) ;  /* 0x000000a000007945 */ /* 0x000fe20003800200 */
[----:B---3--:R-:W-:-:S03]  /*d4c0*/  MOV R5, 0x3f000000 ;  /* 0x3f00000000057802 */ /* 0x008fc60000000f00 */
[----:B------:R-:W-:Y:S05]  /*d4d0*/  @!P0 BRA `(.L_x_233) ;  /* 0x00000000001c8947 */ /* 0x000fea0003800000 */
[----:B------:R-:W-:-:S04]  /*d4e0*/  FADD R0, -R3, R156 ;  /* 0x0000009c03007221 */ /* 0x000fc80000000100 */
[----:B------:R-:W-:-:S05]  /*d4f0*/  FMUL R0, R0, UR36 ;  /* 0x0000002400007c20 */ /* 0x000fca0008400000 */
[----:B------:R-:W-:-:S13]  /*d500*/  FSETP.GEU.AND P0, PT, R0, -126, PT ;  /* 0xc2fc00000000780b */ /* 0x000fda0003f0e000 */
[----:B------:R-:W-:-:S04]  /*d510*/  @!P0 FMUL R0, R0, 0.5 ;  /* 0x3f00000000008820 */ /* 0x000fc80000400000 */
[----:B------:R-:W3:Y:S02]  /*d520*/  MUFU.EX2 R5, R0 ;  /* 0x0000000000057308 */ /* 0x000ee40000000800 */
[----:B---3--:R-:W-:-:S04]  /*d530*/  @!P0 FMUL R5, R5, R5 ;  /* 0x0000000505058220 */ /* 0x008fc80000400000 */
[----:B------:R-:W-:Y:S02]  /*d540*/  FMUL R5, R5, 0.5 ;  /* 0x3f00000005057820 */ /* 0x000fe40000400000 */
.L_x_233:
[----:B------:R-:W-:Y:S05]  /*d550*/  BSYNC.RECONVERGENT B0 ;  /* 0x0000000000007941 */ /* 0x000fea0003800200 */
.L_x_232:
[----:B--2---:R-:W2:Y:S04]  /*d560*/  LDL.LU.64 R34, [R1+0x18] ;  /* 0x0000180001227983 */ /* 0x004ea80000300a00 */
[----:B------:R-:W3:Y:S04]  /*d570*/  LDL.LU.64 R32, [R1+0x20] ;  /* 0x0000200001207983 */ /* 0x000ee80000300a00 */
[----:B------:R-:W4:Y:S04]  /*d580*/  LDL.LU.64 R30, [R1+0x30] ;  /* 0x00003000011e7983 */ /* 0x000f280000300a00 */
[----:B------:R-:W5:Y:S04]  /*d590*/  LDL.LU.64 R28, [R1+0x38] ;  /* 0x00003800011c7983 */ /* 0x000f680000300a00 */
[----:B------:R-:W5:Y:S04]  /*d5a0*/  LDL.LU.64 R26, [R1+0x40] ;  /* 0x00004000011a7983 */ /* 0x000f680000300a00 */
[----:B-1----:R-:W5:Y:S04]  /*d5b0*/  LDL.LU.64 R14, [R1+0x28] ;  /* 0x00002800010e7983 */ /* 0x002f680000300a00 */
[----:B------:R-:W5:Y:S04]  /*d5c0*/  LDL.LU.64 R24, [R1+0x50] ;  /* 0x0000500001187983 */ /* 0x000f680000300a00 */
[----:B------:R-:W5:Y:S04]  /*d5d0*/  LDL.LU.64 R20, [R1+0x58] ;  /* 0x0000580001147983 */ /* 0x000f680000300a00 */
[----:B------:R-:W5:Y:S04]  /*d5e0*/  LDL.LU.64 R12, [R1+0x60] ;  /* 0x00006000010c7983 */ /* 0x000f680000300a00 */
[----:B------:R-:W5:Y:S04]  /*d5f0*/  LDL.LU.64 R8, [R1+0x48] ;  /* 0x0000480001087983 */ /* 0x000f680000300a00 */
[----:B------:R-:W5:Y:S04]  /*d600*/  LDL.LU.64 R10, [R1+0x68] ;  /* 0x00006800010a7983 */ /* 0x000f680000300a00 */
[----:B------:R-:W5:Y:S01]  /*d610*/  LDL.LU.64 R6, [R1+0x70] ;  /* 0x0000700001067983 */ /* 0x000f620000300a00 */
[----:B------:R-:W-:-:S04]  /*d620*/  FMUL R16, R5, R16 ;  /* 0x0000001005107220 */ /* 0x000fc80000400000 */
[----:B------:R-:W-:-:S04]  /*d630*/  FADD2 R18, R16.F32, R18.F32x2.HI_LO ;  /* 0x000000121012724b */ /* 0x000fc80000040000 */
[----:B------:R-:W-:-:S04]  /*d640*/  FADD2 R18, R18.F32x2.HI_LO, R128.F32x2.HI_LO ;  /* 0x000000801212724b */ /* 0x000fc80000000000 */
[----:B------:R-:W-:-:S04]  /*d650*/  FADD2 R18, R18.F32x2.HI_LO, R136.F32x2.HI_LO ;  /* 0x000000881212724b */ /* 0x000fc80000000000 */
[----:B------:R-:W-:-:S04]  /*d660*/  FADD2 R18, R18.F32x2.HI_LO, R144.F32x2.HI_LO ;  /* 0x000000901212724b */ /* 0x000fc80000000000 */
[----:B------:R-:W-:Y:S02]  /*d670*/  FADD2 R18, R18.F32x2.HI_LO, R94.F32x2.HI_LO ;  /* 0x0000005e1212724b */ /* 0x000fe40000000000 */
[----:B------:R-:W-:Y:S02]  /*d680*/  FADD2 R124, R124.F32x2.HI_LO, R106.F32x2.HI_LO ;  /* 0x0000006a7c7c724b */ /* 0x000fe40000000000 */
[----:B------:R-:W-:Y:S02]  /*d690*/  FADD2 R126, R126.F32x2.HI_LO, R108.F32x2.HI_LO ;  /* 0x0000006c7e7e724b */ /* 0x000fe40000000000 */
[----:B------:R-:W-:Y:S02]  /*d6a0*/  FADD2 R18, R18.F32x2.HI_LO, R102.F32x2.HI_LO ;  /* 0x000000661212724b */ /* 0x000fe40000000000 */
[----:B------:R-:W-:Y:S02]  /*d6b0*/  FADD2 R22, R22.F32x2.HI_LO, R112.F32x2.HI_LO ;  /* 0x000000701616724b */ /* 0x000fe40000000000 */
[----:B------:R-:W-:-:S02]  /*d6c0*/  FADD2 R124, R124.F32x2.HI_LO, R114.F32x2.HI_LO ;  /* 0x000000727c7c724b */ /* 0x000fc40000000000 */
        /* <DEDUP_REMOVED lines=23> */
[----:B------:R-:W-:Y:S01]  /*d840*/  FADD2 R18, R18.F32x2.HI_LO, R186.F32x2.HI_LO ;  /* 0x000000ba1212724b */ /* 0x000fe20000000000 */
[----:B------:R-:W-:Y:S01]  /*d850*/  UISETP.NE.AND UP0, UPT, UR45, URZ, UPT ;  /* 0x000000ff2d00728c */ /* 0x000fe2000bf05270 */
[----:B--2---:R-:W-:-:S02]  /*d860*/  FADD2 R124, R124.F32x2.HI_LO, R34.F32x2.HI_LO ;  /* 0x000000227c7c724b */ /* 0x004fc40000000000 */
[----:B---3--:R-:W-:Y:S02]  /*d870*/  FADD2 R126, R126.F32x2.HI_LO, R32.F32x2.HI_LO ;  /* 0x000000207e7e724b */ /* 0x008fe40000000000 */
[----:B----4-:R-:W-:Y:S02]  /*d880*/  FADD2 R22, R22.F32x2.HI_LO, R30.F32x2.HI_LO ;  /* 0x0000001e1616724b */ /* 0x010fe40000000000 */
[----:B-----5:R-:W-:Y:S02]  /*d890*/  FADD2 R124, R124.F32x2.HI_LO, R28.F32x2.HI_LO ;  /* 0x0000001c7c7c724b */ /* 0x020fe40000000000 */
        /* <DEDUP_REMOVED lines=11> */
[----:B------:R-:W-:-:S04]  /*d950*/  FADD2 R18, R18.F32x2.HI_LO, R22.F32x2.HI_LO ;  /* 0x000000161212724b */ /* 0x000fc80000000000 */
[----:B------:R-:W-:-:S04]  /*d960*/  FADD2 R18, R18.F32x2.HI_LO, R124.F32x2.HI_LO ;  /* 0x0000007c1212724b */ /* 0x000fc80000000000 */
[----:B------:R-:W-:Y:S01]  /*d970*/  FADD R16, R18, R19 ;  /* 0x0000001312107221 */ /* 0x000fe20000000000 */
[----:B------:R-:W-:Y:S06]  /*d980*/  BRA.U UP0, `(.L_x_234) ;  /* 0x0000000100907547 */ /* 0x000fec000b800000 */
[----:B------:R-:W-:Y:S05]  /*d990*/  @P1 BRA `(.L_x_235) ;  /* 0x0000000000041947 */ /* 0x000fea0003800000 */
[----:B------:R-:W-:Y:S05]  /*d9a0*/  BPT.TRAP 0x1 ;  /* 0x000000040000795c */ /* 0x000fea0000300000 */
.L_x_235:
[----:B------:R-:W-:Y:S01]  /*d9b0*/  UISETP.NE.AND UP0, UPT, UR50, URZ, UPT ;  /* 0x000000ff3200728c */ /* 0x000fe2000bf05270 */
[----:B------:R-:W-:Y:S01]  /*d9c0*/  IMAD.U32 R0, RZ, RZ, UR38 ;  /* 0x00000026ff007e24 */ /* 0x000fe2000f8e00ff */
[----:B------:R-:W-:Y:S01]  /*d9d0*/  UIADD3 UR5, UPT, UPT, UR4, 0x5060, URZ ;  /* 0x0000506004057890 */ /* 0x000fe2000fffe0ff */
[----:B------:R-:W-:Y:S01]  /*d9e0*/  IMAD.U32 R2, R2, 0x10000, RZ ;  /* 0x0001000002027824 */ /* 0x000fe200078e00ff */
[----:B------:R-:W-:Y:S02]  /*d9f0*/  LOP3.LUT R60, R60, 0x3, RZ, 0xc0, !PT ;  /* 0x000000033c3c7812 */ /* 0x000fe400078ec0ff */
[----:B------:R-:W-:Y:S02]  /*da00*/  SHF.L.U32 R0, R0, 0x1f, RZ ;  /* 0x0000001f00007819 */ /* 0x000fe400000006ff */
[----:B------:R-:W-:-:S03]  /*da10*/  LOP3.LUT R2, R2, 0x600000, RZ, 0xc0, !PT ;  /* 0x0060000002027812 */ /* 0x000fc600078ec0ff */
[----:B------:R-:W-:Y:S01]  /*da20*/  @UP0 UIADD3 UR5, UPT, UPT, UR4, 0x5050, URZ ;  /* 0x0000505004050890 */ /* 0x000fe2000fffe0ff */
[----:B------:R-:W-:Y:S01]  /*da30*/  SHF.R.U32.HI R3, RZ, 0x15, R2 ;  /* 0x00000015ff037819 */ /* 0x000fe20000011602 */
[----:B------:R-:W-:-:S03]  /*da40*/  USEL UR4, URZ, 0x80, UP0 ;  /* 0x00000080ff047887 */ /* 0x000fc60008000000 */
[----:B------:R-:W-:-:S03]  /*da50*/  ISETP.NE.AND P0, PT, R60, R3, PT ;  /* 0x000000033c00720c */ /* 0x000fc60003f05270 */
[----:B------:R-:W-:Y:S01]  /*da60*/  LOP3.LUT R2, R2, UR4, RZ, 0xfc, !PT ;  /* 0x0000000402027c12 */ /* 0x000fe2000f8efcff */
[----:B------:R-:W1:Y:S02]  /*da70*/  SYNCS.PHASECHK.TRANS64.TRYWAIT P1, [UR5], R0 ;  /* 0x00000000ff0075a7 */ /* 0x000e640008021105 */
[----:B-1----:R-:W-:Y:S07]  /*da80*/  @!P1 BRA `(.L_x_236) ;  /* 0x00000034009c9947 */ /* 0x002fee0003800000 */
.L_x_383:
        /* <DEDUP_REMOVED lines=17> */
.L_x_237:
[----:B------:R-:W-:Y:S05]  /*dba0*/  WARPSYNC.ALL ;  /* 0x0000000000007948 */ /* 0x000fea0003800000 */
[----:B------:R-:W-:-:S13]  /*dbb0*/  R2UR UR4, R2 ;  /* 0x00000000020472ca */ /* 0x000fda00000e0000 */
[----:B------:R2:W-:Y:S02]  /*dbc0*/  STTM.x2 tmem[UR4], R16 ;  /* 0x00000010000079ed */ /* 0x0005e400080c0004 */
.L_x_234:
[----:B------:R-:W-:Y:S01]  /*dbd0*/  UISETP.NE.AND UP0, UPT, UR50, URZ, UPT ;  /* 0x000000ff3200728c */ /* 0x000fe2000bf05270 */
[----:B------:R-:W-:Y:S01]  /*dbe0*/  MOV R156, R17 ;  /* 0x00000011009c7202 */ /* 0x000fe20000000f00 */
[----:B------:R-:W-:Y:S02]  /*dbf0*/  UIADD3 UR5, UPT, UPT, UR45, 0x1, URZ ;  /* 0x000000012d057890 */ /* 0x000fe4000fffe0ff */
[----:B------:R-:W-:Y:S02]  /*dc00*/  USEL UR44, UR44, UR38, UP0 ;  /* 0x000000262c2c7287 */ /* 0x000fe40008000000 */
[----:B------:R-:W-:Y:S02]  /*dc10*/  USEL UR43, UR38, UR43, UP0 ;  /* 0x0000002b262b7287 */ /* 0x000fe40008000000 */
[----:B------:R-:W-:Y:S02]  /*dc20*/  UISETP.GT.AND UP0, UPT, UR5, 0x1, UPT ;  /* 0x000000010500788c */ /* 0x000fe4000bf04270 */
[----:B------:R-:W-:-:S02]  /*dc30*/  UIADD3 UR4, UPT, UPT, UR45, -0x1, URZ ;  /* 0xffffffff2d047890 */ /* 0x000fc4000fffe0ff */
[----:B------:R-:W-:-:S05]  /*dc40*/  ULOP3.LUT UR49, UR49, 0x1, URZ, 0x3c, !UPT ;  /* 0x0000000131317892 */ /* 0x000fca000f8e3cff */
[----:B------:R-:W-:Y:S01]  /*dc50*/  UMOV UR45, UR4 ;  /* 0x00000004002d7c82 */ /* 0x000fe20008000000 */
[----:B------:R-:W-:Y:S06]  /*dc60*/  BRA.U UP0, `(.L_x_238) ;  /* 0xffffffb9009c7547 */ /* 0x000fec000b83ffff */
.L_x_217:
[----:B------:R-:W-:-:S09]  /*dc70*/  UISETP.NE.AND UP0, UPT, UR40, URZ, UPT ;  /* 0x000000ff2800728c */ /* 0x000fd2000bf05270 */
[----:B------:R-:W-:Y:S05]  /*dc80*/  BRA.U UP0, `(.L_x_239) ;  /* 0x0000000100047547 */ /* 0x000fea000b800000 */
[----:B------:R-:W-:Y:S05]  /*dc90*/  BPT.TRAP 0x1 ;  /* 0x000000040000795c */ /* 0x000fea0000300000 */
.L_x_239:
[----:B------:R-:W3:Y:S01]  /*dca0*/  S2UR UR6, SR_CgaCtaId ;  /* 0x00000000000679c3 */ /* 0x000ee20000008800 */
[----:B------:R-:W-:Y:S01]  /*dcb0*/  UISETP.NE.AND UP1, UPT, UR50, URZ, UPT ;  /* 0x000000ff3200728c */ /* 0x000fe2000bf25270 */
[----:B------:R-:W-:Y:S02]  /*dcc0*/  UMOV UR5, 0x400 ;  /* 0x0000040000057882 */ /* 0x000fe40000000000 */
[----:B---3--:R-:W-:-:S04]  /*dcd0*/  ULEA UR5, UR6, UR5, 0x18 ;  /* 0x0000000506057291 */ /* 0x008fc8000f8ec0ff */
[----:B------:R-:W-:-:S04]  /*dce0*/  UIADD3 UR4, UPT, UPT, UR5, 0x5080, URZ ;  /* 0x0000508005047890 */ /* 0x000fc8000fffe0ff */
[----:B------:R-:W-:-:S09]  /*dcf0*/  @UP1 UIADD3 UR4, UPT, UPT, UR5, 0x5070, URZ ;  /* 0x0000507005041890 */ /* 0x000fd2000fffe0ff */
[----:B------:R-:W-:Y:S01]  /*dd00*/  SYNCS.ARRIVE.TRANS64.A1T0 RZ, [UR4], RZ ;  /* 0x000000ffffff79a7 */ /* 0x000fe20008100004 */
[----:B------:R-:W-:Y:S01]  /*dd10*/  USEL UR4, UR48, UR47, UP1 ;  /* 0x0000002f30047287 */ /* 0x000fe20008800000 */
[----:B------:R-:W-:Y:S11]  /*dd20*/  BRA.U UP0, `(.L_x_240) ;  /* 0x0000000100047547 */ /* 0x000ff6000b800000 */
[----:B------:R-:W-:Y:S05]  /*dd30*/  BPT.TRAP 0x1 ;  /* 0x000000040000795c */ /* 0x000fea0000300000 */
.L_x_240:
[----:B------:R-:W-:Y:S02]  /*dd40*/  UISETP.NE.AND UP0, UPT, UR50, URZ, UPT ;  /* 0x000000ff3200728c */ /* 0x000fe4000bf05270 */
[----:B------:R-:W-:Y:S02]  /*dd50*/  ULOP3.LUT UR4, UR4, 0x1, URZ, 0x3c, !UPT ;  /* 0x0000000104047892 */ /* 0x000fe4000f8e3cff */
[----:B------:R-:W-:-:S04]  /*dd60*/  UIADD3 UR7, UPT, UPT, UR5, 0x5088, URZ ;  /* 0x0000508805077890 */ /* 0x000fc8000fffe0ff */
[----:B-1----:R-:W-:-:S03]  /*dd70*/  MOV R3, UR4 ;  /* 0x0000000400037c02 */ /* 0x002fc60008000f00 */
[----:B------:R-:W-:Y:S01]  /*dd80*/  @UP0 UIADD3 UR7, UPT, UPT, UR5, 0x5078, URZ ;  /* 0x0000507805070890 */ /* 0x000fe2000fffe0ff */
[----:B------:R-:W-:-:S08]  /*dd90*/  SHF.L.U32 R3, R3, 0x1f, RZ ;  /* 0x0000001f03037819 */ /* 0x000fd000000006ff */
[----:B------:R-:W1:Y:S02]  /*dda0*/  SYNCS.PHASECHK.TRANS64.TRYWAIT P0, [UR7], R3 ;  /* 0x00000003ff0075a7 */ /* 0x000e640008001107 */
[----:B-1----:R-:W-:Y:S05]  /*ddb0*/  @!P0 BRA `(.L_x_241) ;  /* 0x0000003000e88947 */ /* 0x002fea0003800000 */
.L_x_385:
[----:B------:R-:W-:-:S04]  /*ddc0*/  UISETP.NE.AND UP0, UPT, UR50, URZ, UPT ;  /* 0x000000ff3200728c */ /* 0x000fc8000bf05270 */
[----:B------:R-:W-:-:S04]  /*ddd0*/  USEL UR41, UR42, UR41, UP0 ;  /* 0x000000292a297287 */ /* 0x000fc80008000000 */
[----:B------:R-:W-:-:S09]  /*dde0*/  UISETP.GT.U32.AND UP0, UPT, UR41, 0x1, UPT ;  /* 0x000000012900788c */ /* 0x000fd2000bf04070 */
[----:B------:R-:W-:Y:S05]  /*ddf0*/  BRA.U UP0, `(.L_x_242) ;  /* 0x0000000100087547 */ /* 0x000fea000b800000 */
[----:B------:R-:W-:Y:S05]  /*de00*/  BPT.TRAP 0x1 ;  /* 0x000000040000795c */ /* 0x000fea0000300000 */
[----:B------:R-:W-:Y:S05]  /*de10*/  BPT.TRAP 0x1 ;  /* 0x000000040000795c */ /* 0x000fea0000300000 */
.L_x_242:
[----:B------:R-:W-:Y:S02]  /*de20*/  UISETP.NE.AND UP0, UPT, UR50, URZ, UPT ;  /* 0x000000ff3200728c */ /* 0x000fe4000bf05270 */
[----:B------:R-:W-:-:S09]  /*de30*/  UIADD3 UR4, UPT, UPT, UR5, 0x5068, URZ ;  /* 0x0000506805047890 */ /* 0x000fd2000fffe0ff */
[----:B------:R-:W-:-:S04]  /*de40*/  @UP0 UIADD3 UR4, UPT, UPT, UR5, 0x5058, URZ ;  /* 0x0000505805040890 */ /* 0x000fc8000fffe0ff */
[----:B------:R-:W-:-:S09]  /*de50*/  UPRMT UR4, UR6, 0x654, UR4 ;  /* 0x0000065406047896 */ /* 0x000fd20008000004 */
[----:B------:R-:W-:Y:S01]  /*de60*/  SYNCS.ARRIVE.TRANS64.RED.A1T0 RZ, [UR4], RZ ;  /* 0x000000ffffff79a7 */ /* 0x000fe20008100404 */
[----:B------:R-:W-:Y:S05]  /*de70*/  EXIT ;  /* 0x000000000000794d */ /* 0x000fea0003800000 */
.L_x_26:
[----:B------:R-:W-:-:S05]  /*de80*/  IMAD.MOV.U32 R3, RZ, RZ, -0x4 ;  /* 0xfffffffcff037424 */ /* 0x000fca00078e00ff */
[----:B------:R-:W-:-:S05]  /*de90*/  VIADDMNMX.U32 R0, R2, R3, 0x2, PT ;  /* 0x0000000202007446 */ /* 0x000fca0003800003 */
[----:B------:R-:W-:-:S04]  /*dea0*/  IMAD.SHL.U32 R0, R0, 0x4, RZ ;  /* 0x0000000400007824 */ /* 0x000fc800078e00ff */
[----:B------:R-:W1:Y:S02]  /*deb0*/  LDC R2, c[0x2][R0] ;  /* 0x0080000000027b82 */ /* 0x000e640000000800 */
[----:B-1----:R-:W-:-:S04]  /*dec0*/  SHF.R.S32.HI R3, RZ, 0x1f, R2 ;  /* 0x0000001fff037819 */ /* 0x002fc80000011402 */
.L_x_430:
[----:B------:R-:W-:Y:S05]  /*ded0*/  BRX R2 -0xdee0                                                                                                                                                                                                                                                                                                                                                                                                                                                                                                                                                                                          (*"BRANCH_TARGETS .L_x_431,.L_x_432,.L_x_433"*) ;  /* 0xffffff2002487949 */ /* 0x000fea000383ffff */
.L_x_433:
[----:B------:R-:W-:-:S08]  /*dee0*/  NOP ;  /* 0x0000000000007918 */ /* 0x000fd00000000000 */
[----:B------:R-:W-:-:S00]  /*def0*/  USETMAXREG.DEALLOC.CTAPOOL 0x18 ;  /* 0x00000018000079c8 */ /* 0x000fc000080e0500 */
[----:B------:R-:W-:Y:S05]  /*df00*/  EXIT ;  /* 0x000000000000794d */ /* 0x000fea0003800000 */
.L_x_431:
[----:B------:R-:W-:-:S08]  /*df10*/  NOP ;  /* 0x0000000000007918 */ /* 0x000fd00000000000 */
[----:B------:R-:W1:-:S00]  /*df20*/  USETMAXREG.DEALLOC.CTAPOOL 0x20 ;  /* 0x00000020000079c8 */ /* 0x000e4000080e0500 */
[----:B------:R-:W2:Y:S01]  /*df30*/  S2UR UR11, SR_CTAID.X ;  /* 0x00000000000b79c3 */ /* 0x000ea20000002500 */
[----:B------:R-:W3:Y:S07]  /*df40*/  LDCU.64 UR6, c[0x0][0x380] ;  /* 0x00007000ff0677ac */ /* 0x000eee0008000a00 */
[----:B------:R-:W4:Y:S01]  /*df50*/  S2UR UR37, SR_CTAID.Z ;  /* 0x00000000002579c3 */ /* 0x000f220000002700 */
[----:B---3--:R-:W-:Y:S02]  /*df60*/  UISETP.NE.AND UP1, UPT, UR7, URZ, UPT ;  /* 0x000000ff0700728c */ /* 0x008fe4000bf25270 */
[----:B--2---:R-:W-:-:S04]  /*df70*/  USHF.L.U32 UR11, UR11, 0x8, URZ ;  /* 0x000000080b0b7899 */ /* 0x004fc800080006ff */
[----:B------:R-:W-:-:S06]  /*df80*/  UISETP.GE.U32.OR UP1, UPT, UR11, UR6, !UP1 ;  /* 0x000000060b00728c */ /* 0x000fcc000cf26470 */
[----:B------:R-:W-:-:S13]  /*df90*/  PLOP3.LUT P1, PT, PT, PT, UP1, 0x80, 0x8 ;  /* 0x000000000008781c */ /* 0x000fda0003f2f018 */
[----:B-1--4-:R-:W-:Y:S05]  /*dfa0*/  @P1 EXIT ;  /* 0x000000000000194d */ /* 0x012fea0003800000 */
[----:B------:R-:W1:Y:S01]  /*dfb0*/  LDCU UR12, c[0x0][0x38c] ;  /* 0x00007180ff0c77ac */ /* 0x000e620008000800 */
[----:B------:R-:W2:Y:S01]  /*dfc0*/  S2UR UR4, SR_CTAID.Y ;  /* 0x00000000000479c3 */ /* 0x000ea20000002600 */
[----:B------:R-:W-:Y:S01]  /*dfd0*/  BSSY.RECONVERGENT B0, `(.L_x_243) ;  /* 0x0000019000007945 */ /* 0x000fe20003800200 */
[----:B------:R-:W-:Y:S01]  /*dfe0*/  UMOV UR8, URZ ;  /* 0x000000ff00087c82 */ /* 0x000fe20008000000 */
[----:B-1----:R-:W1:Y:S01]  /*dff0*/  I2F.U32.RP R2, UR12 ;  /* 0x0000000c00027d06 */ /* 0x002e620008209000 */
[----:B------:R-:W-:-:S07]  /*e000*/  UISETP.NE.U32.AND UP1, UPT, UR12, URZ, UPT ;  /* 0x000000ff0c00728c */ /* 0x000fce000bf25070 */
[----:B-1----:R-:W1:Y:S02]  /*e010*/  MUFU.RCP R0, R2 ;  /* 0x0000000200007308 */ /* 0x002e640000001000 */
[----:B-1----:R-:W-:-:S06]  /*e020*/  IADD3 R0, PT, PT, R0, 0xffffffe, RZ ;  /* 0x0ffffffe00007810 */ /* 0x002fcc0007ffe0ff */
[----:B------:R-:W1:Y:S02]  /*e030*/  F2I.FTZ.U32.TRUNC.NTZ R0, R0 ;  /* 0x0000000000007305 */ /* 0x000e64000021f000 */
[----:B-1----:R-:W-:-:S13]  /*e040*/  R2UR UR9, R0 ;  /* 0x00000000000972ca */ /* 0x002fda00000e0000 */
[----:B------:R-:W-:-:S04]  /*e050*/  UIADD3 UR5, UPT, UPT, URZ, -UR9, URZ ;  /* 0x80000009ff057290 */ /* 0x000fc8000fffe0ff */
[----:B------:R-:W-:-:S04]  /*e060*/  UIMAD UR5, UR5, UR12, URZ ;  /* 0x0000000c050572a4 */ /* 0x000fc8000f8e02ff */
[----:B------:R-:W-:-:S04]  /*e070*/  UIMAD.WIDE.U32 UR8, UR9, UR5, UR8 ;  /* 0x00000005090872a5 */ /* 0x000fc8000f8e0008 */
[----:B--2---:R-:W-:-:S07]  /*e080*/  UIMAD.WIDE.U32 UR8, UR9, UR4, URZ ;  /* 0x00000004090872a5 */ /* 0x004fce000f8e00ff */
[----:B------:R-:W-:Y:S02]  /*e090*/  UMOV UR36, UR9 ;  /* 0x0000000900247c82 */ /* 0x000fe40008000000 */
[----:B------:R-:W-:-:S04]  /*e0a0*/  UIADD3 UR5, UPT, UPT, -UR36, URZ, URZ ;  /* 0x000000ff24057290 */ /* 0x000fc8000fffe1ff */
[----:B------:R-:W-:-:S04]  /*e0b0*/  UIMAD UR5, UR12, UR5, UR4 ;  /* 0x000000050c0572a4 */ /* 0x000fc8000f8e0204 */
[----:B------:R-:W-:-:S11]  /*e0c0*/  UISETP.GE.U32.AND UP5, UPT, UR5, UR12, UPT ;  /* 0x0000000c0500728c */ /* 0x000fd6000bfa6070 */
[----:B------:R-:W-:Y:S02]  /*e0d0*/  @UP5 UIADD3 UR5, UPT, UPT, UR5, -UR12, URZ ;  /* 0x8000000c05055290 */ /* 0x000fe4000fffe0ff */
[----:B------:R-:W-:Y:S02]  /*e0e0*/  @UP5 UIADD3 UR36, UPT, UPT, UR36, 0x1, URZ ;  /* 0x0000000124245890 */ /* 0x000fe4000fffe0ff */
[----:B------:R-:W-:-:S11]  /*e0f0*/  UISETP.GE.U32.AND UP4, UPT, UR5, UR12, UPT ;  /* 0x0000000c0500728c */ /* 0x000fd6000bf86070 */
[----:B------:R-:W-:Y:S02]  /*e100*/  @UP4 UIADD3 UR36, UPT, UPT, UR36, 0x1, URZ ;  /* 0x0000000124244890 */ /* 0x000fe4000fffe0ff */
[----:B------:R-:W-:-:S04]  /*e110*/  @!UP1 ULOP3.LUT UR36, URZ, UR12, URZ, 0x33, !UPT ;  /* 0x0000000cff249292 */ /* 0x000fc8000f8e33ff */
[----:B------:R-:W-:-:S04]  /*e120*/  UIADD3 UR5, UPT, UPT, -UR36, URZ, URZ ;  /* 0x000000ff24057290 */ /* 0x000fc8000fffe1ff */
[----:B------:R-:W-:Y:S01]  /*e130*/  UIMAD UR12, UR12, UR5, UR4 ;  /* 0x000000050c0c72a4 */ /* 0x000fe2000f8e0204 */
[----:B------:R-:W-:Y:S11]  /*e140*/  @!P3 BRA `(.L_x_244) ;  /* 0x000000000004b947 */ /* 0x000ff60003800000 */
[----:B------:R-:W-:Y:S05]  /*e150*/  BPT.TRAP 0x1 ;  /* 0x000000040000795c */ /* 0x000fea0000300000 */
.L_x_244:
[----:B------:R-:W-:Y:S05]  /*e160*/  BSYNC.RECONVERGENT B0 ;  /* 0x0000000000007941 */ /* 0x000fea0003800200 */
.L_x_243:
[----:B------:R-:W1:Y:S01]  /*e170*/  S2UR UR8, SR_CgaCtaId ;  /* 0x00000000000879c3 */ /* 0x000e620000008800 */
[----:B------:R-:W-:Y:S01]  /*e180*/  UMOV UR4, 0x400 ;  /* 0x0000040000047882 */ /* 0x000fe20000000000 */
[----:B------:R-:W-:Y:S01]  /*e190*/  IMAD.MOV.U32 R3, RZ, RZ, 0x1 ;  /* 0x00000001ff037424 */ /* 0x000fe200078e00ff */
[----:B------:R-:W-:-:S04]  /*e1a0*/  @!P0 MOV R2, 0x1000 ;  /* 0x0000100000028802 */ /* 0x000fc80000000f00 */
[----:B------:R-:W-:Y:S01]  /*e1b0*/  SHF.L.U32 R3, R3, 0x1f, RZ ;  /* 0x0000001f03037819 */ /* 0x000fe200000006ff */
[----:B-1----:R-:W-:-:S09]  /*e1c0*/  ULEA UR8, UR8, UR4, 0x18 ;  /* 0x0000000408087291 */ /* 0x002fd2000f8ec0ff */
[----:B------:R-:W1:Y:S02]  /*e1d0*/  SYNCS.PHASECHK.TRANS64.TRYWAIT P1, [UR8+0x5010], R3 ;  /* 0x00501003ff0075a7 */ /* 0x000e640008021108 */
[----:B-1----:R-:W-:Y:S05]  /*e1e0*/  @!P1 BRA `(.L_x_245) ;  /* 0x0000002c00f49947 */ /* 0x002fea0003800000 */
.L_x_387:
[----:B------:R-:W-:Y:S01]  /*e1f0*/  PLOP3.LUT P5, PT, P5, P6, PT, 0xf8, 0x8f ;  /* 0x00000000008f781c */ /* 0x000fe20002fadf70 */
[----:B------:R2:W-:Y:S01]  /*e200*/  @!P0 SYNCS.ARRIVE.TRANS64 RZ, [UR8+0x5000], R2 ;  /* 0x00500002ffff89a7 */ /* 0x0005e20008000008 */
[----:B------:R-:W-:Y:S11]  /*e210*/  BSSY.RECONVERGENT B0, `(.L_x_246) ;  /* 0x0000003000007945 */ /* 0x000ff60003800200 */
[----:B------:R-:W-:Y:S05]  /*e220*/  @!P5 BRA `(.L_x_247) ;  /* 0x000000000004d947 */ /* 0x000fea0003800000 */
[----:B------:R-:W-:Y:S05]  /*e230*/  BPT.TRAP 0x1 ;  /* 0x000000040000795c */ /* 0x000fea0000300000 */
.L_x_247:
[----:B------:R-:W-:Y:S05]  /*e240*/  BSYNC.RECONVERGENT B0 ;  /* 0x0000000000007941 */ /* 0x000fea0003800200 */
.L_x_246:
[----:B------:R-:W-:Y:S01]  /*e250*/  LOP3.LUT P1, R16, R16, 0x1f, RZ, 0xc0, !PT ;  /* 0x0000001f10107812 */ /* 0x000fe2000782c0ff */
[----:B------:R-:W-:Y:S03]  /*e260*/  BSSY.RECONVERGENT B0, `(.L_x_248) ;  /* 0x0000004000007945 */ /* 0x000fe60003800200 */
[----:B------:R-:W-:-:S13]  /*e270*/  PLOP3.LUT P1, PT, P1, P0, PT, 0x8f, 0xf8 ;  /* 0x0000000000f8781c */ /* 0x000fda0000f21177 */
[----:B------:R-:W-:Y:S05]  /*e280*/  @P1 BRA `(.L_x_249) ;  /* 0x0000000000041947 */ /* 0x000fea0003800000 */
[----:B------:R-:W-:Y:S05]  /*e290*/  BPT.TRAP 0x1 ;  /* 0x000000040000795c */ /* 0x000fea0000300000 */
.L_x_249:
[----:B------:R-:W-:Y:S05]  /*e2a0*/  BSYNC.RECONVERGENT B0 ;  /* 0x0000000000007941 */ /* 0x000fea0003800200 */
.L_x_248:
[----:B------:R-:W3:Y:S01]  /*e2b0*/  LDCU.64 UR4, c[0x0][0x348] ;  /* 0x00006900ff0477ac */ /* 0x000ee20008000a00 */
[----:B------:R-:W-:Y:S01]  /*e2c0*/  UIADD3 UR9, UPT, UPT, UR8, 0x5000, URZ ;  /* 0x0000500008097890 */ /* 0x000fe2000fffe0ff */
[----:B------:R-:W-:Y:S01]  /*e2d0*/  UMOV UR10, URZ ;  /* 0x000000ff000a7c82 */ /* 0x000fe20008000000 */
[----:B------:R-:W-:Y:S01]  /*e2e0*/  UMOV UR13, UR36 ;  /* 0x00000024000d7c82 */ /* 0x000fe20008000000 */
[----:B------:R-:W-:Y:S01]  /*e2f0*/  UMOV UR14, UR37 ;  /* 0x00000025000e7c82 */ /* 0x000fe20008000000 */
[----:B---3--:R-:W-:-:S03]  /*e300*/  UIADD3 UR16, UP1, UPT, UR4, 0x80, URZ ;  /* 0x0000008004107890 */ /* 0x008fc6000ff3e0ff */
[----:B------:R-:W-:Y:S01]  /*e310*/  UMOV UR4, 0x0 ;  /* 0x0000000000047882 */ /* 0x000fe20000000000 */
[----:B------:R-:W-:-:S03]  /*e320*/  UIADD3.X UR17, UPT, UPT, URZ, UR5, URZ, UP1, !UPT ;  /* 0x00000005ff117290 */ /* 0x000fc60008ffe4ff */
[----:B------:R-:W-:-:S06]  /*e330*/  UMOV UR5, 0x10000000 ;  /* 0x1000000000057882 */ /* 0x000fcc0000000000 */
[----:B------:R3:W-:Y:S02]  /*e340*/  UTMALDG.5D [UR8], [UR16], desc[UR4] ;  /* 0x00000408100075b4 */ /* 0x0007e40008021000 */
[----:B---3--:R-:W-:Y:S05]  /*e350*/  BRA.U !UP0, `(.L_x_250) ;  /* 0x0000000108047547 */ /* 0x008fea000b800000 */
[----:B------:R-:W-:Y:S05]  /*e360*/  BPT.TRAP 0x1 ;  /* 0x000000040000795c */ /* 0x000fea0000300000 */
.L_x_250:
[----:B------:R-:W3:Y:S01]  /*e370*/  SYNCS.PHASECHK.TRANS64.TRYWAIT P1, [UR8+0x5038], R3 ;  /* 0x00503803ff0075a7 */ /* 0x000ee20008021108 */
[----:B--2---:R-:W-:Y:S01]  /*e380*/  @!P0 MOV R2, 0x1000 ;  /* 0x0000100000028802 */ /* 0x004fe20000000f00 */
[----:B---3--:R-:W-:Y:S06]  /*e390*/  @!P1 BRA `(.L_x_251) ;  /* 0x0000002c00a09947 */ /* 0x008fec0003800000 */
.L_x_389:
[----:B------:R2:W-:Y:S01]  /*e3a0*/  @!P0 SYNCS.ARRIVE.TRANS64 RZ, [UR8+0x5020], R2 ;  /* 0x00502002ffff89a7 */ /* 0x0005e20008000008 */
[----:B------:R-:W-:-:S09]  /*e3b0*/  UPLOP3.LUT UP2, UPT, UP2, UP3, UPT, 0xf8, 0x8f ;  /* 0x00000000008f789c */ /* 0x000fd20001747f70 */
[----:B------:R-:W-:Y:S05]  /*e3c0*/  BRA.U !UP2, `(.L_x_252) ;  /* 0x000000010a047547 */ /* 0x000fea000b800000 */
[----:B------:R-:W-:Y:S05]  /*e3d0*/  BPT.TRAP 0x1 ;  /* 0x000000040000795c */ /* 0x000fea0000300000 */
.L_x_252:
[----:B------:R-:W-:Y:S01]  /*e3e0*/  ISETP.EQ.OR P1, PT, R16, RZ, P0 ;  /* 0x000000ff1000720c */ /* 0x000fe20000722670 */
[----:B------:R-:W-:-:S12]  /*e3f0*/  BSSY.RECONVERGENT B0, `(.L_x_253) ;  /* 0x0000003000007945 */ /* 0x000fd80003800200 */
[----:B------:R-:W-:Y:S05]  /*e400*/  @P1 BRA `(.L_x_254) ;  /* 0x0000000000041947 */ /* 0x000fea0003800000 */
[----:B------:R-:W-:Y:S05]  /*e410*/  BPT.TRAP 0x1 ;  /* 0x000000040000795c */ /* 0x000fea0000300000 */
.L_x_254:
[----:B------:R-:W-:Y:S05]  /*e420*/  BSYNC.RECONVERGENT B0 ;  /* 0x0000000000007941 */ /* 0x000fea0003800200 */
.L_x_253:
[----:B------:R-:W3:Y:S01]  /*e430*/  LDCU.64 UR4, c[0x0][0x348] ;  /* 0x00006900ff0477ac */ /* 0x000ee20008000a00 */
[----:B------:R-:W-:Y:S01]  /*e440*/  BSSY.RECONVERGENT B0, `(.L_x_255) ;  /* 0x000000e000007945 */ /* 0x000fe20003800200 */
[----:B------:R-:W-:Y:S02]  /*e450*/  UIADD3 UR16, UPT, UPT, UR8, 0x2000, URZ ;  /* 0x0000200008107890 */ /* 0x000fe4000fffe0ff */
[----:B------:R-:W-:Y:S01]  /*e460*/  UIADD3 UR17, UPT, UPT, UR8, 0x5020, URZ ;  /* 0x0000502008117890 */ /* 0x000fe2000fffe0ff */
[----:B------:R-:W-:Y:S01]  /*e470*/  UMOV UR18, URZ ;  /* 0x000000ff00127c82 */ /* 0x000fe20008000000 */
[----:B------:R-:W-:Y:S01]  /*e480*/  UMOV UR19, URZ ;  /* 0x000000ff00137c82 */ /* 0x000fe20008000000 */
[----:B------:R-:W-:Y:S01]  /*e490*/  UMOV UR20, UR36 ;  /* 0x0000002400147c82 */ /* 0x000fe20008000000 */
[----:B------:R-:W-:Y:S01]  /*e4a0*/  UMOV UR21, UR37 ;  /* 0x0000002500157c82 */ /* 0x000fe20008000000 */
[----:B---3--:R-:W-:-:S03]  /*e4b0*/  UIADD3 UR14, UP1, UPT, UR4, 0x180, URZ ;  /* 0x00000180040e7890 */ /* 0x008fc6000ff3e0ff */
[----:B------:R-:W-:Y:S01]  /*e4c0*/  UMOV UR4, 0x0 ;  /* 0x0000000000047882 */ /* 0x000fe20000000000 */
[----:B------:R-:W-:-:S03]  /*e4d0*/  UIADD3.X UR15, UPT, UPT, URZ, UR5, URZ, UP1, !UPT ;  /* 0x00000005ff0f7290 */ /* 0x000fc60008ffe4ff */
[----:B------:R-:W-:-:S06]  /*e4e0*/  UMOV UR5, 0x10000000 ;  /* 0x1000000000057882 */ /* 0x000fcc0000000000 */
[----:B------:R3:W-:Y:S02]  /*e4f0*/  UTMALDG.4D [UR16], [UR14], desc[UR4] ;  /* 0x000004100e0075b4 */ /* 0x0007e40008019000 */
[----:B---3--:R-:W-:Y:S05]  /*e500*/  @!P3 BRA `(.L_x_256) ;  /* 0x000000000004b947 */ /* 0x008fea0003800000 */
[----:B------:R-:W-:Y:S05]  /*e510*/  BPT.TRAP 0x1 ;  /* 0x000000040000795c */ /* 0x000fea0000300000 */
.L_x_256:
[----:B------:R-:W-:Y:S05]  /*e520*/  BSYNC.RECONVERGENT B0 ;  /* 0x0000000000007941 */ /* 0x000fea0003800200 */
.L_x_255:
[----:B------:R-:W3:Y:S01]  /*e530*/  SYNCS.PHASECHK.TRANS64.TRYWAIT P2, [UR8+0x5018], R3 ;  /* 0x00501803ff0075a7 */ /* 0x000ee20008041108 */
[----:B--2---:R-:W-:Y:S01]  /*e540*/  @!P0 MOV R2, 0x1000 ;  /* 0x0000100000028802 */ /* 0x004fe20000000f00 */
[----:B---3--:R-:W-:Y:S06]  /*e550*/  @!P2 BRA `(.L_x_257) ;  /* 0x0000002c0048a947 */ /* 0x008fec0003800000 */
.L_x_391:
[----:B------:R2:W-:Y:S01]  /*e560*/  @!P0 SYNCS.ARRIVE.TRANS64 RZ, [UR8+0x5008], R2 ;  /* 0x00500802ffff89a7 */ /* 0x0005e20008000008 */
[----:B------:R-:W-:Y:S04]  /*e570*/  BSSY.RECONVERGENT B0, `(.L_x_258) ;  /* 0x0000003000007945 */ /* 0x000fe80003800200 */
[----:B------:R-:W-:Y:S05]  /*e580*/  @!P5 BRA `(.L_x_259) ;  /* 0x000000000004d947 */ /* 0x000fea0003800000 */
[----:B------:R-:W-:Y:S05]  /*e590*/  BPT.TRAP 0x1 ;  /* 0x000000040000795c */ /* 0x000fea0000300000 */
.L_x_259:
[----:B------:R-:W-:Y:S05]  /*e5a0*/  BSYNC.RECONVERGENT B0 ;  /* 0x0000000000007941 */ /* 0x000fea0003800200 */
.L_x_258:
[----:B------:R-:W-:Y:S04]  /*e5b0*/  BSSY.RECONVERGENT B0, `(.L_x_260) ;  /* 0x0000003000007945 */ /* 0x000fe80003800200 */
[----:B------:R-:W-:Y:S05]  /*e5c0*/  @P1 BRA `(.L_x_261) ;  /* 0x0000000000041947 */ /* 0x000fea0003800000 */
[----:B------:R-:W-:Y:S05]  /*e5d0*/  BPT.TRAP 0x1 ;  /* 0x000000040000795c */ /* 0x000fea0000300000 */
.L_x_261:
[----:B------:R-:W-:Y:S05]  /*e5e0*/  BSYNC.RECONVERGENT B0 ;  /* 0x0000000000007941 */ /* 0x000fea0003800200 */
.L_x_260:
[----:B------:R-:W3:Y:S01]  /*e5f0*/  LDCU.64 UR4, c[0x0][0x348] ;  /* 0x00006900ff0477ac */ /* 0x000ee20008000a00 */
[----:B------:R-:W-:Y:S02]  /*e600*/  UIADD3 UR19, UPT, UPT, UR11, 0x80, URZ ;  /* 0x000000800b137890 */ /* 0x000fe4000fffe0ff */
[----:B------:R-:W-:Y:S02]  /*e610*/  UIADD3 UR16, UPT, UPT, UR8, 0x1000, URZ ;  /* 0x0000100008107890 */ /* 0x000fe4000fffe0ff */
[----:B------:R-:W-:Y:S01]  /*e620*/  UIADD3 UR17, UPT, UPT, UR8, 0x5008, URZ ;  /* 0x0000500808117890 */ /* 0x000fe2000fffe0ff */
[----:B------:R-:W-:Y:S01]  /*e630*/  UMOV UR18, URZ ;  /* 0x000000ff00127c82 */ /* 0x000fe20008000000 */
[----:B------:R-:W-:Y:S01]  /*e640*/  UMOV UR20, UR12 ;  /* 0x0000000c00147c82 */ /* 0x000fe20008000000 */
        /* <DEDUP_REMOVED lines=9> */
.L_x_262:
[----:B------:R-:W3:Y:S01]  /*e6e0*/  SYNCS.PHASECHK.TRANS64.TRYWAIT P2, [UR8+0x5040], R3 ;  /* 0x00504003ff0075a7 */ /* 0x000ee20008041108 */
[----:B--2---:R-:W-:Y:S01]  /*e6f0*/  @!P0 MOV R2, 0x1000 ;  /* 0x0000100000028802 */ /* 0x004fe20000000f00 */
[----:B---3--:R-:W-:Y:S06]  /*e700*/  @!P2 BRA `(.L_x_263) ;  /* 0x0000002800f4a947 */ /* 0x008fec0003800000 */
.L_x_393:
[----:B------:R2:W-:Y:S01]  /*e710*/  @!P0 SYNCS.ARRIVE.TRANS64 RZ, [UR8+0x5028], R2 ;  /* 0x00502802ffff89a7 */ /* 0x0005e20008000008 */
[----:B------:R-:W-:Y:S05]  /*e720*/  BRA.U !UP2, `(.L_x_264) ;  /* 0x000000010a047547 */ /* 0x000fea000b800000 */
[----:B------:R-:W-:Y:S05]  /*e730*/  BPT.TRAP 0x1 ;  /* 0x000000040000795c */ /* 0x000fea0000300000 */
.L_x_264:
[----:B------:R-:W-:Y:S04]  /*e740*/  BSSY.RECONVERGENT B0, `(.L_x_265) ;  /* 0x0000003000007945 */ /* 0x000fe80003800200 */
[----:B------:R-:W-:Y:S05]  /*e750*/  @P1 BRA `(.L_x_266) ;  /* 0x0000000000041947 */ /* 0x000fea0003800000 */
[----:B------:R-:W-:Y:S05]  /*e760*/  BPT.TRAP 0x1 ;  /* 0x000000040000795c */ /* 0x000fea0000300000 */
.L_x_266:
[----:B------:R-:W-:Y:S05]  /*e770*/  BSYNC.RECONVERGENT B0 ;  /* 0x0000000000007941 */ /* 0x000fea0003800200 */
.L_x_265:
[----:B------:R-:W3:Y:S01]  /*e780*/  LDCU.64 UR4, c[0x0][0x348] ;  /* 0x00006900ff0477ac */ /* 0x000ee20008000a00 */
[----:B------:R-:W-:Y:S02]  /*e790*/  UIADD3 UR32, UPT, UPT, UR8, 0x3000, URZ ;  /* 0x0000300008207890 */ /* 0x000fe4000fffe0ff */
[----:B------:R-:W-:Y:S01]  /*e7a0*/  UIADD3 UR33, UPT, UPT, UR8, 0x5028, URZ ;  /* 0x0000502808217890 */ /* 0x000fe2000fffe0ff */
[----:B------:R-:W-:Y:S01]  /*e7b0*/  UMOV UR34, URZ ;  /* 0x000000ff00227c82 */ /* 0x000fe20008000000 */
[----:B------:R-:W-:Y:S01]  /*e7c0*/  UMOV UR35, URZ ;  /* 0x000000ff00237c82 */ /* 0x000fe20008000000 */
[----:B---3--:R-:W-:-:S03]  /*e7d0*/  UIADD3 UR10, UP1, UPT, UR4, 0x280, URZ ;  /* 0x00000280040a7890 */ /* 0x008fc6000ff3e0ff */
[----:B------:R-:W-:Y:S01]  /*e7e0*/  UMOV UR4, 0x0 ;  /* 0x0000000000047882 */ /* 0x000fe20000000000 */
[----:B------:R-:W-:-:S03]  /*e7f0*/  UIADD3.X UR11, UPT, UPT, URZ, UR5, URZ, UP1, !UPT ;  /* 0x00000005ff0b7290 */ /* 0x000fc60008ffe4ff */
[----:B------:R-:W-:-:S06]  /*e800*/  UMOV UR5, 0x10000000 ;  /* 0x1000000000057882 */ /* 0x000fcc0000000000 */
[----:B------:R3:W-:Y:S01]  /*e810*/  UTMALDG.4D [UR32], [UR10], desc[UR4] ;  /* 0x000004200a0075b4 */ /* 0x0007e20008019000 */
[----:B------:R-:W-:Y:S01]  /*e820*/  NOP ;  /* 0x0000000000007918 */ /* 0x000fe20000000000 */
[----:B------:R-:W-:-:S06]  /*e830*/  UISETP.GE.AND UP1, UPT, UR7, 0x81, UPT ;  /* 0x000000810700788c */ /* 0x000fcc000bf26270 */
[----:B------:R-:W-:-:S13]  /*e840*/  PLOP3.LUT P2, PT, PT, PT, UP1, 0x80, 0x8 ;  /* 0x000000000008781c */ /* 0x000fda0003f4f018 */
[----:B---3--:R-:W-:Y:S05]  /*e850*/  @!P2 EXIT ;  /* 0x000000000000a94d */ /* 0x008fea0003800000 */
[----:B------:R-:W-:Y:S01]  /*e860*/  UIADD3 UR5, UPT, UPT, UR7, 0x7f, URZ ;  /* 0x0000007f07057890 */ /* 0x000fe2000fffe0ff */
[----:B------:R-:W-:Y:S01]  /*e870*/  HFMA2 R4, -RZ, RZ, 0, 5.9604644775390625e-08 ;  /* 0x00000001ff047431 */ /* 0x000fe200000001ff */
[----:B------:R-:W-:Y:S02]  /*e880*/  UMOV UR10, 0x2 ;  /* 0x00000002000a7882 */ /* 0x000fe40000000000 */
[----:B------:R-:W-:-:S04]  /*e890*/  USHF.R.S32.HI UR4, URZ, 0x1f, UR5 ;  /* 0x0000001fff047899 */ /* 0x000fc80008011405 */
[----:B------:R-:W-:-:S04]  /*e8a0*/  ULEA.HI UR4, UR4, UR5, URZ, 0x7 ;  /* 0x0000000504047291 */ /* 0x000fc8000f8f38ff */
[----:B------:R-:W-:-:S04]  /*e8b0*/  USHF.R.S32.HI UR9, URZ, 0x7, UR4 ;  /* 0x00000007ff097899 */ /* 0x000fc80008011404 */
[----:B------:R-:W-:-:S04]  /*e8c0*/  UISETP.LT.AND UP1, UPT, UR9, 0x2, UPT ;  /* 0x000000020900788c */ /* 0x000fc8000bf21270 */
[----:B------:R-:W-:-:S04]  /*e8d0*/  USEL UR4, UR9, 0x2, UP1 ;  /* 0x0000000209047887 */ /* 0x000fc80008800000 */
[----:B------:R-:W-:-:S04]  /*e8e0*/  UIADD3 UR9, UPT, UPT, UR9, -UR4, URZ ;  /* 0x8000000409097290 */ /* 0x000fc8000fffe0ff */
[----:B------:R-:W-:Y:S02]  /*e8f0*/  UISETP.GE.U32.AND UP1, UPT, UR9, 0x3, UPT ;  /* 0x000000030900788c */ /* 0x000fe4000bf26070 */
[----:B------:R-:W-:Y:S01]  /*e900*/  UIADD3 UR11, UPT, UPT, UR9, 0x1, URZ ;  /* 0x00000001090b7890 */ /* 0x000fe2000fffe0ff */
[----:B------:R-:W3:Y:S03]  /*e910*/  LDCU.64 UR4, c[0x0][0x348] ;  /* 0x00006900ff0477ac */ /* 0x000ee60008000a00 */
[----:B------:R-:W-:Y:S01]  /*e920*/  ULOP3.LUT UR6, UR11, 0x3, URZ, 0xc0, !UPT ;  /* 0x000000030b067892 */ /* 0x000fe2000f8ec0ff */
[----:B------:R-:W-:Y:S02]  /*e930*/  UMOV UR9, 0x1 ;  /* 0x0000000100097882 */ /* 0x000fe40000000000 */
[----:B------:R-:W-:Y:S09]  /*e940*/  BRA.U !UP1, `(.L_x_267) ;  /* 0x0000001109107547 */ /* 0x000ff2000b800000 */
[----:B------:R-:W-:Y:S01]  /*e950*/  ULOP3.LUT UR9, UR11, 0xfffffffc, URZ, 0xc0, !UPT ;  /* 0xfffffffc0b097892 */ /* 0x000fe2000f8ec0ff */
[----:B------:R-:W-:Y:S01]  /*e960*/  MOV R4, 0x1 ;  /* 0x0000000100047802 */ /* 0x000fe20000000f00 */
[----:B------:R-:W-:Y:S01]  /*e970*/  UMOV UR10, 0x2 ;  /* 0x00000002000a7882 */ /* 0x000fe20000000000 */
[----:B------:R-:W-:Y:S01]  /*e980*/  UMOV UR7, URZ ;  /* 0x000000ff00077c82 */ /* 0x000fe20008000000 */
[----:B------:R-:W-:Y:S01]  /*e990*/  UIADD3 UR9, UPT, UPT, -UR9, URZ, URZ ;  /* 0x000000ff09097290 */ /* 0x000fe2000fffe1ff */
[----:B------:R-:W-:-:S11]  /*e9a0*/  UMOV UR27, 0x100 ;  /* 0x00000100001b7882 */ /* 0x000fd60000000000 */
.L_x_308:
[----:B-1----:R-:W-:Y:S05]  /*e9b0*/  BRA.U !UP0, `(.L_x_268) ;  /* 0x0000000108047547 */ /* 0x002fea000b800000 */
[----:B---3--:R-:W-:Y:S05]  /*e9c0*/  BPT.TRAP 0x1 ;  /* 0x000000040000795c */ /* 0x008fea0000300000 */
.L_x_268:
[----:B------:R-:W4:Y:S01]  /*e9d0*/  S2UR UR8, SR_CgaCtaId ;  /* 0x00000000000879c3 */ /* 0x000f220000008800 */
[----:B------:R-:W-:Y:S01]  /*e9e0*/  UMOV UR11, 0x400 ;  /* 0x00000400000b7882 */ /* 0x000fe20000000000 */
[----:B-1----:R-:W-:Y:S02]  /*e9f0*/  SHF.L.U32 R3, R4, 0x1f, RZ ;  /* 0x0000001f04037819 */ /* 0x002fe400000006ff */
[----:B--2---:R-:W-:Y:S01]  /*ea00*/  @!P0 MOV R2, 0x1000 ;  /* 0x0000100000028802 */ /* 0x004fe20000000f00 */
[----:B----4-:R-:W-:-:S04]  /*ea10*/  ULEA UR8, UR8, UR11, 0x18 ;  /* 0x0000000b08087291 */ /* 0x010fc8000f8ec0ff */
[----:B------:R-:W-:-:S09]  /*ea20*/  ULEA UR33, UR10, UR8, 0x3 ;  /* 0x000000080a217291 */ /* 0x000fd2000f8e18ff */
[----:B------:R-:W1:Y:S02]  /*ea30*/  SYNCS.PHASECHK.TRANS64.TRYWAIT P2, [UR33+0x5038], R3 ;  /* 0x00503803ff0075a7 */ /* 0x000e640008041121 */
[----:B-1----:R-:W-:Y:S05]  /*ea40*/  @!P2 BRA `(.L_x_269) ;  /* 0x00000028003ca947 */ /* 0x002fea0003800000 */
.L_x_395:
[----:B------:R2:W-:Y:S01]  /*ea50*/  @!P0 SYNCS.ARRIVE.TRANS64 RZ, [UR33+0x5020], R2 ;  /* 0x00502002ffff89a7 */ /* 0x0005e20008000021 */
[----:B------:R-:W-:Y:S05]  /*ea60*/  BRA.U !UP2, `(.L_x_270) ;  /* 0x000000010a047547 */ /* 0x000fea000b800000 */
[----:B---3--:R-:W-:Y:S05]  /*ea70*/  BPT.TRAP 0x1 ;  /* 0x000000040000795c */ /* 0x008fea0000300000 */
.L_x_270:
[----:B------:R-:W-:Y:S04]  /*ea80*/  BSSY.RECONVERGENT B0, `(.L_x_271) ;  /* 0x0000003000007945 */ /* 0x000fe80003800200 */
[----:B------:R-:W-:Y:S05]  /*ea90*/  @P1 BRA `(.L_x_272) ;  /* 0x0000000000041947 */ /* 0x000fea0003800000 */
[----:B---3--:R-:W-:Y:S05]  /*eaa0*/  BPT.TRAP 0x1 ;  /* 0x000000040000795c */ /* 0x008fea0000300000 */
.L_x_272:
[----:B---3--:R-:W-:Y:S05]  /*eab0*/  BSYNC.RECONVERGENT B0 ;  /* 0x0000000000007941 */ /* 0x008fea0003800200 */
.L_x_271:
[----:B------:R-:W-:Y:S02]  /*eac0*/  ULEA UR32, UR10, UR8, 0xc ;  /* 0x000000080a207291 */ /* 0x000fe4000f8e60ff */
[----:B------:R-:W-:Y:S02]  /*ead0*/  UIADD3 UR14, UP1, UPT, UR4, 0x180, URZ ;  /* 0x00000180040e7890 */ /* 0x000fe4000ff3e0ff */
[----:B------:R-:W-:Y:S02]  /*eae0*/  UIADD3 UR35, UPT, UPT, UR27, -0x80, URZ ;  /* 0xffffff801b237890 */ /* 0x000fe4000fffe0ff */
[----:B------:R-:W-:Y:S02]  /*eaf0*/  UIADD3 UR33, UPT, UPT, UR33, 0x5020, URZ ;  /* 0x0000502021217890 */ /* 0x000fe4000fffe0ff */
[----:B------:R-:W-:Y:S02]  /*eb00*/  UIADD3 UR32, UPT, UPT, UR32, 0x2000, URZ ;  /* 0x0000200020207890 */ /* 0x000fe4000fffe0ff */
[----:B------:R-:W-:Y:S01]  /*eb10*/  UIADD3.X UR15, UPT, UPT, URZ, UR5, URZ, UP1, !UPT ;  /* 0x00000005ff0f7290 */ /* 0x000fe20008ffe4ff */
[----:B------:R-:W-:Y:S01]  /*eb20*/  UMOV UR12, 0x0 ;  /* 0x00000000000c7882 */ /* 0x000fe20000000000 */
[----:B------:R-:W-:Y:S01]  /*eb30*/  UMOV UR13, 0x10000000 ;  /* 0x10000000000d7882 */ /* 0x000fe20000000000 */
[----:B------:R-:W-:Y:S01]  /*eb40*/  UMOV UR34, URZ ;  /* 0x000000ff00227c82 */ /* 0x000fe20008000000 */
[----:B------:R-:W-:-:S05]  /*eb50*/  UIADD3 UR10, UPT, UPT, UR10, 0x1, URZ ;  /* 0x000000010a0a7890 */ /* 0x000fca000fffe0ff */
[----:B------:R3:W-:Y:S01]  /*eb60*/  UTMALDG.4D [UR32], [UR14], desc[UR12] ;  /* 0x00000c200e0075b4 */ /* 0x0007e20008019000 */
[----:B------:R-:W-:-:S04]  /*eb70*/  UISETP.NE.AND UP1, UPT, UR10, 0x3, UPT ;  /* 0x000000030a00788c */ /* 0x000fc8000bf25270 */
[----:B------:R-:W-:Y:S02]  /*eb80*/  USEL UR11, URZ, 0x1, UP1 ;  /* 0x00000001ff0b7887 */ /* 0x000fe40008800000 */
[----:B------:R-:W-:-:S04]  /*eb90*/  USEL UR10, UR10, URZ, UP1 ;  /* 0x000000ff0a0a7287 */ /* 0x000fc80008800000 */
[----:B-1----:R-:W-:Y:S01]  /*eba0*/  LOP3.LUT R3, R4, UR11, RZ, 0x3c, !PT ;  /* 0x0000000b04037c12 */ /* 0x002fe2000f8e3cff */
[----:B---3--:R-:W-:Y:S07]  /*ebb0*/  BRA.U !UP0, `(.L_x_273) ;  /* 0x0000000108047547 */ /* 0x008fee000b800000 */
[----:B------:R-:W-:Y:S05]  /*ebc0*/  BPT.TRAP 0x1 ;  /* 0x000000040000795c */ /* 0x000fea0000300000 */
.L_x_273:
[----:B------:R-:W-:Y:S01]  /*ebd0*/  ULEA UR17, UR10, UR8, 0x3 ;  /* 0x000000080a117291 */ /* 0x000fe2000f8e18ff */
[----:B------:R-:W-:Y:S02]  /*ebe0*/  SHF.L.U32 R5, R3, 0x1f, RZ ;  /* 0x0000001f03057819 */ /* 0x000fe400000006ff */
[----:B--2---:R-:W-:-:S06]  /*ebf0*/  @!P0 MOV R2, 0x1000 ;  /* 0x0000100000028802 */ /* 0x004fcc0000000f00 */
[----:B------:R-:W1:Y:S02]  /*ec00*/  SYNCS.PHASECHK.TRANS64.TRYWAIT P2, [UR17+0x5038], R5 ;  /* 0x00503805ff0075a7 */ /* 0x000e640008041111 */
[----:B-1----:R-:W-:Y:S05]  /*ec10*/  @!P2 BRA `(.L_x_274) ;  /* 0x0000002400e0a947 */ /* 0x002fea0003800000 */
.L_x_397:
[----:B------:R2:W-:Y:S01]  /*ec20*/  @!P0 SYNCS.ARRIVE.TRANS64 RZ, [UR17+0x5020], R2 ;  /* 0x00502002ffff89a7 */ /* 0x0005e20008000011 */
[----:B------:R-:W-:Y:S05]  /*ec30*/  BRA.U !UP2, `(.L_x_275) ;  /* 0x000000010a047547 */ /* 0x000fea000b800000 */
[----:B------:R-:W-:Y:S05]  /*ec40*/  BPT.TRAP 0x1 ;  /* 0x000000040000795c */ /* 0x000fea0000300000 */
.L_x_275:
[----:B------:R-:W-:Y:S04]  /*ec50*/  BSSY.RECONVERGENT B0, `(.L_x_276) ;  /* 0x0000003000007945 */ /* 0x000fe80003800200 */
[----:B------:R-:W-:Y:S05]  /*ec60*/  @P1 BRA `(.L_x_277) ;  /* 0x0000000000041947 */ /* 0x000fea0003800000 */
[----:B------:R-:W-:Y:S05]  /*ec70*/  BPT.TRAP 0x1 ;  /* 0x000000040000795c */ /* 0x000fea0000300000 */
.L_x_277:
[----:B------:R-:W-:Y:S05]  /*ec80*/  BSYNC.RECONVERGENT B0 ;  /* 0x0000000000007941 */ /* 0x000fea0003800200 */
.L_x_276:
        /* <DEDUP_REMOVED lines=9> */
[----:B------:R-:W-:Y:S01]  /*ed20*/  UMOV UR20, UR36 ;  /* 0x0000002400147c82 */ /* 0x000fe20008000000 */
[----:B------:R-:W-:Y:S01]  /*ed30*/  UMOV UR21, UR37 ;  /* 0x0000002500157c82 */ /* 0x000fe20008000000 */
[----:B------:R-:W-:-:S03]  /*ed40*/  UIADD3 UR10, UPT, UPT, UR10, 0x1, URZ ;  /* 0x000000010a0a7890 */ /* 0x000fc6000fffe0ff */
[----:B------:R3:W-:Y:S01]  /*ed50*/  UTMALDG.4D [UR16], [UR14], desc[UR12] ;  /* 0x00000c100e0075b4 */ /* 0x0007e20008019000 */
[----:B------:R-:W-:-:S04]  /*ed60*/  UISETP.NE.AND UP1, UPT, UR10, 0x3, UPT ;  /* 0x000000030a00788c */ /* 0x000fc8000bf25270 */
[----:B------:R-:W-:Y:S02]  /*ed70*/  USEL UR11, URZ, 0x1, UP1 ;  /* 0x00000001ff0b7887 */ /* 0x000fe40008800000 */
[----:B------:R-:W-:-:S04]  /*ed80*/  USEL UR10, UR10, URZ, UP1 ;  /* 0x000000ff0a0a7287 */ /* 0x000fc80008800000 */
[----:B------:R-:W-:Y:S01]  /*ed90*/  LOP3.LUT R3, R3, UR11, RZ, 0x3c, !PT ;  /* 0x0000000b03037c12 */ /* 0x000fe2000f8e3cff */
[----:B---3--:R-:W-:Y:S07]  /*eda0*/  BRA.U !UP0, `(.L_x_278) ;  /* 0x0000000108047547 */ /* 0x008fee000b800000 */
[----:B------:R-:W-:Y:S05]  /*edb0*/  BPT.TRAP 0x1 ;  /* 0x000000040000795c */ /* 0x000fea0000300000 */
.L_x_278:
[----:B------:R-:W-:Y:S01]  /*edc0*/  ULEA UR25, UR10, UR8, 0x3 ;  /* 0x000000080a197291 */ /* 0x000fe2000f8e18ff */
[----:B-1----:R-:W-:Y:S02]  /*edd0*/  SHF.L.U32 R5, R3, 0x1f, RZ ;  /* 0x0000001f03057819 */ /* 0x002fe400000006ff */
[----:B--2---:R-:W-:-:S06]  /*ede0*/  @!P0 MOV R2, 0x1000 ;  /* 0x0000100000028802 */ /* 0x004fcc0000000f00 */
[----:B------:R-:W1:Y:S02]  /*edf0*/  SYNCS.PHASECHK.TRANS64.TRYWAIT P2, [UR25+0x5038], R5 ;  /* 0x00503805ff0075a7 */ /* 0x000e640008041119 */
[----:B-1----:R-:W-:Y:S05]  /*ee00*/  @!P2 BRA `(.L_x_279) ;  /* 0x00000024007ca947 */ /* 0x002fea0003800000 */
.L_x_399:
[----:B------:R2:W-:Y:S01]  /*ee10*/  @!P0 SYNCS.ARRIVE.TRANS64 RZ, [UR25+0x5020], R2 ;  /* 0x00502002ffff89a7 */ /* 0x0005e20008000019 */
[----:B------:R-:W-:Y:S05]  /*ee20*/  BRA.U !UP2, `(.L_x_280) ;  /* 0x000000010a047547 */ /* 0x000fea000b800000 */
[----:B------:R-:W-:Y:S05]  /*ee30*/  BPT.TRAP 0x1 ;  /* 0x000000040000795c */ /* 0x000fea0000300000 */
.L_x_280:
[----:B------:R-:W-:Y:S04]  /*ee40*/  BSSY.RECONVERGENT B0, `(.L_x_281) ;  /* 0x0000003000007945 */ /* 0x000fe80003800200 */
[----:B------:R-:W-:Y:S05]  /*ee50*/  @P1 BRA `(.L_x_282) ;  /* 0x0000000000041947 */ /* 0x000fea0003800000 */
[----:B------:R-:W-:Y:S05]  /*ee60*/  BPT.TRAP 0x1 ;  /* 0x000000040000795c */ /* 0x000fea0000300000 */
.L_x_282:
[----:B------:R-:W-:Y:S05]  /*ee70*/  BSYNC.RECONVERGENT B0 ;  /* 0x0000000000007941 */ /* 0x000fea0003800200 */
.L_x_281:
[----:B------:R-:W-:Y:S02]  /*ee80*/  ULEA UR24, UR10, UR8, 0xc ;  /* 0x000000080a187291 */ /* 0x000fe4000f8e60ff */
[----:B------:R-:W-:Y:S02]  /*ee90*/  UIADD3 UR14, UP1, UPT, UR4, 0x180, URZ ;  /* 0x00000180040e7890 */ /* 0x000fe4000ff3e0ff */
        /* <DEDUP_REMOVED lines=16> */
.L_x_283:
[----:B------:R-:W-:Y:S01]  /*efa0*/  ULEA UR17, UR10, UR8, 0x3 ;  /* 0x000000080a117291 */ /* 0x000fe2000f8e18ff */
[----:B-1----:R-:W-:Y:S02]  /*efb0*/  SHF.L.U32 R5, R3, 0x1f, RZ ;  /* 0x0000001f03057819 */ /* 0x002fe400000006ff */
[----:B--2---:R-:W-:-:S06]  /*efc0*/  @!P0 MOV R2, 0x1000 ;  /* 0x0000100000028802 */ /* 0x004fcc0000000f00 */
[----:B------:R-:W1:Y:S02]  /*efd0*/  SYNCS.PHASECHK.TRANS64.TRYWAIT P2, [UR17+0x5038], R5 ;  /* 0x00503805ff0075a7 */ /* 0x000e640008041111 */
[----:B-1----:R-:W-:Y:S05]  /*efe0*/  @!P2 BRA `(.L_x_284) ;  /* 0x00000024001ca947 */ /* 0x002fea0003800000 */
.L_x_401:
[----:B------:R2:W-:Y:S01]  /*eff0*/  @!P0 SYNCS.ARRIVE.TRANS64 RZ, [UR17+0x5020], R2 ;  /* 0x00502002ffff89a7 */ /* 0x0005e20008000011 */
[----:B------:R-:W-:Y:S05]  /*f000*/  BRA.U !UP2, `(.L_x_285) ;  /* 0x000000010a047547 */ /* 0x000fea000b800000 */
[----:B------:R-:W-:Y:S05]  /*f010*/  BPT.TRAP 0x1 ;  /* 0x000000040000795c */ /* 0x000fea0000300000 */
.L_x_285:
[----:B------:R-:W-:Y:S04]  /*f020*/  BSSY.RECONVERGENT B0, `(.L_x_286) ;  /* 0x0000003000007945 */ /* 0x000fe80003800200 */
[----:B------:R-:W-:Y:S05]  /*f030*/  @P1 BRA `(.L_x_287) ;  /* 0x0000000000041947 */ /* 0x000fea0003800000 */
[----:B------:R-:W-:Y:S05]  /*f040*/  BPT.TRAP 0x1 ;  /* 0x000000040000795c */ /* 0x000fea0000300000 */
.L_x_287:
[----:B------:R-:W-:Y:S05]  /*f050*/  BSYNC.RECONVERGENT B0 ;  /* 0x0000000000007941 */ /* 0x000fea0003800200 */
.L_x_286:
        /* <DEDUP_REMOVED lines=10> */
[----:B------:R-:W-:Y:S01]  /*f100*/  UMOV UR21, UR37 ;  /* 0x0000002500157c82 */ /* 0x000fe20008000000 */
[----:B------:R-:W-:-:S02]  /*f110*/  UIADD3 UR10, UPT, UPT, UR10, 0x1, URZ ;  /* 0x000000010a0a7890 */ /* 0x000fc4000fffe0ff */
[----:B------:R3:W-:Y:S02]  /*f120*/  UTMALDG.4D [UR16], [UR14], desc[UR12] ;  /* 0x00000c100e0075b4 */ /* 0x0007e40008019000 */
[----:B------:R-:W-:-:S04]  /*f130*/  UISETP.NE.AND UP1, UPT, UR10, 0x3, UPT ;  /* 0x000000030a00788c */ /* 0x000fc8000bf25270 */
[----:B------:R-:W-:Y:S02]  /*f140*/  USEL UR11, URZ, 0x1, UP1 ;  /* 0x00000001ff0b7887 */ /* 0x000fe40008800000 */
[----:B------:R-:W-:-:S04]  /*f150*/  USEL UR10, UR10, URZ, UP1 ;  /* 0x000000ff0a0a7287 */ /* 0x000fc80008800000 */
[----:B------:R-:W-:Y:S01]  /*f160*/  LOP3.LUT R3, R3, UR11, RZ, 0x3c, !PT ;  /* 0x0000000b03037c12 */ /* 0x000fe2000f8e3cff */
[----:B---3--:R-:W-:Y:S07]  /*f170*/  BRA.U !UP0, `(.L_x_288) ;  /* 0x0000000108047547 */ /* 0x008fee000b800000 */
[----:B------:R-:W-:Y:S05]  /*f180*/  BPT.TRAP 0x1 ;  /* 0x000000040000795c */ /* 0x000fea0000300000 */
.L_x_288:
[----:B------:R-:W-:Y:S01]  /*f190*/  ULEA UR17, UR10, UR8, 0x3 ;  /* 0x000000080a117291 */ /* 0x000fe2000f8e18ff */
[----:B-1----:R-:W-:Y:S02]  /*f1a0*/  SHF.L.U32 R5, R3, 0x1f, RZ ;  /* 0x0000001f03057819 */ /* 0x002fe400000006ff */
[----:B--2---:R-:W-:-:S06]  /*f1b0*/  @!P0 MOV R2, 0x1000 ;  /* 0x0000100000028802 */ /* 0x004fcc0000000f00 */
[----:B------:R-:W1:Y:S02]  /*f1c0*/  SYNCS.PHASECHK.TRANS64.TRYWAIT P2, [UR17+0x5038], R5 ;  /* 0x00503805ff0075a7 */ /* 0x000e640008041111 */
[----:B-1----:R-:W-:Y:S05]  /*f1d0*/  @!P2 BRA `(.L_x_289) ;  /* 0x0000002000b8a947 */ /* 0x002fea0003800000 */
.L_x_403:
[----:B------:R2:W-:Y:S01]  /*f1e0*/  @!P0 SYNCS.ARRIVE.TRANS64 RZ, [UR17+0x5020], R2 ;  /* 0x00502002ffff89a7 */ /* 0x0005e20008000011 */
[----:B------:R-:W-:Y:S05]  /*f1f0*/  BRA.U !UP2, `(.L_x_290) ;  /* 0x000000010a047547 */ /* 0x000fea000b800000 */
[----:B------:R-:W-:Y:S05]  /*f200*/  BPT.TRAP 0x1 ;  /* 0x000000040000795c */ /* 0x000fea0000300000 */
.L_x_290:
[----:B------:R-:W-:Y:S04]  /*f210*/  BSSY.RECONVERGENT B0, `(.L_x_291) ;  /* 0x0000003000007945 */ /* 0x000fe80003800200 */
[----:B------:R-:W-:Y:S05]  /*f220*/  @P1 BRA `(.L_x_292) ;  /* 0x0000000000041947 */ /* 0x000fea0003800000 */
[----:B------:R-:W-:Y:S05]  /*f230*/  BPT.TRAP 0x1 ;  /* 0x000000040000795c */ /* 0x000fea0000300000 */
.L_x_292:
[----:B------:R-:W-:Y:S05]  /*f240*/  BSYNC.RECONVERGENT B0 ;  /* 0x0000000000007941 */ /* 0x000fea0003800200 */
.L_x_291:
[----:B------:R-:W-:Y:S02]  /*f250*/  ULEA UR16, UR10, UR8, 0xc ;  /* 0x000000080a107291 */ /* 0x000fe4000f8e60ff */
[----:B------:R-:W-:Y:S02]  /*f260*/  UIADD3 UR14, UP1, UPT, UR4, 0x180, URZ ;  /* 0x00000180040e7890 */ /* 0x000fe4000ff3e0ff */
[----:B------:R-:W-:Y:S02]  /*f270*/  UIADD3 UR19, UPT, UPT, UR27, 0x80, URZ ;  /* 0x000000801b137890 */ /* 0x000fe4000fffe0ff */
        /* <DEDUP_REMOVED lines=16> */
.L_x_293:
[----:B------:R-:W-:Y:S01]  /*f380*/  ULEA UR17, UR10, UR8, 0x3 ;  /* 0x000000080a117291 */ /* 0x000fe2000f8e18ff */
[----:B-1----:R-:W-:Y:S02]  /*f390*/  SHF.L.U32 R5, R3, 0x1f, RZ ;  /* 0x0000001f03057819 */ /* 0x002fe400000006ff */
[----:B--2---:R-:W-:-:S06]  /*f3a0*/  @!P0 MOV R2, 0x1000 ;  /* 0x0000100000028802 */ /* 0x004fcc0000000f00 */
[----:B------:R-:W1:Y:S02]  /*f3b0*/  SYNCS.PHASECHK.TRANS64.TRYWAIT P2, [UR17+0x5038], R5 ;  /* 0x00503805ff0075a7 */ /* 0x000e640008041111 */
[----:B-1----:R-:W-:Y:S05]  /*f3c0*/  @!P2 BRA `(.L_x_294) ;  /* 0x000000200054a947 */ /* 0x002fea0003800000 */
.L_x_405:
[----:B------:R2:W-:Y:S01]  /*f3d0*/  @!P0 SYNCS.ARRIVE.TRANS64 RZ, [UR17+0x5020], R2 ;  /* 0x00502002ffff89a7 */ /* 0x0005e20008000011 */
[----:B------:R-:W-:Y:S05]  /*f3e0*/  BRA.U !UP2, `(.L_x_295) ;  /* 0x000000010a047547 */ /* 0x000fea000b800000 */
[----:B------:R-:W-:Y:S05]  /*f3f0*/  BPT.TRAP 0x1 ;  /* 0x000000040000795c */ /* 0x000fea0000300000 */
.L_x_295:
[----:B------:R-:W-:Y:S04]  /*f400*/  BSSY.RECONVERGENT B0, `(.L_x_296) ;  /* 0x0000003000007945 */ /* 0x000fe80003800200 */
[----:B------:R-:W-:Y:S05]  /*f410*/  @P1 BRA `(.L_x_297) ;  /* 0x0000000000041947 */ /* 0x000fea0003800000 */
[----:B------:R-:W-:Y:S05]  /*f420*/  BPT.TRAP 0x1 ;  /* 0x000000040000795c */ /* 0x000fea0000300000 */
.L_x_297:
[----:B------:R-:W-:Y:S05]  /*f430*/  BSYNC.RECONVERGENT B0 ;  /* 0x0000000000007941 */ /* 0x000fea0003800200 */
.L_x_296:
        /* <DEDUP_REMOVED lines=19> */
.L_x_298:
[----:B------:R-:W-:Y:S01]  /*f570*/  ULEA UR17, UR10, UR8, 0x3 ;  /* 0x000000080a117291 */ /* 0x000fe2000f8e18ff */
[----:B-1----:R-:W-:Y:S02]  /*f580*/  SHF.L.U32 R5, R3, 0x1f, RZ ;  /* 0x0000001f03057819 */ /* 0x002fe400000006ff */
[----:B--2---:R-:W-:-:S06]  /*f590*/  @!P0 MOV R2, 0x1000 ;  /* 0x0000100000028802 */ /* 0x004fcc0000000f00 */
[----:B------:R-:W1:Y:S02]  /*f5a0*/  SYNCS.PHASECHK.TRANS64.TRYWAIT P2, [UR17+0x5038], R5 ;  /* 0x00503805ff0075a7 */ /* 0x000e640008041111 */
[----:B-1----:R-:W-:Y:S05]  /*f5b0*/  @!P2 BRA `(.L_x_299) ;  /* 0x0000001c00f0a947 */ /* 0x002fea0003800000 */
.L_x_407:
[----:B------:R2:W-:Y:S01]  /*f5c0*/  @!P0 SYNCS.ARRIVE.TRANS64 RZ, [UR17+0x5020], R2 ;  /* 0x00502002ffff89a7 */ /* 0x0005e20008000011 */
[----:B------:R-:W-:Y:S05]  /*f5d0*/  BRA.U !UP2, `(.L_x_300) ;  /* 0x000000010a047547 */ /* 0x000fea000b800000 */
[----:B------:R-:W-:Y:S05]  /*f5e0*/  BPT.TRAP 0x1 ;  /* 0x000000040000795c */ /* 0x000fea0000300000 */
.L_x_300:
[----:B------:R-:W-:Y:S04]  /*f5f0*/  BSSY.RECONVERGENT B0, `(.L_x_301) ;  /* 0x0000003000007945 */ /* 0x000fe80003800200 */
[----:B------:R-:W-:Y:S05]  /*f600*/  @P1 BRA `(.L_x_302) ;  /* 0x0000000000041947 */ /* 0x000fea0003800000 */
[----:B------:R-:W-:Y:S05]  /*f610*/  BPT.TRAP 0x1 ;  /* 0x000000040000795c */ /* 0x000fea0000300000 */
.L_x_302:
[----:B------:R-:W-:Y:S05]  /*f620*/  BSYNC.RECONVERGENT B0 ;  /* 0x0000000000007941 */ /* 0x000fea0003800200 */
.L_x_301:
        /* <DEDUP_REMOVED lines=19> */
.L_x_303:
[----:B------:R-:W-:Y:S01]  /*f760*/  ULEA UR17, UR10, UR8, 0x3 ;  /* 0x000000080a117291 */ /* 0x000fe2000f8e18ff */
[----:B-1----:R-:W-:Y:S02]  /*f770*/  SHF.L.U32 R5, R3, 0x1f, RZ ;  /* 0x0000001f03057819 */ /* 0x002fe400000006ff */
[----:B--2---:R-:W-:-:S06]  /*f780*/  @!P0 MOV R2, 0x1000 ;  /* 0x0000100000028802 */ /* 0x004fcc0000000f00 */
[----:B------:R-:W1:Y:S02]  /*f790*/  SYNCS.PHASECHK.TRANS64.TRYWAIT P2, [UR17+0x5038], R5 ;  /* 0x00503805ff0075a7 */ /* 0x000e640008041111 */
[----:B-1----:R-:W-:Y:S05]  /*f7a0*/  @!P2 BRA `(.L_x_304) ;  /* 0x0000001c008ca947 */ /* 0x002fea0003800000 */
.L_x_409:
[----:B------:R2:W-:Y:S01]  /*f7b0*/  @!P0 SYNCS.ARRIVE.TRANS64 RZ, [UR17+0x5020], R2 ;  /* 0x00502002ffff89a7 */ /* 0x0005e20008000011 */
[----:B------:R-:W-:Y:S05]  /*f7c0*/  BRA.U !UP2, `(.L_x_305) ;  /* 0x000000010a047547 */ /* 0x000fea000b800000 */
[----:B------:R-:W-:Y:S05]  /*f7d0*/  BPT.TRAP 0x1 ;  /* 0x000000040000795c */ /* 0x000fea0000300000 */
.L_x_305:
[----:B------:R-:W-:Y:S04]  /*f7e0*/  BSSY.RECONVERGENT B0, `(.L_x_306) ;  /* 0x0000003000007945 */ /* 0x000fe80003800200 */
[----:B------:R-:W-:Y:S05]  /*f7f0*/  @P1 BRA `(.L_x_307) ;  /* 0x0000000000041947 */ /* 0x000fea0003800000 */
[----:B------:R-:W-:Y:S05]  /*f800*/  BPT.TRAP 0x1 ;  /* 0x000000040000795c */ /* 0x000fea0000300000 */
.L_x_307:
[----:B------:R-:W-:Y:S05]  /*f810*/  BSYNC.RECONVERGENT B0 ;  /* 0x0000000000007941 */ /* 0x000fea0003800200 */
.L_x_306:
        /* <DEDUP_REMOVED lines=13> */
[----:B------:R-:W-:Y:S02]  /*f8f0*/  UIADD3 UR9, UPT, UPT, UR9, 0x4, URZ ;  /* 0x0000000409097890 */ /* 0x000fe4000fffe0ff */
[----:B------:R-:W-:Y:S02]  /*f900*/  UISETP.NE.AND UP1, UPT, UR10, 0x3, UPT ;  /* 0x000000030a00788c */ /* 0x000fe4000bf25270 */
[----:B------:R-:W-:Y:S02]  /*f910*/  UIADD3 UR7, UPT, UPT, UR7, 0x4, URZ ;  /* 0x0000000407077890 */ /* 0x000fe4000fffe0ff */
[----:B------:R-:W-:Y:S02]  /*f920*/  USEL UR11, URZ, 0x1, UP1 ;  /* 0x00000001ff0b7887 */ /* 0x000fe40008800000 */
[----:B------:R-:W-:Y:S02]  /*f930*/  USEL UR10, UR10, URZ, UP1 ;  /* 0x000000ff0a0a7287 */ /* 0x000fe40008800000 */
[----:B------:R-:W-:-:S02]  /*f940*/  UISETP.NE.AND UP1, UPT, UR9, URZ, UPT ;  /* 0x000000ff0900728c */ /* 0x000fc4000bf25270 */
[----:B------:R-:W-:Y:S01]  /*f950*/  LOP3.LUT R4, R3, UR11, RZ, 0x3c, !PT ;  /* 0x0000000b03047c12 */ /* 0x000fe2000f8e3cff */
[----:B------:R-:W-:-:S06]  /*f960*/  UIADD3 UR27, UPT, UPT, UR27, 0x200, URZ ;  /* 0x000002001b1b7890 */ /* 0x000fcc000fffe0ff */
[----:B----4-:R-:W-:Y:S06]  /*f970*/  BRA.U UP1, `(.L_x_308) ;  /* 0xfffffff1010c7547 */ /* 0x010fec000b83ffff */
[----:B------:R-:W-:Y:S02]  /*f980*/  UIADD3 UR9, UPT, UPT, UR7, 0x1, URZ ;  /* 0x0000000107097890 */ /* 0x000fe4000fffe0ff */
.L_x_267:
[----:B------:R-:W-:-:S13]  /*f990*/  ISETP.NE.AND P2, PT, RZ, UR6, PT ;  /* 0x00000006ff007c0c */ /* 0x000fda000bf45270 */
[----:B---3--:R-:W-:Y:S05]  /*f9a0*/  @!P2 EXIT ;  /* 0x000000000000a94d */ /* 0x008fea0003800000 */
[----:B------:R-:W-:Y:S02]  /*f9b0*/  UIADD3 UR7, UPT, UPT, -UR6, URZ, URZ ;  /* 0x000000ff06077290 */ /* 0x000fe4000fffe1ff */
[----:B------:R-:W-:-:S12]  /*f9c0*/  USHF.L.U32 UR27, UR9, 0x7, URZ ;  /* 0x00000007091b7899 */ /* 0x000fd800080006ff */
.L_x_319:
[----:B------:R-:W-:Y:S05]  /*f9d0*/  BRA.U !UP0, `(.L_x_309) ;  /* 0x0000000108047547 */ /* 0x000fea000b800000 */
[----:B------:R-:W-:Y:S05]  /*f9e0*/  BPT.TRAP 0x1 ;  /* 0x000000040000795c */ /* 0x000fea0000300000 */
.L_x_309:
[----:B------:R-:W-:Y:S01]  /*f9f0*/  ULEA UR25, UR10, UR8, 0x3 ;  /* 0x000000080a197291 */ /* 0x000fe2000f8e18ff */
[----:B-1----:R-:W-:Y:S02]  /*fa00*/  SHF.L.U32 R3, R4, 0x1f, RZ ;  /* 0x0000001f04037819 */ /* 0x002fe400000006ff */
[----:B--2---:R-:W-:-:S06]  /*fa10*/  @!P0 MOV R2, 0x1000 ;  /* 0x0000100000028802 */ /* 0x004fcc0000000f00 */
[----:B------:R-:W1:Y:S02]  /*fa20*/  SYNCS.PHASECHK.TRANS64.TRYWAIT P2, [UR25+0x5038], R3 ;  /* 0x00503803ff0075a7 */ /* 0x000e640008041119 */
[----:B-1----:R-:W-:Y:S05]  /*fa30*/  @!P2 BRA `(.L_x_310) ;  /* 0x0000001c0000a947 */ /* 0x002fea0003800000 */
.L_x_411:
[----:B------:R2:W-:Y:S01]  /*fa40*/  @!P0 SYNCS.ARRIVE.TRANS64 RZ, [UR25+0x5020], R2 ;  /* 0x00502002ffff89a7 */ /* 0x0005e20008000019 */
[----:B------:R-:W-:Y:S05]  /*fa50*/  BRA.U !UP2, `(.L_x_311) ;  /* 0x000000010a047547 */ /* 0x000fea000b800000 */
[----:B------:R-:W-:Y:S05]  /*fa60*/  BPT.TRAP 0x1 ;  /* 0x000000040000795c */ /* 0x000fea0000300000 */
.L_x_311:
[----:B------:R-:W-:Y:S04]  /*fa70*/  BSSY.RECONVERGENT B0, `(.L_x_312) ;  /* 0x0000003000007945 */ /* 0x000fe80003800200 */
[----:B------:R-:W-:Y:S05]  /*fa80*/  @P1 BRA `(.L_x_313) ;  /* 0x0000000000041947 */ /* 0x000fea0003800000 */
[----:B------:R-:W-:Y:S05]  /*fa90*/  BPT.TRAP 0x1 ;  /* 0x000000040000795c */ /* 0x000fea0000300000 */
.L_x_313:
[----:B------:R-:W-:Y:S05]  /*faa0*/  BSYNC.RECONVERGENT B0 ;  /* 0x0000000000007941 */ /* 0x000fea0003800200 */
.L_x_312:
        /* <DEDUP_REMOVED lines=15> */
[----:B-1----:R-:W-:Y:S01]  /*fba0*/  LOP3.LUT R3, R4, UR9, RZ, 0x3c, !PT ;  /* 0x0000000904037c12 */ /* 0x002fe2000f8e3cff */
[----:B---3--:R-:W-:Y:S07]  /*fbb0*/  BRA.U !UP0, `(.L_x_314) ;  /* 0x0000000108047547 */ /* 0x008fee000b800000 */
[----:B------:R-:W-:Y:S05]  /*fbc0*/  BPT.TRAP 0x1 ;  /* 0x000000040000795c */ /* 0x000fea0000300000 */
.L_x_314:
[----:B------:R-:W-:Y:S01]  /*fbd0*/  ULEA UR17, UR6, UR8, 0x3 ;  /* 0x0000000806117291 */ /* 0x000fe2000f8e18ff */
[----:B------:R-:W-:Y:S02]  /*fbe0*/  SHF.L.U32 R5, R3, 0x1f, RZ ;  /* 0x0000001f03057819 */ /* 0x000fe400000006ff */
[----:B--2---:R-:W-:-:S06]  /*fbf0*/  @!P0 MOV R2, 0x1000 ;  /* 0x0000100000028802 */ /* 0x004fcc0000000f00 */
[----:B------:R-:W1:Y:S02]  /*fc00*/  SYNCS.PHASECHK.TRANS64.TRYWAIT P2, [UR17+0x5038], R5 ;  /* 0x00503805ff0075a7 */ /* 0x000e640008041111 */
[----:B-1----:R-:W-:Y:S05]  /*fc10*/  @!P2 BRA `(.L_x_315) ;  /* 0x0000001800a0a947 */ /* 0x002fea0003800000 */
.L_x_413:
[----:B------:R2:W-:Y:S01]  /*fc20*/  @!P0 SYNCS.ARRIVE.TRANS64 RZ, [UR17+0x5020], R2 ;  /* 0x00502002ffff89a7 */ /* 0x0005e20008000011 */
[----:B------:R-:W-:Y:S05]  /*fc30*/  BRA.U !UP2, `(.L_x_316) ;  /* 0x000000010a047547 */ /* 0x000fea000b800000 */
[----:B------:R-:W-:Y:S05]  /*fc40*/  BPT.TRAP 0x1 ;  /* 0x000000040000795c */ /* 0x000fea0000300000 */
.L_x_316:
[----:B------:R-:W-:Y:S04]  /*fc50*/  BSSY.RECONVERGENT B0, `(.L_x_317) ;  /* 0x0000003000007945 */ /* 0x000fe80003800200 */
[----:B------:R-:W-:Y:S05]  /*fc60*/  @P1 BRA `(.L_x_318) ;  /* 0x0000000000041947 */ /* 0x000fea0003800000 */
[----:B------:R-:W-:Y:S05]  /*fc70*/  BPT.TRAP 0x1 ;  /* 0x000000040000795c */ /* 0x000fea0000300000 */
.L_x_318:
[----:B------:R-:W-:Y:S05]  /*fc80*/  BSYNC.RECONVERGENT B0 ;  /* 0x0000000000007941 */ /* 0x000fea0003800200 */
.L_x_317:
        /* <DEDUP_REMOVED lines=12> */
[----:B------:R3:W-:Y:S01]  /*fd50*/  UTMALDG.4D [UR16], [UR14], desc[UR12] ;  /* 0x00000c100e0075b4 */ /* 0x0007e20008019000 */
[----:B------:R-:W-:Y:S02]  /*fd60*/  UIADD3 UR7, UPT, UPT, UR7, 0x1, URZ ;  /* 0x0000000107077890 */ /* 0x000fe4000fffe0ff */
[----:B------:R-:W-:Y:S02]  /*fd70*/  UISETP.NE.AND UP1, UPT, UR10, 0x3, UPT ;  /* 0x000000030a00788c */ /* 0x000fe4000bf25270 */
[----:B------:R-:W-:Y:S02]  /*fd80*/  UIADD3 UR27, UPT, UPT, UR27, 0x80, URZ ;  /* 0x000000801b1b7890 */ /* 0x000fe4000fffe0ff */
[----:B------:R-:W-:Y:S02]  /*fd90*/  USEL UR6, URZ, 0x1, UP1 ;  /* 0x00000001ff067887 */ /* 0x000fe40008800000 */
[----:B------:R-:W-:Y:S02]  /*fda0*/  USEL UR10, UR10, URZ, UP1 ;  /* 0x000000ff0a0a7287 */ /* 0x000fe40008800000 */
[----:B------:R-:W-:-:S02]  /*fdb0*/  UISETP.NE.AND UP1, UPT, UR7, URZ, UPT ;  /* 0x000000ff0700728c */ /* 0x000fc4000bf25270 */
[----:B------:R-:W-:-:S07]  /*fdc0*/  LOP3.LUT R4, R3, UR6, RZ, 0x3c, !PT ;  /* 0x0000000603047c12 */ /* 0x000fce000f8e3cff */
[----:B---3--:R-:W-:Y:S05]  /*fdd0*/  BRA.U UP1, `(.L_x_319) ;  /* 0xfffffff901fc7547 */ /* 0x008fea000b83ffff */
[----:B------:R-:W-:Y:S05]  /*fde0*/  EXIT ;  /* 0x000000000000794d */ /* 0x000fea0003800000 */
.L_x_432:
[----:B------:R-:W-:-:S08]  /*fdf0*/  NOP ;  /* 0x0000000000007918 */ /* 0x000fd00000000000 */
[----:B------:R-:W1:-:S00]  /*fe00*/  USETMAXREG.DEALLOC.CTAPOOL 0x20 ;  /* 0x00000020000079c8 */ /* 0x000e4000080e0500 */
[----:B------:R-:W2:Y:S08]  /*fe10*/  S2UR UR18, SR_CTAID.X ;  /* 0x00000000001279c3 */ /* 0x000eb00000002500 */
[----:B-1----:R-:W1:Y:S01]  /*fe20*/  LDC R0, c[0x0][0x380] ;  /* 0x0000e000ff007b82 */ /* 0x002e620000000800 */
[----:B--2---:R-:W-:-:S06]  /*fe30*/  USHF.L.U32 UR18, UR18, 0x8, URZ ;  /* 0x0000000812127899 */ /* 0x004fcc00080006ff */
[----:B-1----:R-:W-:-:S13]  /*fe40*/  ISETP.LE.U32.AND P0, PT, R0, UR18, PT ;  /* 0x0000001200007c0c */ /* 0x002fda000bf03070 */
[----:B------:R-:W-:Y:S05]  /*fe50*/  @P0 EXIT ;  /* 0x000000000000094d */ /* 0x000fea0003800000 */
[----:B------:R-:W1:Y:S01]  /*fe60*/  LDCU UR19, c[0x0][0x38c] ;  /* 0x00007180ff1377ac */ /* 0x000e620008000800 */
[----:B------:R-:W2:Y:S01]  /*fe70*/  S2UR UR4, SR_CTAID.Y ;  /* 0x00000000000479c3 */ /* 0x000ea20000002600 */
[----:B------:R-:W-:Y:S01]  /*fe80*/  UMOV UR6, URZ ;  /* 0x000000ff00067c82 */ /* 0x000fe20008000000 */
[----:B------:R-:W-:Y:S01]  /*fe90*/  ELECT P0, URZ, PT ;  /* 0x0000000000ff782f */ /* 0x000fe20003800000 */
[----:B-1----:R-:W1:Y:S01]  /*fea0*/  I2F.U32.RP R2, UR19 ;  /* 0x0000001300027d06 */ /* 0x002e620008209000 */
[----:B------:R-:W-:-:S07]  /*feb0*/  UISETP.NE.U32.AND UP0, UPT, UR19, URZ, UPT ;  /* 0x000000ff1300728c */ /* 0x000fce000bf05070 */
[----:B-1----:R-:W1:Y:S02]  /*fec0*/  MUFU.RCP R0, R2 ;  /* 0x0000000200007308 */ /* 0x002e640000001000 */
[----:B-1----:R-:W-:-:S06]  /*fed0*/  VIADD R0, R0, 0xffffffe ;  /* 0x0ffffffe00007836 */ /* 0x002fcc0000000000 */
[----:B------:R-:W1:Y:S02]  /*fee0*/  F2I.FTZ.U32.TRUNC.NTZ R0, R0 ;  /* 0x0000000000007305 */ /* 0x000e64000021f000 */
[----:B-1----:R-:W-:-:S13]  /*fef0*/  R2UR UR7, R0 ;  /* 0x00000000000772ca */ /* 0x002fda00000e0000 */
[----:B------:R-:W-:-:S04]  /*ff00*/  UIADD3 UR5, UPT, UPT, URZ, -UR7, URZ ;  /* 0x80000007ff057290 */ /* 0x000fc8000fffe0ff */
[----:B------:R-:W-:-:S04]  /*ff10*/  UIMAD UR5, UR5, UR19, URZ ;  /* 0x00000013050572a4 */ /* 0x000fc8000f8e02ff */
[----:B------:R-:W-:-:S04]  /*ff20*/  UIMAD.WIDE.U32 UR6, UR7, UR5, UR6 ;  /* 0x00000005070672a5 */ /* 0x000fc8000f8e0006 */
[----:B--2---:R-:W-:-:S07]  /*ff30*/  UIMAD.WIDE.U32 UR20, UR7, UR4, URZ ;  /* 0x00000004071472a5 */ /* 0x004fce000f8e00ff */
[----:B------:R-:W-:Y:S02]  /*ff40*/  UMOV UR20, UR21 ;  /* 0x0000001500147c82 */ /* 0x000fe40008000000 */
[----:B------:R-:W-:Y:S02]  /*ff50*/  UIADD3 UR5, UPT, UPT, -UR20, URZ, URZ ;  /* 0x000000ff14057290 */ /* 0x000fe4000fffe1ff */
[----:B------:R-:W1:Y:S02]  /*ff60*/  S2UR UR21, SR_CTAID.Z ;  /* 0x00000000001579c3 */ /* 0x000e640000002700 */
        /* <DEDUP_REMOVED lines=9> */
[----:B-1----:R-:W-:Y:S11]  /*10000*/  BRA.U UP6, `(.L_x_320) ;  /* 0x0000000106047547 */ /* 0x002ff6000b800000 */
[----:B------:R-:W-:Y:S05]  /*10010*/  BPT.TRAP 0x1 ;  /* 0x000000040000795c */ /* 0x000fea0000300000 */
.L_x_320:
[----:B------:R-:W1:Y:S01]  /*10020*/  S2UR UR4, SR_CgaCtaId ;  /* 0x00000000000479c3 */ /* 0x000e620000008800 */
[----:B------:R-:W-:Y:S01]  /*10030*/  UMOV UR16, 0x400 ;  /* 0x0000040000107882 */ /* 0x000fe20000000000 */
[----:B------:R-:W-:Y:S01]  /*10040*/  SHF.L.U32 R3, RZ, 0x1f, RZ ;  /* 0x0000001fff037819 */ /* 0x000fe200000006ff */
[----:B-1----:R-:W-:-:S09]  /*10050*/  ULEA UR16, UR4, UR16, 0x18 ;  /* 0x0000001004107291 */ /* 0x002fd2000f8ec0ff */
[----:B------:R-:W1:Y:S02]  /*10060*/  SYNCS.PHASECHK.TRANS64.TRYWAIT P0, [UR16+0x50b0], R3 ;  /* 0x0050b003ff0075a7 */ /* 0x000e640008001110 */
[----:B-1----:R-:W-:Y:S05]  /*10070*/  @!P0 BRA `(.L_x_321) ;  /* 0x0000001400a08947 */ /* 0x002fea0003800000 */
.L_x_415:
[----:B------:R-:W2:Y:S01]  /*10080*/  LDCU.64 UR6, c[0x0][0x348] ;  /* 0x00006900ff0677ac */ /* 0x000ea20008000a00 */
[----:B------:R-:W-:Y:S01]  /*10090*/  UMOV UR17, URZ ;  /* 0x000000ff00117c82 */ /* 0x000fe20008000000 */
[----:B--2---:R-:W-:-:S04]  /*100a0*/  UIADD3 UR6, UP0, UPT, UR6, 0x400, URZ ;  /* 0x0000040006067890 */ /* 0x004fc8000ff1e0ff */
[----:B------:R-:W-:-:S09]  /*100b0*/  UIADD3.X UR7, UPT, UPT, URZ, UR7, URZ, UP0, !UPT ;  /* 0x00000007ff077290 */ /* 0x000fd200087fe4ff */
[----:B------:R2:W-:Y:S01]  /*100c0*/  UTMASTG.5D [UR16], [UR6] ;  /* 0x00000010060073b5 */ /* 0x0005e20008020000 */
[----:B------:R0:W-:Y:S01]  /*100d0*/  UTMACMDFLUSH ;  /* 0x00000000000079b7 */ /* 0x0001e20000000000 */
[----:B--2---:R-:W-:Y:S05]  /*100e0*/  BRA.U UP6, `(.L_x_322) ;  /* 0x0000000106047547 */ /* 0x004fea000b800000 */
[----:B------:R-:W-:Y:S05]  /*100f0*/  BPT.TRAP 0x1 ;  /* 0x000000040000795c */ /* 0x000fea0000300000 */
.L_x_322:
[----:B------:R-:W2:Y:S02]  /*10100*/  SYNCS.PHASECHK.TRANS64.TRYWAIT P0, [UR16+0x50b8], R3 ;  /* 0x0050b803ff0075a7 */ /* 0x000ea40008001110 */
[----:B--2---:R-:W-:Y:S05]  /*10110*/  @!P0 BRA `(.L_x_323) ;  /* 0x0000001400908947 */ /* 0x004fea0003800000 */
.L_x_417:
[----:B------:R-:W2:Y:S01]  /*10120*/  LDCU.64 UR6, c[0x0][0x348] ;  /* 0x00006900ff0677ac */ /* 0x000ea20008000a00 */
[----:B------:R-:W-:Y:S02]  /*10130*/  UIADD3 UR10, UPT, UPT, UR18, 0x80, URZ ;  /* 0x00000080120a7890 */ /* 0x000fe4000fffe0ff */
[----:B------:R-:W-:Y:S01]  /*10140*/  UIADD3 UR8, UPT, UPT, UR16, 0x1000, URZ ;  /* 0x0000100010087890 */ /* 0x000fe2000fffe0ff */
[----:B------:R-:W-:Y:S01]  /*10150*/  UMOV UR9, URZ ;  /* 0x000000ff00097c82 */ /* 0x000fe20008000000 */
[----:B------:R-:W-:Y:S01]  /*10160*/  UMOV UR11, UR19 ;  /* 0x00000013000b7c82 */ /* 0x000fe20008000000 */
[----:B------:R-:W-:Y:S01]  /*10170*/  UMOV UR12, UR20 ;  /* 0x00000014000c7c82 */ /* 0x000fe20008000000 */
[----:B------:R-:W-:Y:S01]  /*10180*/  UMOV UR13, UR21 ;  /* 0x00000015000d7c82 */ /* 0x000fe20008000000 */
[----:B--2---:R-:W-:-:S04]  /*10190*/  UIADD3 UR6, UP0, UPT, UR6, 0x400, URZ ;  /* 0x0000040006067890 */ /* 0x004fc8000ff1e0ff */
[----:B------:R-:W-:-:S09]  /*101a0*/  UIADD3.X UR7, UPT, UPT, URZ, UR7, URZ, UP0, !UPT ;  /* 0x00000007ff077290 */ /* 0x000fd200087fe4ff */
[----:B------:R2:W-:Y:S01]  /*101b0*/  UTMASTG.5D [UR8], [UR6] ;  /* 0x00000008060073b5 */ /* 0x0005e20008020000 */
[----:B------:R0:W-:Y:S01]  /*101c0*/  UTMACMDFLUSH ;  /* 0x00000000000079b7 */ /* 0x0001e20000000000 */
[----:B------:R-:W-:-:S04]  /*101d0*/  DEPBAR.LE SB0, 0x1 ;  /* 0x000080400000791a */ /* 0x000fc80000000000 */
[----:B--2---:R-:W-:Y:S05]  /*101e0*/  BRA.U UP6, `(.L_x_324) ;  /* 0x0000000106047547 */ /* 0x004fea000b800000 */
[----:B------:R-:W-:Y:S05]  /*101f0*/  BPT.TRAP 0x1 ;  /* 0x000000040000795c */ /* 0x000fea0000300000 */
.L_x_324:
[----:B------:R-:W-:-:S04]  /*10200*/  UIADD3 UR5, UPT, UPT, UR16, 0x50c0, URZ ;  /* 0x000050c010057890 */ /* 0x000fc8000fffe0ff */
[----:B------:R-:W-:-:S09]  /*10210*/  UPRMT UR5, UR4, 0x654, UR5 ;  /* 0x0000065404057896 */ /* 0x000fd20008000005 */
[----:B------:R-:W-:Y:S01]  /*10220*/  SYNCS.ARRIVE.TRANS64.RED.A1T0 RZ, [UR5], RZ ;  /* 0x000000ffffff79a7 */ /* 0x000fe20008100405 */
[----:B------:R-:W-:-:S04]  /*10230*/  DEPBAR.LE SB0, 0x0 ;  /* 0x000080000000791a */ /* 0x000fc80000000000 */
[----:B------:R-:W-:Y:S05]  /*10240*/  BRA.U UP6, `(.L_x_325) ;  /* 0x0000000106047547 */ /* 0x000fea000b800000 */
[----:B------:R-:W-:Y:S05]  /*10250*/  BPT.TRAP 0x1 ;  /* 0x000000040000795c */ /* 0x000fea0000300000 */
.L_x_325:
[----:B------:R-:W-:Y:S01]  /*10260*/  UIADD3 UR5, UPT, UPT, UR16, 0x50c8, URZ ;  /* 0x000050c810057890 */ /* 0x000fe2000fffe0ff */
[----:B------:R-:W-:Y:S02]  /*10270*/  IMAD.MOV.U32 R2, RZ, RZ, 0xffff ;  /* 0x0000ffffff027424 */ /* 0x000fe400078e00ff */
[----:B-1----:R-:W-:Y:S01]  /*10280*/  IMAD.MOV.U32 R0, RZ, RZ, 0x1 ;  /* 0x00000001ff007424 */ /* 0x002fe200078e00ff */
[----:B------:R-:W-:-:S09]  /*10290*/  UPRMT UR5, UR4, 0x654, UR5 ;  /* 0x0000065404057896 */ /* 0x000fd20008000005 */
[----:B------:R-:W-:Y:S01]  /*102a0*/  SYNCS.ARRIVE.TRANS64.RED.A1T0 RZ, [UR5], RZ ;  /* 0x000000ffffff79a7 */ /* 0x000fe20008100405 */
[----:B------:R-:W1:Y:S01]  /*102b0*/  LDS R3, [UR16+0x50e0] ;  /* 0x0050e010ff037984 */ /* 0x000e620008000800 */
[----:B------:R-:W-:Y:S02]  /*102c0*/  UMOV UR6, 0x40 ;  /* 0x0000004000067882 */ /* 0x000fe40000000000 */
[----:B------:R-:W-:Y:S01]  /*102d0*/  ULEA UR6, UR4, UR6, 0x18 ;  /* 0x0000000604067291 */ /* 0x000fe2000f8ec0ff */
[----:B------:R-:W-:-:S08]  /*102e0*/  NOP ;  /* 0x0000000000007918 */ /* 0x000fd00000000000 */
[----:B------:R-:W2:Y:S01]  /*102f0*/  LDS R5, [UR6+0x14] ;  /* 0x00001406ff057984 */ /* 0x000ea20008000800 */
[----:B-1----:R-:W-:-:S04]  /*10300*/  LOP3.LUT R3, R3, 0xffff, RZ, 0xc0, !PT ;  /* 0x0000ffff03037812 */ /* 0x002fc800078ec0ff */
[----:B------:R-:W-:-:S04]  /*10310*/  SHF.R.U32.HI R3, RZ, 0x5, R3 ;  /* 0x00000005ff037819 */ /* 0x000fc80000011603 */
[-C--:B------:R-:W-:Y:S02]  /*10320*/  SHF.L.U32 R2, R2, R3.reuse, RZ ;  /* 0x0000000302027219 */ /* 0x080fe400000006ff */
[----:B------:R-:W-:Y:S02]  /*10330*/  SHF.L.U32 R0, R0, R3, RZ ;  /* 0x0000000300007219 */ /* 0x000fe400000006ff */
[----:B--2---:R-:W-:-:S04]  /*10340*/  LOP3.LUT R5, R5, R2, RZ, 0xc0, !PT ;  /* 0x0000000205057212 */ /* 0x004fc800078ec0ff */
[----:B------:R-:W-:-:S13]  /*10350*/  ISETP.NE.AND P0, PT, R5, R2, PT ;  /* 0x000000020500720c */ /* 0x000fda0003f05270 */
[----:B------:R-:W-:Y:S05]  /*10360*/  @P0 BRA `(.L_x_326) ;  /* 0x00000000005c0947 */ /* 0x000fea0003800000 */
[----:B------:R-:W1:Y:S02]  /*10370*/  LDS R3, [UR6+0x18] ;  /* 0x00001806ff037984 */ /* 0x000e640008000800 */
[----:B-1----:R-:W-:-:S04]  /*10380*/  LOP3.LUT R3, R3, R0, RZ, 0xc0, !PT ;  /* 0x0000000003037212 */ /* 0x002fc800078ec0ff */
[----:B------:R-:W-:-:S13]  /*10390*/  ISETP.NE.AND P0, PT, R3, R0, PT ;  /* 0x000000000300720c */ /* 0x000fda0003f05270 */
[----:B------:R-:W-:Y:S05]  /*103a0*/  @P0 BRA `(.L_x_327) ;  /* 0x0000000000400947 */ /* 0x000fea0003800000 */
[----:B------:R-:W-:Y:S01]  /*103b0*/  R2UR UR8, R2 ;  /* 0x00000000020872ca */ /* 0x000fe200000e0000 */
[----:B------:R-:W1:Y:S01]  /*103c0*/  S2R R3, SR_LANEID ;  /* 0x0000000000037919 */ /* 0x000e620000000000 */
[----:B------:R-:W-:Y:S01]  /*103d0*/  LOP3.LUT R4, RZ, R0, RZ, 0x33, !PT ;  /* 0x00000000ff047212 */ /* 0x000fe200078e33ff */
[----:B------:R-:W-:Y:S02]  /*103e0*/  VOTEU.ANY UR7, UPT, PT ;  /* 0x0000000000077886 */ /* 0x000fe400038e0100 */
[----:B------:R-:W-:Y:S01]  /*103f0*/  UFLO.U32 UR7, UR7 ;  /* 0x00000007000772bd */ /* 0x000fe200080e0000 */
[----:B------:R-:W2:Y:S07]  /*10400*/  REDUX UR4, R4 ;  /* 0x00000000040473c4 */ /* 0x000eae0000000000 */
[----:B------:R-:W-:-:S06]  /*10410*/  ULOP3.LUT UR8, URZ, UR8, URZ, 0x33, !UPT ;  /* 0x00000008ff087292 */ /* 0x000fcc000f8e33ff */
[----:B------:R-:W-:-:S04]  /*10420*/  IMAD.U32 R2, RZ, RZ, UR8 ;  /* 0x00000008ff027e24 */ /* 0x000fc8000f8e00ff */
[----:B------:R-:W3:Y:S02]  /*10430*/  REDUX UR5, R2 ;  /* 0x00000000020573c4 */ /* 0x000ee40000000000 */
[----:B------:R4:W-:Y:S01]  /*10440*/  UTCATOMSWS.AND URZ, UR8 ;  /* 0x0000000800ff79e3 */ /* 0x0009e20008000000 */
[----:B--2---:R-:W-:Y:S01]  /*10450*/  IMAD.U32 R0, RZ, RZ, UR4 ;  /* 0x00000004ff007e24 */ /* 0x004fe2000f8e00ff */
[----:B-1----:R-:W-:Y:S01]  /*10460*/  ISETP.EQ.U32.AND P0, PT, R3, UR7, PT ;  /* 0x0000000703007c0c */ /* 0x002fe2000bf02070 */
[----:B---3--:R-:W-:-:S12]  /*10470*/  IMAD.U32 R3, RZ, RZ, UR5 ;  /* 0x00000005ff037e24 */ /* 0x008fd8000f8e00ff */
[----:B------:R4:W-:Y:S04]  /*10480*/  @P0 ATOMS.AND RZ, [UR6+0x14], R3 ;  /* 0x00001403ffff098c */ /* 0x0009e8000a800006 */
[----:B------:R4:W-:Y:S01]  /*10490*/  @P0 ATOMS.AND RZ, [UR6+0x18], R0 ;  /* 0x00001800ffff098c */ /* 0x0009e2000a800006 */
[----:B------:R-:W-:Y:S05]  /*104a0*/  BRA `(.L_x_328) ;  /* 0x0000000000147947 */ /* 0x000fea0003800000 */
.L_x_327:
[----:B------:R-:W-:Y:S02]  /*104b0*/  MOV R2, 0x104d0 ;  /* 0x000104d000027802 */ /* 0x000fe40000000f00 */
[----:B------:R-:W-:Y:S05]  /*104c0*/  CALL.REL.NOINC `($__internal_0_$__cuda_sm10x_tcgen05_guardrail_trap_col_being_dealloced_not_returned_by_alloc) ;  /* 0x0000001000bc7944 */ /* 0x000fea0003c00000 */
[----:B------:R-:W-:Y:S05]  /*104d0*/  BRA `(.L_x_328) ;  /* 0x0000000000087947 */ /* 0x000fea0003800000 */
.L_x_326:
[----:B------:R-:W-:Y:S02]  /*104e0*/  MOV R2, 0x10500 ;  /* 0x0001050000027802 */ /* 0x000fe40000000f00 */
[----:B------:R-:W-:Y:S05]  /*104f0*/  CALL.REL.NOINC `($__internal_2_$__cuda_sm10x_tcgen05_guardrail_trap_unallocated_columns_being_dealloced) ;  /* 0x0000001000c87944 */ /* 0x000fea0003c00000 */
.L_x_328:
[----:B------:R-:W-:Y:S01]  /*10500*/  NOP ;  /* 0x0000000000007918 */ /* 0x000fe20000000000 */
[----:B----4-:R-:W-:Y:S05]  /*10510*/  EXIT ;  /* 0x000000000000794d */ /* 0x010fea0003800000 */
.L_x_35:
[----:B-1----:R-:W-:-:S07]  /*10520*/  MOV R0, UR4 ;  /* 0x0000000400007c02 */ /* 0x002fce0008000f00 */
.L_x_329:
[----:B-1----:R1:W2:Y:S02]  /*10530*/  SYNCS.PHASECHK.TRANS64.TRYWAIT P0, [R0+URZ+0x5000], R5 ;  /* 0x00500005000075a7 */ /* 0x0022a400080011ff */
[----:B--2---:R-:W-:Y:S05]  /*10540*/  @!P0 NANOSLEEP.SYNCS 0x989680 ;  /* 0x009896800000895d */ /* 0x004fea0003900000 */
[----:B------:R-:W2:Y:S02]  /*10550*/  @!P0 SYNCS.PHASECHK.TRANS64 P0, [R0+URZ+0x5000], R5 ;  /* 0x00500005000085a7 */ /* 0x000ea400080010ff */
[----:B--2---:R-:W-:Y:S05]  /*10560*/  @!P0 BRA `(.L_x_329) ;  /* 0xfffffffc00f08947 */ /* 0x004fea000383ffff */
[----:B------:R-:W-:Y:S05]  /*10570*/  BRA `(.L_x_330) ;  /* 0xffffff1400707947 */ /* 0x000fea000383ffff */
.L_x_37:
[----:B-1----:R-:W-:-:S07]  /*10580*/  MOV R0, UR4 ;  /* 0x0000000400007c02 */ /* 0x002fce0008000f00 */
.L_x_331:
[----:B-1----:R1:W2:Y:S02]  /*10590*/  SYNCS.PHASECHK.TRANS64.TRYWAIT P0, [R0+URZ+0x5020], R5 ;  /* 0x00502005000075a7 */ /* 0x0022a400080011ff */
[----:B--2---:R-:W-:Y:S05]  /*105a0*/  @!P0 NANOSLEEP.SYNCS 0x989680 ;  /* 0x009896800000895d */ /* 0x004fea0003900000 */
[----:B------:R-:W2:Y:S02]  /*105b0*/  @!P0 SYNCS.PHASECHK.TRANS64 P0, [R0+URZ+0x5020], R5 ;  /* 0x00502005000085a7 */ /* 0x000ea400080010ff */
[----:B--2---:R-:W-:Y:S05]  /*105c0*/  @!P0 BRA `(.L_x_331) ;  /* 0xfffffffc00f08947 */ /* 0x004fea000383ffff */
[----:B------:R-:W-:Y:S05]  /*105d0*/  BRA `(.L_x_332) ;  /* 0xffffff14006c7947 */ /* 0x000fea000383ffff */
.L_x_39:
[----:B------:R-:W-:-:S07]  /*105e0*/  MOV R2, UR4 ;  /* 0x0000000400027c02 */ /* 0x000fce0008000f00 */
.L_x_333:
[----:B-1----:R1:W2:Y:S02]  /*105f0*/  SYNCS.PHASECHK.TRANS64.TRYWAIT P0, [R2+URZ+0x5058], R3 ;  /* 0x00505803020075a7 */ /* 0x0022a400080011ff */
[----:B--2---:R-:W-:Y:S05]  /*10600*/  @!P0 NANOSLEEP.SYNCS 0x989680 ;  /* 0x009896800000895d */ /* 0x004fea0003900000 */
[----:B------:R-:W2:Y:S02]  /*10610*/  @!P0 SYNCS.PHASECHK.TRANS64 P0, [R2+URZ+0x5058], R3 ;  /* 0x00505803020085a7 */ /* 0x000ea400080010ff */
[----:B--2---:R-:W-:Y:S05]  /*10620*/  @!P0 BRA `(.L_x_333) ;  /* 0xfffffffc00f08947 */ /* 0x004fea000383ffff */
[----:B------:R-:W-:Y:S05]  /*10630*/  BRA `(.L_x_334) ;  /* 0xffffff1400747947 */ /* 0x000fea000383ffff */
.L_x_43:
[----:B------:R-:W-:-:S07]  /*10640*/  MOV R0, UR4 ;  /* 0x0000000400007c02 */ /* 0x000fce0008000f00 */
.L_x_335:
[----:B--2---:R2:W3:Y:S02]  /*10650*/  SYNCS.PHASECHK.TRANS64.TRYWAIT P0, [R0+URZ+0x5008], R5 ;  /* 0x00500805000075a7 */ /* 0x0044e400080011ff */
[----:B---3--:R-:W-:Y:S05]  /*10660*/  @!P0 NANOSLEEP.SYNCS 0x989680 ;  /* 0x009896800000895d */ /* 0x008fea0003900000 */
[----:B------:R-:W3:Y:S02]  /*10670*/  @!P0 SYNCS.PHASECHK.TRANS64 P0, [R0+URZ+0x5008], R5 ;  /* 0x00500805000085a7 */ /* 0x000ee400080010ff */
[----:B---3--:R-:W-:Y:S05]  /*10680*/  @!P0 BRA `(.L_x_335) ;  /* 0xfffffffc00f08947 */ /* 0x008fea000383ffff */
[----:B------:R-:W-:Y:S05]  /*10690*/  BRA `(.L_x_336) ;  /* 0xffffff14009c7947 */ /* 0x000fea000383ffff */
.L_x_45:
[----:B-1----:R-:W-:-:S07]  /*106a0*/  MOV R2, UR4 ;  /* 0x0000000400027c02 */ /* 0x002fce0008000f00 */
.L_x_337:
[----:B-1----:R1:W2:Y:S02]  /*106b0*/  SYNCS.PHASECHK.TRANS64.TRYWAIT P0, [R2+URZ+0x5068], R3 ;  /* 0x00506803020075a7 */ /* 0x0022a400080011ff */
[----:B--2---:R-:W-:Y:S05]  /*106c0*/  @!P0 NANOSLEEP.SYNCS 0x989680 ;  /* 0x009896800000895d */ /* 0x004fea0003900000 */
[----:B------:R-:W2:Y:S02]  /*106d0*/  @!P0 SYNCS.PHASECHK.TRANS64 P0, [R2+URZ+0x5068], R3 ;  /* 0x00506803020085a7 */ /* 0x000ea400080010ff */
[----:B--2---:R-:W-:Y:S05]  /*106e0*/  @!P0 BRA `(.L_x_337) ;  /* 0xfffffffc00f08947 */ /* 0x004fea000383ffff */
[----:B------:R-:W-:Y:S05]  /*106f0*/  BRA `(.L_x_338) ;  /* 0xffffff14009c7947 */ /* 0x000fea000383ffff */
.L_x_49:
[----:B------:R-:W-:-:S07]  /*10700*/  MOV R0, UR4 ;  /* 0x0000000400007c02 */ /* 0x000fce0008000f00 */
.L_x_339:
[----:B---3--:R3:W4:Y:S02]  /*10710*/  SYNCS.PHASECHK.TRANS64.TRYWAIT P0, [R0+URZ+0x5028], R5 ;  /* 0x00502805000075a7 */ /* 0x00872400080011ff */
[----:B----4-:R-:W-:Y:S05]  /*10720*/  @!P0 NANOSLEEP.SYNCS 0x989680 ;  /* 0x009896800000895d */ /* 0x010fea0003900000 */
[----:B------:R-:W4:Y:S02]  /*10730*/  @!P0 SYNCS.PHASECHK.TRANS64 P0, [R0+URZ+0x5028], R5 ;  /* 0x00502805000085a7 */ /* 0x000f2400080010ff */
[----:B----4-:R-:W-:Y:S05]  /*10740*/  @!P0 BRA `(.L_x_339) ;  /* 0xfffffffc00f08947 */ /* 0x010fea000383ffff */
[----:B------:R-:W-:Y:S05]  /*10750*/  BRA `(.L_x_340) ;  /* 0xffffff1400d07947 */ /* 0x000fea000383ffff */
.L_x_51:
[----:B---3--:R-:W-:-:S07]  /*10760*/  MOV R0, UR4 ;  /* 0x0000000400007c02 */ /* 0x008fce0008000f00 */
.L_x_341:
[----:B---3--:R3:W4:Y:S02]  /*10770*/  SYNCS.PHASECHK.TRANS64.TRYWAIT P0, [R0+URZ+0x50a0], R3 ;  /* 0x0050a003000075a7 */ /* 0x00872400080011ff */
[----:B----4-:R-:W-:Y:S05]  /*10780*/  @!P0 NANOSLEEP.SYNCS 0x989680 ;  /* 0x009896800000895d */ /* 0x010fea0003900000 */
[----:B------:R-:W4:Y:S02]  /*10790*/  @!P0 SYNCS.PHASECHK.TRANS64 P0, [R0+URZ+0x50a0], R3 ;  /* 0x0050a003000085a7 */ /* 0x000f2400080010ff */
[----:B----4-:R-:W-:Y:S05]  /*107a0*/  @!P0 BRA `(.L_x_341) ;  /* 0xfffffffc00f08947 */ /* 0x010fea000383ffff */
[----:B------:R-:W-:Y:S05]  /*107b0*/  BRA `(.L_x_342) ;  /* 0xffffff1400c87947 */ /* 0x000fea000383ffff */
.L_x_53:
[----:B------:R-:W-:-:S07]  /*107c0*/  MOV R0, UR4 ;  /* 0x0000000400007c02 */ /* 0x000fce0008000f00 */
.L_x_343:
[----:B-1----:R1:W3:Y:S02]  /*107d0*/  SYNCS.PHASECHK.TRANS64.TRYWAIT P0, [R0+URZ+0x5058], R5 ;  /* 0x00505805000075a7 */ /* 0x0022e400080011ff */
[----:B---3--:R-:W-:Y:S05]  /*107e0*/  @!P0 NANOSLEEP.SYNCS 0x989680 ;  /* 0x009896800000895d */ /* 0x008fea0003900000 */
[----:B------:R-:W3:Y:S02]  /*107f0*/  @!P0 SYNCS.PHASECHK.TRANS64 P0, [R0+URZ+0x5058], R5 ;  /* 0x00505805000085a7 */ /* 0x000ee400080010ff */
[----:B---3--:R-:W-:Y:S05]  /*10800*/  @!P0 BRA `(.L_x_343) ;  /* 0xfffffffc00f08947 */ /* 0x008fea000383ffff */
[----:B------:R-:W-:Y:S05]  /*10810*/  BRA `(.L_x_344) ;  /* 0xffffff1400c87947 */ /* 0x000fea000383ffff */
.L_x_57:
[----:B------:R-:W-:Y:S07]  /*10820*/  MOV R2, UR11 ;  /* 0x0000000b00027c02 */ /* 0x000fee0008000f00 */
.L_x_345:
[----:B-1----:R1:W2:Y:S02]  /*10830*/  SYNCS.PHASECHK.TRANS64.TRYWAIT P0, [R2+URZ+0x5020], R3 ;  /* 0x00502003020075a7 */ /* 0x0022a400080011ff */
[----:B--2---:R-:W-:Y:S05]  /*10840*/  @!P0 NANOSLEEP.SYNCS 0x989680 ;  /* 0x009896800000895d */ /* 0x004fea0003900000 */
[----:B------:R-:W2:Y:S02]  /*10850*/  @!P0 SYNCS.PHASECHK.TRANS64 P0, [R2+URZ+0x5020], R3 ;  /* 0x00502003020085a7 */ /* 0x000ea400080010ff */
[----:B--2---:R-:W-:Y:S05]  /*10860*/  @!P0 BRA `(.L_x_345) ;  /* 0xfffffffc00f08947 */ /* 0x004fea000383ffff */
[----:B------:R-:W-:Y:S05]  /*10870*/  BRA `(.L_x_346) ;  /* 0xffffff1c002c7947 */ /* 0x000fea000383ffff */
.L_x_60:
[----:B------:R-:W-:Y:S07]  /*10880*/  MOV R0, UR4 ;  /* 0x0000000400007c02 */ /* 0x000fee0008000f00 */
.L_x_347:
[----:B-1----:R1:W4:Y:S02]  /*10890*/  SYNCS.PHASECHK.TRANS64.TRYWAIT P0, [R0+URZ+0x50a8], R3 ;  /* 0x0050a803000075a7 */ /* 0x00232400080011ff */
[----:B----4-:R-:W-:Y:S05]  /*108a0*/  @!P0 NANOSLEEP.SYNCS 0x989680 ;  /* 0x009896800000895d */ /* 0x010fea0003900000 */
[----:B------:R-:W4:Y:S02]  /*108b0*/  @!P0 SYNCS.PHASECHK.TRANS64 P0, [R0+URZ+0x50a8], R3 ;  /* 0x0050a803000085a7 */ /* 0x000f2400080010ff */
[----:B----4-:R-:W-:Y:S05]  /*108c0*/  @!P0 BRA `(.L_x_347) ;  /* 0xfffffffc00f08947 */ /* 0x010fea000383ffff */
[----:B------:R-:W-:Y:S05]  /*108d0*/  BRA `(.L_x_348) ;  /* 0xffffff1c00707947 */ /* 0x000fea000383ffff */
.L_x_62:
[----:B------:R-:W-:Y:S07]  /*108e0*/  MOV R0, UR4 ;  /* 0x0000000400007c02 */ /* 0x000fee0008000f00 */
.L_x_349:
[----:B-1----:R1:W4:Y:S02]  /*108f0*/  SYNCS.PHASECHK.TRANS64.TRYWAIT P0, [R0+URZ+0x5068], R9 ;  /* 0x00506809000075a7 */ /* 0x00232400080011ff */
[----:B----4-:R-:W-:Y:S05]  /*10900*/  @!P0 NANOSLEEP.SYNCS 0x989680 ;  /* 0x009896800000895d */ /* 0x010fea0003900000 */
[----:B------:R-:W4:Y:S02]  /*10910*/  @!P0 SYNCS.PHASECHK.TRANS64 P0, [R0+URZ+0x5068], R9 ;  /* 0x00506809000085a7 */ /* 0x000f2400080010ff */
[----:B----4-:R-:W-:Y:S05]  /*10920*/  @!P0 BRA `(.L_x_349) ;  /* 0xfffffffc00f08947 */ /* 0x010fea000383ffff */
[----:B------:R-:W-:Y:S05]  /*10930*/  BRA `(.L_x_350) ;  /* 0xffffff1c00747947 */ /* 0x000fea000383ffff */
.L_x_68:
[----:B------:R-:W-:Y:S07]  /*10940*/  MOV R0, UR8 ;  /* 0x0000000800007c02 */ /* 0x000fee0008000f00 */
.L_x_351:
[----:B-1----:R1:W2:Y:S02]  /*10950*/  SYNCS.PHASECHK.TRANS64.TRYWAIT P0, [R0+URZ+0x5020], R3 ;  /* 0x00502003000075a7 */ /* 0x0022a400080011ff */
[----:B--2---:R-:W-:Y:S05]  /*10960*/  @!P0 NANOSLEEP.SYNCS 0x989680 ;  /* 0x009896800000895d */ /* 0x004fea0003900000 */
[----:B------:R-:W2:Y:S02]  /*10970*/  @!P0 SYNCS.PHASECHK.TRANS64 P0, [R0+URZ+0x5020], R3 ;  /* 0x00502003000085a7 */ /* 0x000ea400080010ff */
[----:B--2---:R-:W-:Y:S05]  /*10980*/  @!P0 BRA `(.L_x_351) ;  /* 0xfffffffc00f08947 */ /* 0x004fea000383ffff */
[----:B------:R-:W-:Y:S05]  /*10990*/  BRA `(.L_x_352) ;  /* 0xffffff2000f87947 */ /* 0x000fea000383ffff */
.L_x_70:
[----:B------:R-:W-:Y:S07]  /*109a0*/  MOV R0, UR4 ;  /* 0x0000000400007c02 */ /* 0x000fee0008000f00 */
.L_x_353:
[----:B-1----:R1:W2:Y:S02]  /*109b0*/  SYNCS.PHASECHK.TRANS64.TRYWAIT P0, [R0+URZ+0x50a0], R3 ;  /* 0x0050a003000075a7 */ /* 0x0022a400080011ff */
[----:B--2---:R-:W-:Y:S05]  /*109c0*/  @!P0 NANOSLEEP.SYNCS 0x989680 ;  /* 0x009896800000895d */ /* 0x004fea0003900000 */
[----:B------:R-:W2:Y:S02]  /*109d0*/  @!P0 SYNCS.PHASECHK.TRANS64 P0, [R0+URZ+0x50a0], R3 ;  /* 0x0050a003000085a7 */ /* 0x000ea400080010ff */
[----:B--2---:R-:W-:Y:S05]  /*109e0*/  @!P0 BRA `(.L_x_353) ;  /* 0xfffffffc00f08947 */ /* 0x004fea000383ffff */
[----:B------:R-:W-:Y:S05]  /*109f0*/  BRA `(.L_x_354) ;  /* 0xffffff2000f47947 */ /* 0x000fea000383ffff */
.L_x_72:
[----:B------:R-:W-:Y:S07]  /*10a00*/  MOV R3, UR4 ;  /* 0x0000000400037c02 */ /* 0x000fee0008000f00 */
.L_x_355:
[----:B-1----:R1:W2:Y:S02]  /*10a10*/  SYNCS.PHASECHK.TRANS64.TRYWAIT P0, [R3+URZ+0x5058], R4 ;  /* 0x00505804030075a7 */ /* 0x0022a400080011ff */
[----:B--2---:R-:W-:Y:S05]  /*10a20*/  @!P0 NANOSLEEP.SYNCS 0x989680 ;  /* 0x009896800000895d */ /* 0x004fea0003900000 */
[----:B------:R-:W2:Y:S02]  /*10a30*/  @!P0 SYNCS.PHASECHK.TRANS64 P0, [R3+URZ+0x5058], R4 ;  /* 0x00505804030085a7 */ /* 0x000ea400080010ff */
[----:B--2---:R-:W-:Y:S05]  /*10a40*/  @!P0 BRA `(.L_x_355) ;  /* 0xfffffffc00f08947 */ /* 0x004fea000383ffff */
[----:B------:R-:W-:Y:S05]  /*10a50*/  BRA `(.L_x_356) ;  /* 0xffffff2000f87947 */ /* 0x000fea000383ffff */
.L_x_80:
[----:B------:R-:W-:-:S07]  /*10a60*/  MOV R0, UR4 ;  /* 0x0000000400007c02 */ /* 0x000fce0008000f00 */
.L_x_357:
[----:B--2---:R2:W3:Y:S02]  /*10a70*/  SYNCS.PHASECHK.TRANS64.TRYWAIT P0, [R0+URZ+0x50a8], R3 ;  /* 0x0050a803000075a7 */ /* 0x0044e400080011ff */
[----:B---3--:R-:W-:Y:S05]  /*10a80*/  @!P0 NANOSLEEP.SYNCS 0x989680 ;  /* 0x009896800000895d */ /* 0x008fea0003900000 */
[----:B------:R-:W3:Y:S02]  /*10a90*/  @!P0 SYNCS.PHASECHK.TRANS64 P0, [R0+URZ+0x50a8], R3 ;  /* 0x0050a803000085a7 */ /* 0x000ee400080010ff */
[----:B---3--:R-:W-:Y:S05]  /*10aa0*/  @!P0 BRA `(.L_x_357) ;  /* 0xfffffffc00f08947 */ /* 0x008fea000383ffff */
[----:B------:R-:W-:Y:S05]  /*10ab0*/  BRA `(.L_x_358) ;  /* 0xffffff28006c7947 */ /* 0x000fea000383ffff */
.L_x_82:
[----:B------:R-:W-:-:S07]  /*10ac0*/  MOV R0, UR4 ;  /* 0x0000000400007c02 */ /* 0x000fce0008000f00 */
.L_x_359:
[----:B--2---:R2:W3:Y:S02]  /*10ad0*/  SYNCS.PHASECHK.TRANS64.TRYWAIT P0, [R0+URZ+0x5068], R7 ;  /* 0x00506807000075a7 */ /* 0x0044e400080011ff */
[----:B---3--:R-:W-:Y:S05]  /*10ae0*/  @!P0 NANOSLEEP.SYNCS 0x989680 ;  /* 0x009896800000895d */ /* 0x008fea0003900000 */
[----:B------:R-:W3:Y:S02]  /*10af0*/  @!P0 SYNCS.PHASECHK.TRANS64 P0, [R0+URZ+0x5068], R7 ;  /* 0x00506807000085a7 */ /* 0x000ee400080010ff */
[----:B---3--:R-:W-:Y:S05]  /*10b00*/  @!P0 BRA `(.L_x_359) ;  /* 0xfffffffc00f08947 */ /* 0x008fea000383ffff */
[----:B------:R-:W-:Y:S05]  /*10b10*/  BRA `(.L_x_360) ;  /* 0xffffff2800707947 */ /* 0x000fea000383ffff */
.L_x_89:
[----:B-1----:R1:W2:Y:S02]  /*10b20*/  SYNCS.PHASECHK.TRANS64.TRYWAIT P0, [R18+URZ+0x50c0], R3 ;  /* 0x0050c003120075a7 */ /* 0x0022a400080011ff */
[----:B--2---:R-:W-:Y:S05]  /*10b30*/  @!P0 NANOSLEEP.SYNCS 0x989680 ;  /* 0x009896800000895d */ /* 0x004fea0003900000 */
[----:B------:R-:W2:Y:S02]  /*10b40*/  @!P0 SYNCS.PHASECHK.TRANS64 P0, [R18+URZ+0x50c0], R3 ;  /* 0x0050c003120085a7 */ /* 0x000ea400080010ff */
[----:B--2---:R-:W-:Y:S05]  /*10b50*/  @!P0 BRA `(.L_x_89) ;  /* 0xfffffffc00f08947 */ /* 0x004fea000383ffff */
[----:B------:R-:W-:Y:S05]  /*10b60*/  BRA `(.L_x_361) ;  /* 0xffffff3000107947 */ /* 0x000fea000383ffff */
.L_x_155:
[----:B--2---:R2:W1:Y:S02]  /*10b70*/  SYNCS.PHASECHK.TRANS64.TRYWAIT P0, [R18+URZ+0x50c8], R3 ;  /* 0x0050c803120075a7 */ /* 0x00446400080011ff */
[----:B-1----:R-:W-:Y:S05]  /*10b80*/  @!P0 NANOSLEEP.SYNCS 0x989680 ;  /* 0x009896800000895d */ /* 0x002fea0003900000 */
[----:B------:R-:W1:Y:S02]  /*10b90*/  @!P0 SYNCS.PHASECHK.TRANS64 P0, [R18+URZ+0x50c8], R3 ;  /* 0x0050c803120085a7 */ /* 0x000e6400080010ff */
[----:B-1----:R-:W-:Y:S05]  /*10ba0*/  @!P0 BRA `(.L_x_155) ;  /* 0xfffffffc00f08947 */ /* 0x002fea000383ffff */
[----:B------:R-:W-:Y:S05]  /*10bb0*/  BRA `(.L_x_362) ;  /* 0xffffff5c00347947 */ /* 0x000fea000383ffff */
.L_x_160:
[----:B-1----:R1:W2:Y:S02]  /*10bc0*/  SYNCS.PHASECHK.TRANS64.TRYWAIT P0, [R19+URZ+0x5070], R2 ;  /* 0x00507002130075a7 */ /* 0x0022a400080011ff */
[----:B--2---:R-:W-:Y:S05]  /*10bd0*/  @!P0 NANOSLEEP.SYNCS 0x989680 ;  /* 0x009896800000895d */ /* 0x004fea0003900000 */
[----:B------:R-:W2:Y:S02]  /*10be0*/  @!P0 SYNCS.PHASECHK.TRANS64 P0, [R19+URZ+0x5070], R2 ;  /* 0x00507002130085a7 */ /* 0x000ea400080010ff */
[----:B--2---:R-:W-:Y:S05]  /*10bf0*/  @!P0 BRA `(.L_x_160) ;  /* 0xfffffffc00f08947 */ /* 0x004fea000383ffff */
[----:B------:R-:W-:Y:S05]  /*10c00*/  BRA `(.L_x_363) ;  /* 0xffffff6000187947 */ /* 0x000fea000383ffff */
.L_x_163:
[----:B---3--:R3:W4:Y:S02]  /*10c10*/  SYNCS.PHASECHK.TRANS64.TRYWAIT P0, [R19+URZ+0x5080], R2 ;  /* 0x00508002130075a7 */ /* 0x00872400080011ff */
[----:B----4-:R-:W-:Y:S05]  /*10c20*/  @!P0 NANOSLEEP.SYNCS 0x989680 ;  /* 0x009896800000895d */ /* 0x010fea0003900000 */
[----:B------:R-:W4:Y:S02]  /*10c30*/  @!P0 SYNCS.PHASECHK.TRANS64 P0, [R19+URZ+0x5080], R2 ;  /* 0x00508002130085a7 */ /* 0x000f2400080010ff */
[----:B----4-:R-:W-:Y:S05]  /*10c40*/  @!P0 BRA `(.L_x_163) ;  /* 0xfffffffc00f08947 */ /* 0x010fea000383ffff */
[----:B------:R-:W-:Y:S05]  /*10c50*/  BRA `(.L_x_364) ;  /* 0xffffff6000307947 */ /* 0x000fea000383ffff */
.L_x_166:
[----:B--2---:R2:W4:Y:S02]  /*10c60*/  SYNCS.PHASECHK.TRANS64.TRYWAIT P0, [R19+URZ+0x5070], R0 ;  /* 0x00507000130075a7 */ /* 0x00452400080011ff */
[----:B----4-:R-:W-:Y:S05]  /*10c70*/  @!P0 NANOSLEEP.SYNCS 0x989680 ;  /* 0x009896800000895d */ /* 0x010fea0003900000 */
[----:B------:R-:W4:Y:S02]  /*10c80*/  @!P0 SYNCS.PHASECHK.TRANS64 P0, [R19+URZ+0x5070], R0 ;  /* 0x00507000130085a7 */ /* 0x000f2400080010ff */
[----:B----4-:R-:W-:Y:S05]  /*10c90*/  @!P0 BRA `(.L_x_166) ;  /* 0xfffffffc00f08947 */ /* 0x010fea000383ffff */
[----:B------:R-:W-:Y:S05]  /*10ca0*/  BRA `(.L_x_365) ;  /* 0xffffff6000907947 */ /* 0x000fea000383ffff */
.L_x_168:
[----:B-1----:R1:W2:Y:S02]  /*10cb0*/  SYNCS.PHASECHK.TRANS64.TRYWAIT P0, [R19+URZ+0x5090], R0 ;  /* 0x00509000130075a7 */ /* 0x0022a400080011ff */
[----:B--2---:R-:W-:Y:S05]  /*10cc0*/  @!P0 NANOSLEEP.SYNCS 0x989680 ;  /* 0x009896800000895d */ /* 0x004fea0003900000 */
[----:B------:R-:W2:Y:S02]  /*10cd0*/  @!P0 SYNCS.PHASECHK.TRANS64 P0, [R19+URZ+0x5090], R0 ;  /* 0x00509000130085a7 */ /* 0x000ea400080010ff */
[----:B--2---:R-:W-:Y:S05]  /*10ce0*/  @!P0 BRA `(.L_x_168) ;  /* 0xfffffffc00f08947 */ /* 0x004fea000383ffff */
[----:B------:R-:W-:Y:S05]  /*10cf0*/  BRA `(.L_x_366) ;  /* 0xffffff6000d07947 */ /* 0x000fea000383ffff */
.L_x_175:
[----:B-1----:R1:W3:Y:S02]  /*10d00*/  SYNCS.PHASECHK.TRANS64.TRYWAIT P1, [R19+URZ+0x5080], R0 ;  /* 0x00508000130075a7 */ /* 0x0022e400080211ff */
[----:B---3--:R-:W-:Y:S05]  /*10d10*/  @!P1 NANOSLEEP.SYNCS 0x989680 ;  /* 0x009896800000995d */ /* 0x008fea0003900000 */
[----:B------:R-:W3:Y:S02]  /*10d20*/  @!P1 SYNCS.PHASECHK.TRANS64 P1, [R19+URZ+0x5080], R0 ;  /* 0x00508000130095a7 */ /* 0x000ee400080210ff */
[----:B---3--:R-:W-:Y:S05]  /*10d30*/  @!P1 BRA `(.L_x_175) ;  /* 0xfffffffc00f09947 */ /* 0x008fea000383ffff */
[----:B------:R-:W-:Y:S05]  /*10d40*/  BRA `(.L_x_367) ;  /* 0xffffff6400e87947 */ /* 0x000fea000383ffff */
.L_x_178:
[----:B-1----:R1:W3:Y:S02]  /*10d50*/  SYNCS.PHASECHK.TRANS64.TRYWAIT P0, [R19+URZ+0x5098], R0 ;  /* 0x00509800130075a7 */ /* 0x0022e400080011ff */
[----:B---3--:R-:W-:Y:S05]  /*10d60*/  @!P0 NANOSLEEP.SYNCS 0x989680 ;  /* 0x009896800000895d */ /* 0x008fea0003900000 */
[----:B------:R-:W3:Y:S02]  /*10d70*/  @!P0 SYNCS.PHASECHK.TRANS64 P0, [R19+URZ+0x5098], R0 ;  /* 0x00509800130085a7 */ /* 0x000ee400080010ff */
[----:B---3--:R-:W-:Y:S05]  /*10d80*/  @!P0 BRA `(.L_x_178) ;  /* 0xfffffffc00f08947 */ /* 0x008fea000383ffff */
[----:B------:R-:W-:Y:S05]  /*10d90*/  BRA `(.L_x_368) ;  /* 0xffffff6800707947 */ /* 0x000fea000383ffff */
.L_x_187:
[----:B--2---:R2:W3:Y:S02]  /*10da0*/  SYNCS.PHASECHK.TRANS64.TRYWAIT P0, [R26+URZ+0x5070], R3 ;  /* 0x005070031a0075a7 */ /* 0x0044e400080011ff */
[----:B---3--:R-:W-:Y:S05]  /*10db0*/  @!P0 NANOSLEEP.SYNCS 0x989680 ;  /* 0x009896800000895d */ /* 0x008fea0003900000 */
[----:B------:R-:W3:Y:S02]  /*10dc0*/  @!P0 SYNCS.PHASECHK.TRANS64 P0, [R26+URZ+0x5070], R3 ;  /* 0x005070031a0085a7 */ /* 0x000ee400080010ff */
[----:B---3--:R-:W-:Y:S05]  /*10dd0*/  @!P0 BRA `(.L_x_187) ;  /* 0xfffffffc00f08947 */ /* 0x008fea000383ffff */
[----:B------:R-:W-:Y:S05]  /*10de0*/  BRA `(.L_x_369) ;  /* 0xffffff6c00b07947 */ /* 0x000fea000383ffff */
.L_x_190:
[----:B--2---:R2:W4:Y:S02]  /*10df0*/  SYNCS.PHASECHK.TRANS64.TRYWAIT P0, [R26+URZ+0x5090], R3 ;  /* 0x005090031a0075a7 */ /* 0x00452400080011ff */
[----:B----4-:R-:W-:Y:S05]  /*10e00*/  @!P0 NANOSLEEP.SYNCS 0x989680 ;  /* 0x009896800000895d */ /* 0x010fea0003900000 */
[----:B------:R-:W4:Y:S02]  /*10e10*/  @!P0 SYNCS.PHASECHK.TRANS64 P0, [R26+URZ+0x5090], R3 ;  /* 0x005090031a0085a7 */ /* 0x000f2400080010ff */
[----:B----4-:R-:W-:Y:S05]  /*10e20*/  @!P0 BRA `(.L_x_190) ;  /* 0xfffffffc00f08947 */ /* 0x010fea000383ffff */
[----:B------:R-:W-:Y:S05]  /*10e30*/  BRA `(.L_x_370) ;  /* 0xffffff6c00cc7947 */ /* 0x000fea000383ffff */
.L_x_192:
[----:B--2---:R2:W3:Y:S02]  /*10e40*/  SYNCS.PHASECHK.TRANS64.TRYWAIT P1, [R26+URZ+0x50c0], R3 ;  /* 0x0050c0031a0075a7 */ /* 0x0044e400080211ff */
[----:B---3--:R-:W-:Y:S05]  /*10e50*/  @!P1 NANOSLEEP.SYNCS 0x989680 ;  /* 0x009896800000995d */ /* 0x008fea0003900000 */
[----:B------:R-:W3:Y:S02]  /*10e60*/  @!P1 SYNCS.PHASECHK.TRANS64 P1, [R26+URZ+0x50c0], R3 ;  /* 0x0050c0031a0095a7 */ /* 0x000ee400080210ff */
[----:B---3--:R-:W-:Y:S05]  /*10e70*/  @!P1 BRA `(.L_x_192) ;  /* 0xfffffffc00f09947 */ /* 0x008fea000383ffff */
[----:B------:R-:W-:Y:S05]  /*10e80*/  BRA `(.L_x_371) ;  /* 0xffffff6c00ec7947 */ /* 0x000fea000383ffff */
.L_x_201:
[----:B-1----:R1:W3:Y:S02]  /*10e90*/  SYNCS.PHASECHK.TRANS64.TRYWAIT P1, [R26+URZ+0x5080], R43 ;  /* 0x0050802b1a0075a7 */ /* 0x0022e400080211ff */
[----:B---3--:R-:W-:Y:S05]  /*10ea0*/  @!P1 NANOSLEEP.SYNCS 0x989680 ;  /* 0x009896800000995d */ /* 0x008fea0003900000 */
[----:B------:R-:W3:Y:S02]  /*10eb0*/  @!P1 SYNCS.PHASECHK.TRANS64 P1, [R26+URZ+0x5080], R43 ;  /* 0x0050802b1a0095a7 */ /* 0x000ee400080210ff */
[----:B---3--:R-:W-:Y:S05]  /*10ec0*/  @!P1 BRA `(.L_x_201) ;  /* 0xfffffffc00f09947 */ /* 0x008fea000383ffff */
[----:B------:R-:W-:Y:S05]  /*10ed0*/  BRA `(.L_x_372) ;  /* 0xffffff78005c7947 */ /* 0x000fea000383ffff */
.L_x_205:
[----:B----4-:R4:W1:Y:S02]  /*10ee0*/  SYNCS.PHASECHK.TRANS64.TRYWAIT P0, [R26+URZ+0x5098], R41 ;  /* 0x005098291a0075a7 */ /* 0x01086400080011ff */
[----:B-1----:R-:W-:Y:S05]  /*10ef0*/  @!P0 NANOSLEEP.SYNCS 0x989680 ;  /* 0x009896800000895d */ /* 0x002fea0003900000 */
[----:B------:R-:W1:Y:S02]  /*10f00*/  @!P0 SYNCS.PHASECHK.TRANS64 P0, [R26+URZ+0x5098], R41 ;  /* 0x005098291a0085a7 */ /* 0x000e6400080010ff */
[----:B-1----:R-:W-:Y:S05]  /*10f10*/  @!P0 BRA `(.L_x_205) ;  /* 0xfffffffc00f08947 */ /* 0x002fea000383ffff */
[----:B------:R-:W-:Y:S05]  /*10f20*/  BRA `(.L_x_373) ;  /* 0xffffff7800c47947 */ /* 0x000fea000383ffff */
.L_x_207:
[----:B------:R1:W1:Y:S02]  /*10f30*/  SYNCS.PHASECHK.TRANS64.TRYWAIT P1, [R26+URZ+0x50c8], R3 ;  /* 0x0050c8031a0075a7 */ /* 0x00026400080211ff */
[----:B-1----:R-:W-:Y:S05]  /*10f40*/  @!P1 NANOSLEEP.SYNCS 0x989680 ;  /* 0x009896800000995d */ /* 0x002fea0003900000 */
[----:B------:R-:W1:Y:S02]  /*10f50*/  @!P1 SYNCS.PHASECHK.TRANS64 P1, [R26+URZ+0x50c8], R3 ;  /* 0x0050c8031a0095a7 */ /* 0x000e6400080210ff */
[----:B-1----:R-:W-:Y:S05]  /*10f60*/  @!P1 BRA `(.L_x_207) ;  /* 0xfffffffc00f09947 */ /* 0x002fea000383ffff */
[----:B------:R-:W-:Y:S05]  /*10f70*/  BRA `(.L_x_374) ;  /* 0xffffff7800d87947 */ /* 0x000fea000383ffff */
.L_x_216:
[----:B------:R-:W-:-:S07]  /*10f80*/  MOV R0, UR4 ;  /* 0x0000000400007c02 */ /* 0x000fce0008000f00 */
.L_x_375:
[----:B-1----:R1:W2:Y:S02]  /*10f90*/  SYNCS.PHASECHK.TRANS64.TRYWAIT P0, [R0+URZ], R3 ;  /* 0x00000003000075a7 */ /* 0x0022a400080011ff */
[----:B--2---:R-:W-:Y:S05]  /*10fa0*/  @!P0 NANOSLEEP.SYNCS 0x989680 ;  /* 0x009896800000895d */ /* 0x004fea0003900000 */
[----:B------:R-:W2:Y:S02]  /*10fb0*/  @!P0 SYNCS.PHASECHK.TRANS64 P0, [R0+URZ], R3 ;  /* 0x00000003000085a7 */ /* 0x000ea400080010ff */
[----:B--2---:R-:W-:Y:S05]  /*10fc0*/  @!P0 BRA `(.L_x_375) ;  /* 0xfffffffc00f08947 */ /* 0x004fea000383ffff */
[----:B------:R-:W-:Y:S05]  /*10fd0*/  BRA `(.L_x_376) ;  /* 0xffffff8400747947 */ /* 0x000fea000383ffff */
.L_x_219:
[----:B------:R-:W-:-:S07]  /*10fe0*/  MOV R0, UR5 ;  /* 0x0000000500007c02 */ /* 0x000fce0008000f00 */
.L_x_377:
[----:B-1----:R1:W3:Y:S02]  /*10ff0*/  SYNCS.PHASECHK.TRANS64.TRYWAIT P1, [R0+URZ], R3 ;  /* 0x00000003000075a7 */ /* 0x0022e400080211ff */
[----:B---3--:R-:W-:Y:S05]  /*11000*/  @!P1 NANOSLEEP.SYNCS 0x989680 ;  /* 0x009896800000995d */ /* 0x008fea0003900000 */
[----:B------:R-:W3:Y:S02]  /*11010*/  @!P1 SYNCS.PHASECHK.TRANS64 P1, [R0+URZ], R3 ;  /* 0x00000003000095a7 */ /* 0x000ee400080210ff */
[----:B---3--:R-:W-:Y:S05]  /*11020*/  @!P1 BRA `(.L_x_377) ;  /* 0xfffffffc00f09947 */ /* 0x008fea000383ffff */
[----:B------:R-:W-:Y:S05]  /*11030*/  BRA `(.L_x_378) ;  /* 0xffffff8800207947 */ /* 0x000fea000383ffff */
.L_x_226:
[----:B-1----:R-:W-:-:S04]  /*11040*/  MOV R4, UR46 ;  /* 0x0000002e00047c02 */ /* 0x002fc80008000f00 */
[----:B------:R1:W2:Y:S03]  /*11050*/  SYNCS.PHASECHK.TRANS64.TRYWAIT P5, [R4+URZ], R3 ;  /* 0x00000003040075a7 */ /* 0x0002a600080a11ff */
[----:B--2---:R-:W-:Y:S05]  /*11060*/  @!P5 NANOSLEEP.SYNCS 0x989680 ;  /* 0x009896800000d95d */ /* 0x004fea0003900000 */
[----:B------:R-:W2:Y:S02]  /*11070*/  @!P5 SYNCS.PHASECHK.TRANS64 P5, [R4+URZ], R3 ;  /* 0x000000030400d5a7 */ /* 0x000ea400080a10ff */
[----:B--2---:R-:W-:Y:S05]  /*11080*/  @!P5 BRA `(.L_x_226) ;  /* 0xfffffffc00ecd947 */ /* 0x004fea000383ffff */
[----:B------:R-:W-:Y:S05]  /*11090*/  BRA `(.L_x_379) ;  /* 0xffffff9400587947 */ /* 0x000fea000383ffff */
.L_x_231:
[----:B------:R-:W-:-:S07]  /*110a0*/  MOV R5, UR5 ;  /* 0x0000000500057c02 */ /* 0x000fce0008000f00 */
.L_x_380:
[----:B---3--:R3:W4:Y:S02]  /*110b0*/  SYNCS.PHASECHK.TRANS64.TRYWAIT P2, [R5+URZ], R0 ;  /* 0x00000000050075a7 */ /* 0x00872400080411ff */
[----:B----4-:R-:W-:Y:S05]  /*110c0*/  @!P2 NANOSLEEP.SYNCS 0x989680 ;  /* 0x009896800000a95d */ /* 0x010fea0003900000 */
[----:B------:R-:W4:Y:S02]  /*110d0*/  @!P2 SYNCS.PHASECHK.TRANS64 P2, [R5+URZ], R0 ;  /* 0x000000000500a5a7 */ /* 0x000f2400080410ff */
[----:B----4-:R-:W-:Y:S05]  /*110e0*/  @!P2 BRA `(.L_x_380) ;  /* 0xfffffffc00f0a947 */ /* 0x010fea000383ffff */
[----:B------:R-:W-:Y:S05]  /*110f0*/  BRA `(.L_x_381) ;  /* 0xffffffc000ec7947 */ /* 0x000fea000383ffff */
.L_x_236:
[----:B------:R-:W-:-:S07]  /*11100*/  MOV R3, UR5 ;  /* 0x0000000500037c02 */ /* 0x000fce0008000f00 */
.L_x_382:
[----:B-1----:R1:W2:Y:S02]  /*11110*/  SYNCS.PHASECHK.TRANS64.TRYWAIT P1, [R3+URZ], R0 ;  /* 0x00000000030075a7 */ /* 0x0022a400080211ff */
[----:B--2---:R-:W-:Y:S05]  /*11120*/  @!P1 NANOSLEEP.SYNCS 0x989680 ;  /* 0x009896800000995d */ /* 0x004fea0003900000 */
[----:B------:R-:W2:Y:S02]  /*11130*/  @!P1 SYNCS.PHASECHK.TRANS64 P1, [R3+URZ], R0 ;  /* 0x00000000030095a7 */ /* 0x000ea400080210ff */
[----:B--2---:R-:W-:Y:S05]  /*11140*/  @!P1 BRA `(.L_x_382) ;  /* 0xfffffffc00f09947 */ /* 0x004fea000383ffff */
[----:B------:R-:W-:Y:S05]  /*11150*/  BRA `(.L_x_383) ;  /* 0xffffffc8004c7947 */ /* 0x000fea000383ffff */
.L_x_241:
[----:B------:R-:W-:-:S07]  /*11160*/  MOV R0, UR7 ;  /* 0x0000000700007c02 */ /* 0x000fce0008000f00 */
.L_x_384:
[----:B-1----:R1:W3:Y:S02]  /*11170*/  SYNCS.PHASECHK.TRANS64.TRYWAIT P0, [R0+URZ], R3 ;  /* 0x00000003000075a7 */ /* 0x0022e400080011ff */
[----:B---3--:R-:W-:Y:S05]  /*11180*/  @!P0 NANOSLEEP.SYNCS 0x989680 ;  /* 0x009896800000895d */ /* 0x008fea0003900000 */
[----:B------:R-:W3:Y:S02]  /*11190*/  @!P0 SYNCS.PHASECHK.TRANS64 P0, [R0+URZ], R3 ;  /* 0x00000003000085a7 */ /* 0x000ee400080010ff */
[----:B---3--:R-:W-:Y:S05]  /*111a0*/  @!P0 BRA `(.L_x_384) ;  /* 0xfffffffc00f08947 */ /* 0x008fea000383ffff */
[----:B------:R-:W-:Y:S05]  /*111b0*/  BRA `(.L_x_385) ;  /* 0xffffffcc00007947 */ /* 0x000fea000383ffff */
.L_x_245:
[----:B------:R-:W-:-:S07]  /*111c0*/  MOV R0, UR8 ;  /* 0x0000000800007c02 */ /* 0x000fce0008000f00 */
.L_x_386:
[----:B-1----:R1:W2:Y:S02]  /*111d0*/  SYNCS.PHASECHK.TRANS64.TRYWAIT P1, [R0+URZ+0x5010], R3 ;  /* 0x00501003000075a7 */ /* 0x0022a400080211ff */
[----:B--2---:R-:W-:Y:S05]  /*111e0*/  @!P1 NANOSLEEP.SYNCS 0x989680 ;  /* 0x009896800000995d */ /* 0x004fea0003900000 */
[----:B------:R-:W2:Y:S02]  /*111f0*/  @!P1 SYNCS.PHASECHK.TRANS64 P1, [R0+URZ+0x5010], R3 ;  /* 0x00501003000095a7 */ /* 0x000ea400080210ff */
[----:B--2---:R-:W-:Y:S05]  /*11200*/  @!P1 BRA `(.L_x_386) ;  /* 0xfffffffc00f09947 */ /* 0x004fea000383ffff */
[----:B------:R-:W-:Y:S05]  /*11210*/  BRA `(.L_x_387) ;  /* 0xffffffcc00f47947 */ /* 0x000fea000383ffff */
.L_x_251:
[----:B-1----:R-:W-:-:S07]  /*11220*/  MOV R0, UR8 ;  /* 0x0000000800007c02 */ /* 0x002fce0008000f00 */
.L_x_388:
[----:B-1----:R1:W2:Y:S02]  /*11230*/  SYNCS.PHASECHK.TRANS64.TRYWAIT P1, [R0+URZ+0x5038], R3 ;  /* 0x00503803000075a7 */ /* 0x0022a400080211ff */
[----:B--2---:R-:W-:Y:S05]  /*11240*/  @!P1 NANOSLEEP.SYNCS 0x989680 ;  /* 0x009896800000995d */ /* 0x004fea0003900000 */
[----:B------:R-:W2:Y:S02]  /*11250*/  @!P1 SYNCS.PHASECHK.TRANS64 P1, [R0+URZ+0x5038], R3 ;  /* 0x00503803000095a7 */ /* 0x000ea400080210ff */
[----:B--2---:R-:W-:Y:S05]  /*11260*/  @!P1 BRA `(.L_x_388) ;  /* 0xfffffffc00f09947 */ /* 0x004fea000383ffff */
[----:B------:R-:W-:Y:S05]  /*11270*/  BRA `(.L_x_389) ;  /* 0xffffffd000487947 */ /* 0x000fea000383ffff */
.L_x_257:
[----:B-1----:R-:W-:-:S07]  /*11280*/  MOV R0, UR8 ;  /* 0x0000000800007c02 */ /* 0x002fce0008000f00 */
.L_x_390:
[----:B-1----:R1:W2:Y:S02]  /*11290*/  SYNCS.PHASECHK.TRANS64.TRYWAIT P2, [R0+URZ+0x5018], R3 ;  /* 0x00501803000075a7 */ /* 0x0022a400080411ff */
[----:B--2---:R-:W-:Y:S05]  /*112a0*/  @!P2 NANOSLEEP.SYNCS 0x989680 ;  /* 0x009896800000a95d */ /* 0x004fea0003900000 */
[----:B------:R-:W2:Y:S02]  /*112b0*/  @!P2 SYNCS.PHASECHK.TRANS64 P2, [R0+URZ+0x5018], R3 ;  /* 0x005018030000a5a7 */ /* 0x000ea400080410ff */
[----:B--2---:R-:W-:Y:S05]  /*112c0*/  @!P2 BRA `(.L_x_390) ;  /* 0xfffffffc00f0a947 */ /* 0x004fea000383ffff */
[----:B------:R-:W-:Y:S05]  /*112d0*/  BRA `(.L_x_391) ;  /* 0xffffffd000a07947 */ /* 0x000fea000383ffff */
.L_x_263:
[----:B-1----:R-:W-:-:S07]  /*112e0*/  MOV R0, UR8 ;  /* 0x0000000800007c02 */ /* 0x002fce0008000f00 */
.L_x_392:
[----:B-1----:R1:W2:Y:S02]  /*112f0*/  SYNCS.PHASECHK.TRANS64.TRYWAIT P2, [R0+URZ+0x5040], R3 ;  /* 0x00504003000075a7 */ /* 0x0022a400080411ff */
[----:B--2---:R-:W-:Y:S05]  /*11300*/  @!P2 NANOSLEEP.SYNCS 0x989680 ;  /* 0x009896800000a95d */ /* 0x004fea0003900000 */
[----:B------:R-:W2:Y:S02]  /*11310*/  @!P2 SYNCS.PHASECHK.TRANS64 P2, [R0+URZ+0x5040], R3 ;  /* 0x005040030000a5a7 */ /* 0x000ea400080410ff */
[----:B--2---:R-:W-:Y:S05]  /*11320*/  @!P2 BRA `(.L_x_392) ;  /* 0xfffffffc00f0a947 */ /* 0x004fea000383ffff */
[----:B------:R-:W-:Y:S05]  /*11330*/  BRA `(.L_x_393) ;  /* 0xffffffd000f47947 */ /* 0x000fea000383ffff */
.L_x_269:
[----:B------:R-:W-:-:S07]  /*11340*/  MOV R0, UR33 ;  /* 0x0000002100007c02 */ /* 0x000fce0008000f00 */
.L_x_394:
[----:B-1----:R1:W2:Y:S02]  /*11350*/  SYNCS.PHASECHK.TRANS64.TRYWAIT P2, [R0+URZ+0x5038], R3 ;  /* 0x00503803000075a7 */ /* 0x0022a400080411ff */
[----:B--2---:R-:W-:Y:S05]  /*11360*/  @!P2 NANOSLEEP.SYNCS 0x989680 ;  /* 0x009896800000a95d */ /* 0x004fea0003900000 */
[----:B------:R-:W2:Y:S02]  /*11370*/  @!P2 SYNCS.PHASECHK.TRANS64 P2, [R0+URZ+0x5038], R3 ;  /* 0x005038030000a5a7 */ /* 0x000ea400080410ff */
[----:B--2---:R-:W-:Y:S05]  /*11380*/  @!P2 BRA `(.L_x_394) ;  /* 0xfffffffc00f0a947 */ /* 0x004fea000383ffff */
[----:B------:R-:W-:Y:S05]  /*11390*/  BRA `(.L_x_395) ;  /* 0xffffffd400ac7947 */ /* 0x000fea000383ffff */
.L_x_274:
[----:B------:R-:W-:-:S07]  /*113a0*/  MOV R0, UR17 ;  /* 0x0000001100007c02 */ /* 0x000fce0008000f00 */
.L_x_396:
[----:B-1----:R1:W2:Y:S02]  /*113b0*/  SYNCS.PHASECHK.TRANS64.TRYWAIT P2, [R0+URZ+0x5038], R5 ;  /* 0x00503805000075a7 */ /* 0x0022a400080411ff */
[----:B--2---:R-:W-:Y:S05]  /*113c0*/  @!P2 NANOSLEEP.SYNCS 0x989680 ;  /* 0x009896800000a95d */ /* 0x004fea0003900000 */
[----:B------:R-:W2:Y:S02]  /*113d0*/  @!P2 SYNCS.PHASECHK.TRANS64 P2, [R0+URZ+0x5038], R5 ;  /* 0x005038050000a5a7 */ /* 0x000ea400080410ff */
[----:B--2---:R-:W-:Y:S05]  /*113e0*/  @!P2 BRA `(.L_x_396) ;  /* 0xfffffffc00f0a947 */ /* 0x004fea000383ffff */
[----:B------:R-:W-:Y:S05]  /*113f0*/  BRA `(.L_x_397) ;  /* 0xffffffd800087947 */ /* 0x000fea000383ffff */
.L_x_279:
[----:B------:R-:W-:-:S07]  /*11400*/  MOV R0, UR25 ;  /* 0x0000001900007c02 */ /* 0x000fce0008000f00 */
.L_x_398:
[----:B-1----:R1:W2:Y:S02]  /*11410*/  SYNCS.PHASECHK.TRANS64.TRYWAIT P2, [R0+URZ+0x5038], R5 ;  /* 0x00503805000075a7 */ /* 0x0022a400080411ff */
[----:B--2---:R-:W-:Y:S05]  /*11420*/  @!P2 NANOSLEEP.SYNCS 0x989680 ;  /* 0x009896800000a95d */ /* 0x004fea0003900000 */
[----:B------:R-:W2:Y:S02]  /*11430*/  @!P2 SYNCS.PHASECHK.TRANS64 P2, [R0+URZ+0x5038], R5 ;  /* 0x005038050000a5a7 */ /* 0x000ea400080410ff */
[----:B--2---:R-:W-:Y:S05]  /*11440*/  @!P2 BRA `(.L_x_398) ;  /* 0xfffffffc00f0a947 */ /* 0x004fea000383ffff */
[----:B------:R-:W-:Y:S05]  /*11450*/  BRA `(.L_x_399) ;  /* 0xffffffd8006c7947 */ /* 0x000fea000383ffff */
.L_x_284:
[----:B------:R-:W-:-:S07]  /*11460*/  MOV R0, UR17 ;  /* 0x0000001100007c02 */ /* 0x000fce0008000f00 */
.L_x_400:
[----:B-1----:R1:W2:Y:S02]  /*11470*/  SYNCS.PHASECHK.TRANS64.TRYWAIT P2, [R0+URZ+0x5038], R5 ;  /* 0x00503805000075a7 */ /* 0x0022a400080411ff */
[----:B--2---:R-:W-:Y:S05]  /*11480*/  @!P2 NANOSLEEP.SYNCS 0x989680 ;  /* 0x009896800000a95d */ /* 0x004fea0003900000 */
[----:B------:R-:W2:Y:S02]  /*11490*/  @!P2 SYNCS.PHASECHK.TRANS64 P2, [R0+URZ+0x5038], R5 ;  /* 0x005038050000a5a7 */ /* 0x000ea400080410ff */
[----:B--2---:R-:W-:Y:S05]  /*114a0*/  @!P2 BRA `(.L_x_400) ;  /* 0xfffffffc00f0a947 */ /* 0x004fea000383ffff */
[----:B------:R-:W-:Y:S05]  /*114b0*/  BRA `(.L_x_401) ;  /* 0xffffffd800cc7947 */ /* 0x000fea000383ffff */
.L_x_289:
[----:B------:R-:W-:-:S07]  /*114c0*/  MOV R0, UR17 ;  /* 0x0000001100007c02 */ /* 0x000fce0008000f00 */
.L_x_402:
[----:B-1----:R1:W2:Y:S02]  /*114d0*/  SYNCS.PHASECHK.TRANS64.TRYWAIT P2, [R0+URZ+0x5038], R5 ;  /* 0x00503805000075a7 */ /* 0x0022a400080411ff */
[----:B--2---:R-:W-:Y:S05]  /*114e0*/  @!P2 NANOSLEEP.SYNCS 0x989680 ;  /* 0x009896800000a95d */ /* 0x004fea0003900000 */
[----:B------:R-:W2:Y:S02]  /*114f0*/  @!P2 SYNCS.PHASECHK.TRANS64 P2, [R0+URZ+0x5038], R5 ;  /* 0x005038050000a5a7 */ /* 0x000ea400080410ff */
[----:B--2---:R-:W-:Y:S05]  /*11500*/  @!P2 BRA `(.L_x_402) ;  /* 0xfffffffc00f0a947 */ /* 0x004fea000383ffff */
[----:B------:R-:W-:Y:S05]  /*11510*/  BRA `(.L_x_403) ;  /* 0xffffffdc00307947 */ /* 0x000fea000383ffff */
.L_x_294:
[----:B------:R-:W-:-:S07]  /*11520*/  MOV R0, UR17 ;  /* 0x0000001100007c02 */ /* 0x000fce0008000f00 */
.L_x_404:
[----:B-1----:R1:W2:Y:S02]  /*11530*/  SYNCS.PHASECHK.TRANS64.TRYWAIT P2, [R0+URZ+0x5038], R5 ;  /* 0x00503805000075a7 */ /* 0x0022a400080411ff */
[----:B--2---:R-:W-:Y:S05]  /*11540*/  @!P2 NANOSLEEP.SYNCS 0x989680 ;  /* 0x009896800000a95d */ /* 0x004fea0003900000 */
[----:B------:R-:W2:Y:S02]  /*11550*/  @!P2 SYNCS.PHASECHK.TRANS64 P2, [R0+URZ+0x5038], R5 ;  /* 0x005038050000a5a7 */ /* 0x000ea400080410ff */
[----:B--2---:R-:W-:Y:S05]  /*11560*/  @!P2 BRA `(.L_x_404) ;  /* 0xfffffffc00f0a947 */ /* 0x004fea000383ffff */
[----:B------:R-:W-:Y:S05]  /*11570*/  BRA `(.L_x_405) ;  /* 0xffffffdc00947947 */ /* 0x000fea000383ffff */
.L_x_299:
[----:B------:R-:W-:-:S07]  /*11580*/  MOV R0, UR17 ;  /* 0x0000001100007c02 */ /* 0x000fce0008000f00 */
.L_x_406:
[----:B-1----:R1:W2:Y:S02]  /*11590*/  SYNCS.PHASECHK.TRANS64.TRYWAIT P2, [R0+URZ+0x5038], R5 ;  /* 0x00503805000075a7 */ /* 0x0022a400080411ff */
[----:B--2---:R-:W-:Y:S05]  /*115a0*/  @!P2 NANOSLEEP.SYNCS 0x989680 ;  /* 0x009896800000a95d */ /* 0x004fea0003900000 */
[----:B------:R-:W2:Y:S02]  /*115b0*/  @!P2 SYNCS.PHASECHK.TRANS64 P2, [R0+URZ+0x5038], R5 ;  /* 0x005038050000a5a7 */ /* 0x000ea400080410ff */
[----:B--2---:R-:W-:Y:S05]  /*115c0*/  @!P2 BRA `(.L_x_406) ;  /* 0xfffffffc00f0a947 */ /* 0x004fea000383ffff */
[----:B------:R-:W-:Y:S05]  /*115d0*/  BRA `(.L_x_407) ;  /* 0xffffffdc00f87947 */ /* 0x000fea000383ffff */
.L_x_304:
[----:B------:R-:W-:-:S07]  /*115e0*/  MOV R0, UR17 ;  /* 0x0000001100007c02 */ /* 0x000fce0008000f00 */
.L_x_408:
[----:B-1----:R1:W2:Y:S02]  /*115f0*/  SYNCS.PHASECHK.TRANS64.TRYWAIT P2, [R0+URZ+0x5038], R5 ;  /* 0x00503805000075a7 */ /* 0x0022a400080411ff */
[----:B--2---:R-:W-:Y:S05]  /*11600*/  @!P2 NANOSLEEP.SYNCS 0x989680 ;  /* 0x009896800000a95d */ /* 0x004fea0003900000 */
[----:B------:R-:W2:Y:S02]  /*11610*/  @!P2 SYNCS.PHASECHK.TRANS64 P2, [R0+URZ+0x5038], R5 ;  /* 0x005038050000a5a7 */ /* 0x000ea400080410ff */
[----:B--2---:R-:W-:Y:S05]  /*11620*/  @!P2 BRA `(.L_x_408) ;  /* 0xfffffffc00f0a947 */ /* 0x004fea000383ffff */
[----:B------:R-:W-:Y:S05]  /*11630*/  BRA `(.L_x_409) ;  /* 0xffffffe0005c7947 */ /* 0x000fea000383ffff */
.L_x_310:
[----:B------:R-:W-:-:S07]  /*11640*/  MOV R0, UR25 ;  /* 0x0000001900007c02 */ /* 0x000fce0008000f00 */
.L_x_410:
[----:B-1----:R1:W2:Y:S02]  /*11650*/  SYNCS.PHASECHK.TRANS64.TRYWAIT P2, [R0+URZ+0x5038], R3 ;  /* 0x00503803000075a7 */ /* 0x0022a400080411ff */
[----:B--2---:R-:W-:Y:S05]  /*11660*/  @!P2 NANOSLEEP.SYNCS 0x989680 ;  /* 0x009896800000a95d */ /* 0x004fea0003900000 */
[----:B------:R-:W2:Y:S02]  /*11670*/  @!P2 SYNCS.PHASECHK.TRANS64 P2, [R0+URZ+0x5038], R3 ;  /* 0x005038030000a5a7 */ /* 0x000ea400080410ff */
[----:B--2---:R-:W-:Y:S05]  /*11680*/  @!P2 BRA `(.L_x_410) ;  /* 0xfffffffc00f0a947 */ /* 0x004fea000383ffff */
[----:B------:R-:W-:Y:S05]  /*11690*/  BRA `(.L_x_411) ;  /* 0xffffffe000e87947 */ /* 0x000fea000383ffff */
.L_x_315:
[----:B------:R-:W-:-:S07]  /*116a0*/  MOV R0, UR17 ;  /* 0x0000001100007c02 */ /* 0x000fce0008000f00 */
.L_x_412:
[----:B-1----:R1:W2:Y:S02]  /*116b0*/  SYNCS.PHASECHK.TRANS64.TRYWAIT P2, [R0+URZ+0x5038], R5 ;  /* 0x00503805000075a7 */ /* 0x0022a400080411ff */
[----:B--2---:R-:W-:Y:S05]  /*116c0*/  @!P2 NANOSLEEP.SYNCS 0x989680 ;  /* 0x009896800000a95d */ /* 0x004fea0003900000 */
[----:B------:R-:W2:Y:S02]  /*116d0*/  @!P2 SYNCS.PHASECHK.TRANS64 P2, [R0+URZ+0x5038], R5 ;  /* 0x005038050000a5a7 */ /* 0x000ea400080410ff */
[----:B--2---:R-:W-:Y:S05]  /*116e0*/  @!P2 BRA `(.L_x_412) ;  /* 0xfffffffc00f0a947 */ /* 0x004fea000383ffff */
[----:B------:R-:W-:Y:S05]  /*116f0*/  BRA `(.L_x_413) ;  /* 0xffffffe400487947 */ /* 0x000fea000383ffff */
.L_x_321:
[----:B------:R-:W-:-:S07]  /*11700*/  MOV R0, UR16 ;  /* 0x0000001000007c02 */ /* 0x000fce0008000f00 */
.L_x_414:
[----:B-1----:R1:W2:Y:S02]  /*11710*/  SYNCS.PHASECHK.TRANS64.TRYWAIT P0, [R0+URZ+0x50b0], R3 ;  /* 0x0050b003000075a7 */ /* 0x0022a400080011ff */
[----:B--2---:R-:W-:Y:S05]  /*11720*/  @!P0 NANOSLEEP.SYNCS 0x989680 ;  /* 0x009896800000895d */ /* 0x004fea0003900000 */
[----:B------:R-:W2:Y:S02]  /*11730*/  @!P0 SYNCS.PHASECHK.TRANS64 P0, [R0+URZ+0x50b0], R3 ;  /* 0x0050b003000085a7 */ /* 0x000ea400080010ff */
[----:B--2---:R-:W-:Y:S05]  /*11740*/  @!P0 BRA `(.L_x_414) ;  /* 0xfffffffc00f08947 */ /* 0x004fea000383ffff */
[----:B------:R-:W-:Y:S05]  /*11750*/  BRA `(.L_x_415) ;  /* 0xffffffe800487947 */ /* 0x000fea000383ffff */
.L_x_323:
[----:B-1----:R-:W-:-:S07]  /*11760*/  MOV R0, UR16 ;  /* 0x0000001000007c02 */ /* 0x002fce0008000f00 */
.L_x_416:
[----:B-1----:R1:W2:Y:S02]  /*11770*/  SYNCS.PHASECHK.TRANS64.TRYWAIT P0, [R0+URZ+0x50b8], R3 ;  /* 0x0050b803000075a7 */ /* 0x0022a400080011ff */
[----:B--2---:R-:W-:Y:S05]  /*11780*/  @!P0 NANOSLEEP.SYNCS 0x989680 ;  /* 0x009896800000895d */ /* 0x004fea0003900000 */
[----:B------:R-:W2:Y:S02]  /*11790*/  @!P0 SYNCS.PHASECHK.TRANS64 P0, [R0+URZ+0x50b8], R3 ;  /* 0x0050b803000085a7 */ /* 0x000ea400080010ff */
[----:B--2---:R-:W-:Y:S05]  /*117a0*/  @!P0 BRA `(.L_x_416) ;  /* 0xfffffffc00f08947 */ /* 0x004fea000383ffff */
[----:B------:R-:W-:Y:S05]  /*117b0*/  BRA `(.L_x_417) ;  /* 0xffffffe800587947 */ /* 0x000fea000383ffff */
        .weak           $__internal_0_$__cuda_sm10x_tcgen05_guardrail_trap_col_being_dealloced_not_returned_by_alloc
        .type           $__internal_0_$__cuda_sm10x_tcgen05_guardrail_trap_col_being_dealloced_not_returned_by_alloc,@function
        .size           $__internal_0_$__cuda_sm10x_tcgen05_guardrail_trap_col_being_dealloced_not_returned_by_alloc,($__internal_1_$__cuda_sm10x_tcgen05_guardrail_trap_phase_invalid_during_alloc - $__internal_0_$__cuda_sm10x_tcgen05_guardrail_trap_col_being_dealloced_not_returned_by_alloc)
$__internal_0_$__cuda_sm10x_tcgen05_guardrail_trap_col_being_dealloced_not_returned_by_alloc:
[----:B------:R-:W-:Y:S05]  /*117c0*/  BPT.TRAP 0x1 ;  /* 0x000000040000795c */ /* 0x000fea0000300000 */
[----:B------:R-:W-:-:S04]  /*117d0*/  HFMA2 R3, -RZ, RZ, 0, 0 ;  /* 0x00000000ff037431 */ /* 0x000fc800000001ff */
[----:B------:R-:W-:Y:S05]  /*117e0*/  RET.REL.NODEC R2 `(_ZN7cutlass13device_kernelINS_4fmha6kernel36Sm100FmhaFwdKernelTmaWarpspecializedIN4cute5tupleIJiiiNS5_IJNS5_IJiiEEEiEEEEEENS1_10collective38Sm100FmhaFwdMainloopTmaWarpspecializedINS_10bfloat16_tEffNS5_IJNS4_1CILi256EEENSC_ILi128EEENSC_ILi16EEEEEENS5_IJiNSC_ILi1EEES7_EEENS5_IJiSH_NS5_IJNS5_IJNSC_ILi0EEEiEEEiEEEEEESM_NS9_6NoMaskENS5_IJNSC_ILi2EEESH_SH_EEENSC_ILb0EEEEENS9_38Sm100FmhaFwdEpilogueTmaWarpspecializedINS_6half_tEfNS5_IJSE_SF_SE_EEESI_NS5_IJSH_S7_EEESQ_EENS2_23IndividualTileSchedulerENS2_41Sm100FmhaCtxKernelWarpspecializedScheduleEEEEEvNT_6ParamsE) ;  /* 0xfffffee802047950 */ /* 0x000fea0003c3ffff */
        .weak           $__internal_1_$__cuda_sm10x_tcgen05_guardrail_trap_phase_invalid_during_alloc
        .type           $__internal_1_$__cuda_sm10x_tcgen05_guardrail_trap_phase_invalid_during_alloc,@function
        .size           $__internal_1_$__cuda_sm10x_tcgen05_guardrail_trap_phase_invalid_during_alloc,($__internal_2_$__cuda_sm10x_tcgen05_guardrail_trap_unallocated_columns_being_dealloced - $__internal_1_$__cuda_sm10x_tcgen05_guardrail_trap_phase_invalid_during_alloc)
$__internal_1_$__cuda_sm10x_tcgen05_guardrail_trap_phase_invalid_during_alloc:
[----:B------:R-:W-:Y:S05]  /*117f0*/  BPT.TRAP 0x1 ;  /* 0x000000040000795c */ /* 0x000fea0000300000 */
[----:B------:R-:W-:-:S04]  /*11800*/  MOV R3, 0x0 ;  /* 0x0000000000037802 */ /* 0x000fc80000000f00 */
[----:B------:R-:W-:Y:S05]  /*11810*/  RET.REL.NODEC R2 `(_ZN7cutlass13device_kernelINS_4fmha6kernel36Sm100FmhaFwdKernelTmaWarpspecializedIN4cute5tupleIJiiiNS5_IJNS5_IJiiEEEiEEEEEENS1_10collective38Sm100FmhaFwdMainloopTmaWarpspecializedINS_10bfloat16_tEffNS5_IJNS4_1CILi256EEENSC_ILi128EEENSC_ILi16EEEEEENS5_IJiNSC_ILi1EEES7_EEENS5_IJiSH_NS5_IJNS5_IJNSC_ILi0EEEiEEEiEEEEEESM_NS9_6NoMaskENS5_IJNSC_ILi2EEESH_SH_EEENSC_ILb0EEEEENS9_38Sm100FmhaFwdEpilogueTmaWarpspecializedINS_6half_tEfNS5_IJSE_SF_SE_EEESI_NS5_IJSH_S7_EEESQ_EENS2_23IndividualTileSchedulerENS2_41Sm100FmhaCtxKernelWarpspecializedScheduleEEEEEvNT_6ParamsE) ;  /* 0xfffffee402f87950 */ /* 0x000fea0003c3ffff */
        .weak           $__internal_2_$__cuda_sm10x_tcgen05_guardrail_trap_unallocated_columns_being_dealloced
        .type           $__internal_2_$__cuda_sm10x_tcgen05_guardrail_trap_unallocated_columns_being_dealloced,@function
        .size           $__internal_2_$__cuda_sm10x_tcgen05_guardrail_trap_unallocated_columns_being_dealloced,($__internal_3_$__cuda_sm3x_div_rn_noftz_f32_slowpath - $__internal_2_$__cuda_sm10x_tcgen05_guardrail_trap_unallocated_columns_being_dealloced)
$__internal_2_$__cuda_sm10x_tcgen05_guardrail_trap_unallocated_columns_being_dealloced:
[----:B------:R-:W-:Y:S05]  /*11820*/  BPT.TRAP 0x1 ;  /* 0x000000040000795c */ /* 0x000fea0000300000 */
[----:B------:R-:W-:-:S04]  /*11830*/  HFMA2 R3, -RZ, RZ, 0, 0 ;  /* 0x00000000ff037431 */ /* 0x000fc800000001ff */
[----:B------:R-:W-:Y:S05]  /*11840*/  RET.REL.NODEC R2 `(_ZN7cutlass13device_kernelINS_4fmha6kernel36Sm100FmhaFwdKernelTmaWarpspecializedIN4cute5tupleIJiiiNS5_IJNS5_IJiiEEEiEEEEEENS1_10collective38Sm100FmhaFwdMainloopTmaWarpspecializedINS_10bfloat16_tEffNS5_IJNS4_1CILi256EEENSC_ILi128EEENSC_ILi16EEEEEENS5_IJiNSC_ILi1EEES7_EEENS5_IJiSH_NS5_IJNS5_IJNSC_ILi0EEEiEEEiEEEEEESM_NS9_6NoMaskENS5_IJNSC_ILi2EEESH_SH_EEENSC_ILb0EEEEENS9_38Sm100FmhaFwdEpilogueTmaWarpspecializedINS_6half_tEfNS5_IJSE_SF_SE_EEESI_NS5_IJSH_S7_EEESQ_EENS2_23IndividualTileSchedulerENS2_41Sm100FmhaCtxKernelWarpspecializedScheduleEEEEEvNT_6ParamsE) ;  /* 0xfffffee402ec7950 */ /* 0x000fea0003c3ffff */
        .weak           $__internal_3_$__cuda_sm3x_div_rn_noftz_f32_slowpath
        .type           $__internal_3_$__cuda_sm3x_div_rn_noftz_f32_slowpath,@function
        .size           $__internal_3_$__cuda_sm3x_div_rn_noftz_f32_slowpath,(.L_x_434 - $__internal_3_$__cuda_sm3x_div_rn_noftz_f32_slowpath)
$__internal_3_$__cuda_sm3x_div_rn_noftz_f32_slowpath:
[----:B------:R-:W-:Y:S01]  /*11850*/  SHF.R.U32.HI R2, RZ, 0x17, R22 ;  /* 0x00000017ff027819 */ /* 0x000fe20000011616 */
[----:B------:R-:W-:Y:S01]  /*11860*/  BSSY.RECONVERGENT B1, `(.L_x_418) ;  /* 0x0000065000017945 */ /* 0x000fe20003800200 */
[--C-:B------:R-:W-:Y:S01]  /*11870*/  SHF.R.U32.HI R39, RZ, 0x17, R32.reuse ;  /* 0x00000017ff277819 */ /* 0x100fe20000011620 */
[----:B------:R-:W-:Y:S01]  /*11880*/  IMAD.MOV.U32 R38, RZ, RZ, R32 ;  /* 0x000000ffff267224 */ /* 0x000fe200078e0020 */
[----:B------:R-:W-:Y:S01]  /*11890*/  LOP3.LUT R2, R2, 0xff, RZ, 0xc0, !PT ;  /* 0x000000ff02027812 */ /* 0x000fe200078ec0ff */
[----:B------:R-:W-:Y:S01]  /*118a0*/  IMAD.MOV.U32 R3, RZ, RZ, R22 ;  /* 0x000000ffff037224 */ /* 0x000fe200078e0016 */
[----:B------:R-:W-:-:S03]  /*118b0*/  LOP3.LUT R39, R39, 0xff, RZ, 0xc0, !PT ;  /* 0x000000ff27277812 */ /* 0x000fc600078ec0ff */
[----:B------:R-:W-:Y:S02]  /*118c0*/  VIADD R0, R2, 0xffffffff ;  /* 0xffffffff02007836 */ /* 0x000fe40000000000 */
[----:B------:R-:W-:-:S03]  /*118d0*/  VIADD R21, R39, 0xffffffff ;  /* 0xffffffff27157836 */ /* 0x000fc60000000000 */
[----:B------:R-:W-:-:S04]  /*118e0*/  ISETP.GT.U32.AND P0, PT, R0, 0xfd, PT ;  /* 0x000000fd0000780c */ /* 0x000fc80003f04070 */
[----:B------:R-:W-:-:S13]  /*118f0*/  ISETP.GT.U32.OR P0, PT, R21, 0xfd, P0 ;  /* 0x000000fd1500780c */ /* 0x000fda0000704470 */
[----:B------:R-:W-:Y:S01]  /*11900*/  @!P0 IMAD.MOV.U32 R36, RZ, RZ, RZ ;  /* 0x000000ffff248224 */ /* 0x000fe200078e00ff */
[----:B------:R-:W-:Y:S06]  /*11910*/  @!P0 BRA `(.L_x_419) ;  /* 0x00000000005c8947 */ /* 0x000fec0003800000 */
[----:B------:R-:W-:Y:S02]  /*11920*/  FSETP.GTU.FTZ.AND P2, PT, |R32|, +INF , PT ;  /* 0x7f8000002000780b */ /* 0x000fe40003f5c200 */
[----:B------:R-:W-:-:S04]  /*11930*/  FSETP.GTU.FTZ.AND P0, PT, |R22|, +INF , PT ;  /* 0x7f8000001600780b */ /* 0x000fc80003f1c200 */
[----:B------:R-:W-:-:S13]  /*11940*/  PLOP3.LUT P0, PT, P2, P0, PT, 0xf8, 0x8f ;  /* 0x00000000008f781c */ /* 0x000fda0001701f70 */
[----:B------:R-:W-:Y:S05]  /*11950*/  @P0 BRA `(.L_x_420) ;  /* 0x0000000400500947 */ /* 0x000fea0003800000 */
[----:B------:R-:W-:-:S13]  /*11960*/  LOP3.LUT P0, RZ, R3, 0x7fffffff, R38, 0xc8, !PT ;  /* 0x7fffffff03ff7812 */ /* 0x000fda000780c826 */
[----:B------:R-:W-:Y:S05]  /*11970*/  @!P0 BRA `(.L_x_421) ;  /* 0x0000000400408947 */ /* 0x000fea0003800000 */
[----:B------:R-:W-:Y:S02]  /*11980*/  FSETP.NEU.FTZ.AND P0, PT, |R32|, +INF , PT ;  /* 0x7f8000002000780b */ /* 0x000fe40003f1d200 */
[----:B------:R-:W-:Y:S02]  /*11990*/  FSETP.NEU.FTZ.AND P2, PT, |R22|, +INF , PT ;  /* 0x7f8000001600780b */ /* 0x000fe40003f5d200 */
[----:B------:R-:W-:-:S11]  /*119a0*/  FSETP.NEU.FTZ.AND P3, PT, |R32|, +INF , PT ;  /* 0x7f8000002000780b */ /* 0x000fd60003f7d200 */
[----:B------:R-:W-:Y:S05]  /*119b0*/  @!P2 BRA !P0, `(.L_x_421) ;  /* 0x000000040030a947 */ /* 0x000fea0004000000 */
[----:B------:R-:W-:-:S04]  /*119c0*/  LOP3.LUT P0, RZ, R38, 0x7fffffff, RZ, 0xc0, !PT ;  /* 0x7fffffff26ff7812 */ /* 0x000fc8000780c0ff */
[----:B------:R-:W-:-:S13]  /*119d0*/  PLOP3.LUT P0, PT, P2, P0, PT, 0x2f, 0xf2 ;  /* 0x0000000000f2781c */ /* 0x000fda0001700577 */
[----:B------:R-:W-:Y:S05]  /*119e0*/  @P0 BRA `(.L_x_422) ;  /* 0x00000004001c0947 */ /* 0x000fea0003800000 */
[----:B------:R-:W-:-:S04]  /*119f0*/  LOP3.LUT P0, RZ, R3, 0x7fffffff, RZ, 0xc0, !PT ;  /* 0x7fffffff03ff7812 */ /* 0x000fc8000780c0ff */
[----:B------:R-:W-:-:S13]  /*11a00*/  PLOP3.LUT P0, PT, P3, P0, PT, 0x2f, 0xf2 ;  /* 0x0000000000f2781c */ /* 0x000fda0001f00577 */
[----:B------:R-:W-:Y:S05]  /*11a10*/  @P0 BRA `(.L_x_423) ;  /* 0x0000000400040947 */ /* 0x000fea0003800000 */
[----:B------:R-:W-:Y:S02]  /*11a20*/  ISETP.GE.AND P2, PT, R21, RZ, PT ;  /* 0x000000ff1500720c */ /* 0x000fe40003f46270 */
[----:B------:R-:W-:-:S11]  /*11a30*/  ISETP.GE.AND P0, PT, R0, RZ, PT ;  /* 0x000000ff0000720c */ /* 0x000fd60003f06270 */
[----:B------:R-:W-:Y:S01]  /*11a40*/  @P2 MOV R36, RZ ;  /* 0x000000ff00242202 */ /* 0x000fe20000000f00 */
[----:B------:R-:W-:Y:S01]  /*11a50*/  @!P2 FFMA R38, R32, 1.84467440737095516160e+19, RZ ;  /* 0x5f8000002026a823 */ /* 0x000fe200000000ff */
[----:B------:R-:W-:Y:S01]  /*11a60*/  @!P2 MOV R36, 0xffffffc0 ;  /* 0xffffffc00024a802 */ /* 0x000fe20000000f00 */
[----:B------:R-:W-:-:S03]  /*11a70*/  @!P0 FFMA R3, R22, 1.84467440737095516160e+19, RZ ;  /* 0x5f80000016038823 */ /* 0x000fc600000000ff */
[----:B------:R-:W-:-:S07]  /*11a80*/  @!P0 IADD3 R36, PT, PT, R36, 0x40, RZ ;  /* 0x0000004024248810 */ /* 0x000fce0007ffe0ff */
.L_x_419:
[----:B------:R-:W-:Y:S01]  /*11a90*/  LEA R0, R2, 0xc0800000, 0x17 ;  /* 0xc080000002007811 */ /* 0x000fe200078eb8ff */
[----:B------:R-:W-:Y:S01]  /*11aa0*/  BSSY.RECONVERGENT B0, `(.L_x_424) ;  /* 0x0000036000007945 */ /* 0x000fe20003800200 */
[----:B------:R-:W-:Y:S02]  /*11ab0*/  IADD3 R39, PT, PT, R39, -0x7f, RZ ;  /* 0xffffff8127277810 */ /* 0x000fe40007ffe0ff */
[----:B------:R-:W-:-:S03]  /*11ac0*/  IADD3 R45, PT, PT, -R0, R3, RZ ;  /* 0x00000003002d7210 */ /* 0x000fc60007ffe1ff */
[----:B------:R-:W-:Y:S01]  /*11ad0*/  IMAD R37, R39, -0x800000, R38 ;  /* 0xff80000027257824 */ /* 0x000fe200078e0226 */
[----:B------:R-:W1:Y:S01]  /*11ae0*/  MUFU.RCP R3, R45 ;  /* 0x0000002d00037308 */ /* 0x000e620000001000 */
[----:B------:R-:W-:Y:S01]  /*11af0*/  FADD.FTZ R34, -R45, -RZ ;  /* 0x800000ff2d227221 */ /* 0x000fe20000010100 */
[----:B------:R-:W-:-:S04]  /*11b00*/  IADD3 R39, PT, PT, R39, 0x7f, -R2 ;  /* 0x0000007f27277810 */ /* 0x000fc80007ffe802 */
[----:B------:R-:W-:Y:S01]  /*11b10*/  IADD3 R36, PT, PT, R39, R36, RZ ;  /* 0x0000002427247210 */ /* 0x000fe20007ffe0ff */
[----:B-1----:R-:W-:-:S04]  /*11b20*/  FFMA R0, R3, R34, 1 ;  /* 0x3f80000003007423 */ /* 0x002fc80000000022 */
[----:B------:R-:W-:-:S04]  /*11b30*/  FFMA R0, R3, R0, R3 ;  /* 0x0000000003007223 */ /* 0x000fc80000000003 */
[----:B------:R-:W-:-:S04]  /*11b40*/  FFMA R21, R37, R0, RZ ;  /* 0x0000000025157223 */ /* 0x000fc800000000ff */
[----:B------:R-:W-:-:S04]  /*11b50*/  FFMA R3, R34, R21, R37 ;  /* 0x0000001522037223 */ /* 0x000fc80000000025 */
[----:B------:R-:W-:-:S04]  /*11b60*/  FFMA R3, R0, R3, R21 ;  /* 0x0000000300037223 */ /* 0x000fc80000000015 */
[----:B------:R-:W-:-:S04]  /*11b70*/  FFMA R34, R34, R3, R37 ;  /* 0x0000000322227223 */ /* 0x000fc80000000025 */
[----:B------:R-:W-:-:S05]  /*11b80*/  FFMA R21, R0, R34, R3 ;  /* 0x0000002200157223 */ /* 0x000fca0000000003 */
[----:B------:R-:W-:-:S04]  /*11b90*/  SHF.R.U32.HI R2, RZ, 0x17, R21 ;  /* 0x00000017ff027819 */ /* 0x000fc80000011615 */
[----:B------:R-:W-:-:S04]  /*11ba0*/  LOP3.LUT R37, R2, 0xff, RZ, 0xc0, !PT ;  /* 0x000000ff02257812 */ /* 0x000fc800078ec0ff */
[----:B------:R-:W-:-:S04]  /*11bb0*/  IADD3 R2, PT, PT, R37, R36, RZ ;  /* 0x0000002425027210 */ /* 0x000fc80007ffe0ff */
[----:B------:R-:W-:-:S04]  /*11bc0*/  IADD3 R37, PT, PT, R2, -0x1, RZ ;  /* 0xffffffff02257810 */ /* 0x000fc80007ffe0ff */
[----:B------:R-:W-:-:S13]  /*11bd0*/  ISETP.GE.U32.AND P0, PT, R37, 0xfe, PT ;  /* 0x000000fe2500780c */ /* 0x000fda0003f06070 */
[----:B------:R-:W-:Y:S05]  /*11be0*/  @!P0 BRA `(.L_x_425) ;  /* 0x0000000000808947 */ /* 0x000fea0003800000 */
[----:B------:R-:W-:-:S13]  /*11bf0*/  ISETP.GT.AND P0, PT, R2, 0xfe, PT ;  /* 0x000000fe0200780c */ /* 0x000fda0003f04270 */
[----:B------:R-:W-:Y:S05]  /*11c00*/  @P0 BRA `(.L_x_426) ;  /* 0x00000000006c0947 */ /* 0x000fea0003800000 */
[----:B------:R-:W-:-:S13]  /*11c10*/  ISETP.GE.AND P0, PT, R2, 0x1, PT ;  /* 0x000000010200780c */ /* 0x000fda0003f06270 */
[----:B------:R-:W-:Y:S05]  /*11c20*/  @P0 BRA `(.L_x_427) ;  /* 0x0000000000740947 */ /* 0x000fea0003800000 */
[----:B------:R-:W-:Y:S02]  /*11c30*/  ISETP.GE.AND P0, PT, R2, -0x18, PT ;  /* 0xffffffe80200780c */ /* 0x000fe40003f06270 */
[----:B------:R-:W-:-:S11]  /*11c40*/  LOP3.LUT R21, R21, 0x80000000, RZ, 0xc0, !PT ;  /* 0x8000000015157812 */ /* 0x000fd600078ec0ff */
[----:B------:R-:W-:Y:S05]  /*11c50*/  @!P0 BRA `(.L_x_427) ;  /* 0x0000000000688947 */ /* 0x000fea0003800000 */
[CCC-:B------:R-:W-:Y:S01]  /*11c60*/  FFMA.RZ R36, R0.reuse, R34.reuse, R3.reuse ;  /* 0x0000002200247223 */ /* 0x1c0fe2000000c003 */
[CCC-:B------:R-:W-:Y:S01]  /*11c70*/  FFMA.RP R37, R0.reuse, R34.reuse, R3.reuse ;  /* 0x0000002200257223 */ /* 0x1c0fe20000008003 */
[----:B------:R-:W-:Y:S01]  /*11c80*/  FFMA.RM R34, R0, R34, R3 ;  /* 0x0000002200227223 */ /* 0x000fe20000004003 */
[C---:B------:R-:W-:Y:S01]  /*11c90*/  VIADD R0, R2.reuse, 0x20 ;  /* 0x0000002002007836 */ /* 0x040fe20000000000 */
[----:B------:R-:W-:Y:S02]  /*11ca0*/  ISETP.NE.AND P0, PT, R2, RZ, PT ;  /* 0x000000ff0200720c */ /* 0x000fe40003f05270 */
[----:B------:R-:W-:Y:S02]  /*11cb0*/  LOP3.LUT R36, R36, 0x7fffff, RZ, 0xc0, !PT ;  /* 0x007fffff24247812 */ /* 0x000fe400078ec0ff */
[----:B------:R-:W-:Y:S01]  /*11cc0*/  ISETP.NE.AND P2, PT, R2, RZ, PT ;  /* 0x000000ff0200720c */ /* 0x000fe20003f45270 */
[----:B------:R-:W-:Y:S01]  /*11cd0*/  IMAD.MOV R2, RZ, RZ, -R2 ;  /* 0x000000ffff027224 */ /* 0x000fe200078e0a02 */
[----:B------:R-:W-:-:S02]  /*11ce0*/  LOP3.LUT R3, R36, 0x800000, RZ, 0xfc, !PT ;  /* 0x0080000024037812 */ /* 0x000fc400078efcff */
[----:B------:R-:W-:Y:S02]  /*11cf0*/  FSETP.NEU.FTZ.AND P3, PT, R37, R34, PT ;  /* 0x000000222500720b */ /* 0x000fe40003f7d000 */
[----:B------:R-:W-:Y:S02]  /*11d00*/  SHF.L.U32 R0, R3, R0, RZ ;  /* 0x0000000003007219 */ /* 0x000fe400000006ff */
[----:B------:R-:W-:Y:S02]  /*11d10*/  SEL R2, R2, RZ, P0 ;  /* 0x000000ff02027207 */ /* 0x000fe40000000000 */
[----:B------:R-:W-:Y:S02]  /*11d20*/  ISETP.NE.AND P2, PT, R0, RZ, P2 ;  /* 0x000000ff0000720c */ /* 0x000fe40001745270 */
[----:B------:R-:W-:Y:S02]  /*11d30*/  SHF.R.U32.HI R3, RZ, R2, R3 ;  /* 0x00000002ff037219 */ /* 0x000fe40000011603 */
[----:B------:R-:W-:-:S02]  /*11d40*/  PLOP3.LUT P2, PT, P3, P2, PT, 0xf8, 0x8f ;  /* 0x00000000008f781c */ /* 0x000fc40001f45f70 */
[----:B------:R-:W-:Y:S02]  /*11d50*/  SHF.R.U32.HI R2, RZ, 0x1, R3 ;  /* 0x00000001ff027819 */ /* 0x000fe40000011603 */
[----:B------:R-:W-:-:S04]  /*11d60*/  SEL R37, RZ, 0x1, !P2 ;  /* 0x00000001ff257807 */ /* 0x000fc80005000000 */
[----:B------:R-:W-:-:S04]  /*11d70*/  LOP3.LUT R0, R37, 0x1, R2, 0xf8, !PT ;  /* 0x0000000125007812 */ /* 0x000fc800078ef802 */
[----:B------:R-:W-:-:S05]  /*11d80*/  LOP3.LUT R3, R0, R3, RZ, 0xc0, !PT ;  /* 0x0000000300037212 */ /* 0x000fca00078ec0ff */
[----:B------:R-:W-:-:S05]  /*11d90*/  IMAD.IADD R2, R2, 0x1, R3 ;  /* 0x0000000102027824 */ /* 0x000fca00078e0203 */
[----:B------:R-:W-:Y:S01]  /*11da0*/  LOP3.LUT R21, R2, R21, RZ, 0xfc, !PT ;  /* 0x0000001502157212 */ /* 0x000fe200078efcff */
[----:B------:R-:W-:Y:S05]  /*11db0*/  BRA `(.L_x_427) ;  /* 0x0000000000107947 */ /* 0x000fea0003800000 */
.L_x_426:
[----:B------:R-:W-:-:S04]  /*11dc0*/  LOP3.LUT R21, R21, 0x80000000, RZ, 0xc0, !PT ;  /* 0x8000000015157812 */ /* 0x000fc800078ec0ff */
[----:B------:R-:W-:Y:S01]  /*11dd0*/  LOP3.LUT R21, R21, 0x7f800000, RZ, 0xfc, !PT ;  /* 0x7f80000015157812 */ /* 0x000fe200078efcff */
[----:B------:R-:W-:Y:S05]  /*11de0*/  BRA `(.L_x_427) ;  /* 0x0000000000047947 */ /* 0x000fea0003800000 */
.L_x_425:
[----:B------:R-:W-:Y:S02]  /*11df0*/  LEA R21, R36, R21, 0x17 ;  /* 0x0000001524157211 */ /* 0x000fe400078eb8ff */
.L_x_427:
[----:B------:R-:W-:Y:S05]  /*11e00*/  BSYNC.RECONVERGENT B0 ;  /* 0x0000000000007941 */ /* 0x000fea0003800200 */
.L_x_424:
[----:B------:R-:W-:Y:S01]  /*11e10*/  MOV R0, R21 ;  /* 0x0000001500007202 */ /* 0x000fe20000000f00 */
[----:B------:R-:W-:Y:S05]  /*11e20*/  BRA `(.L_x_428) ;  /* 0x0000000000207947 */ /* 0x000fea0003800000 */
.L_x_423:
[----:B------:R-:W-:-:S04]  /*11e30*/  LOP3.LUT R3, R3, 0x80000000, R38, 0x48, !PT ;  /* 0x8000000003037812 */ /* 0x000fc800078e4826 */
[----:B------:R-:W-:Y:S01]  /*11e40*/  LOP3.LUT R0, R3, 0x7f800000, RZ, 0xfc, !PT ;  /* 0x7f80000003007812 */ /* 0x000fe200078efcff */
[----:B------:R-:W-:Y:S05]  /*11e50*/  BRA `(.L_x_428) ;  /* 0x0000000000147947 */ /* 0x000fea0003800000 */
.L_x_422:
[----:B------:R-:W-:Y:S01]  /*11e60*/  LOP3.LUT R0, R3, 0x80000000, R38, 0x48, !PT ;  /* 0x8000000003007812 */ /* 0x000fe200078e4826 */
[----:B------:R-:W-:Y:S05]  /*11e70*/  BRA `(.L_x_428) ;  /* 0x00000000000c7947 */ /* 0x000fea0003800000 */
.L_x_421:
[----:B------:R-:W1:Y:S01]  /*11e80*/  MUFU.RSQ R0, -QNAN ;  /* 0xffc0000000007908 */ /* 0x000e620000001400 */
[----:B------:R-:W-:Y:S05]  /*11e90*/  BRA `(.L_x_428) ;  /* 0x0000000000047947 */ /* 0x000fea0003800000 */
.L_x_420:
[----:B------:R-:W-:-:S07]  /*11ea0*/  FADD.FTZ R0, R32, R22 ;  /* 0x0000001620007221 */ /* 0x000fce0000010000 */
.L_x_428:
[----:B------:R-:W-:Y:S05]  /*11eb0*/  BSYNC.RECONVERGENT B1 ;  /* 0x0000000000017941 */ /* 0x000fea0003800200 */
.L_x_418:
[----:B------:R-:W-:-:S04]  /*11ec0*/  HFMA2 R21, -RZ, RZ, 0, 0 ;  /* 0x00000000ff157431 */ /* 0x000fc800000001ff */
[----:B-1----:R-:W-:Y:S05]  /*11ed0*/  RET.REL.NODEC R20 `(_ZN7cutlass13device_kernelINS_4fmha6kernel36Sm100FmhaFwdKernelTmaWarpspecializedIN4cute5tupleIJiiiNS5_IJNS5_IJiiEEEiEEEEEENS1_10collective38Sm100FmhaFwdMainloopTmaWarpspecializedINS_10bfloat16_tEffNS5_IJNS4_1CILi256EEENSC_ILi128EEENSC_ILi16EEEEEENS5_IJiNSC_ILi1EEES7_EEENS5_IJiSH_NS5_IJNS5_IJNSC_ILi0EEEiEEEiEEEEEESM_NS9_6NoMaskENS5_IJNSC_ILi2EEESH_SH_EEENSC_ILb0EEEEENS9_38Sm100FmhaFwdEpilogueTmaWarpspecializedINS_6half_tEfNS5_IJSE_SF_SE_EEESI_NS5_IJSH_S7_EEESQ_EENS2_23IndividualTileSchedulerENS2_41Sm100FmhaCtxKernelWarpspecializedScheduleEEEEEvNT_6ParamsE) ;  /* 0xfffffee014487950 */ /* 0x002fea0003c3ffff */
.L_x_429:
[----:B------:R-:W-:-:S00]  /*11ee0*/  BRA `(.L_x_429) ;  /* 0xfffffffc00fc7947 */ /* 0x000fc0000383ffff */
[----:B------:R-:W-:-:S00]  /*11ef0*/  NOP ;  /* 0x0000000000007918 */ /* 0x000fc00000000000 */
        /* <DEDUP_REMOVED lines=8> */
.L_x_434:


//--------------------- .nv.global.init           --------------------------
	.section	.nv.global.init,"aw",@progbits
.nv.global.init:
	.type		$str$23,@object
	.size		$str$23,($str$37 - $str$23)
$str$23:
        /*0000*/ 	.byte	0x0a, 0x00
	.type		$str$37,@object
	.size		$str$37,($str$32 - $str$37)
$str$37:
        /*0002*/ 	.byte	0x3a, 0x00
	.type		$str$32,@object
	.size		$str$32,($str$29 - $str$32)
$str$32:
        /*0004*/ 	.byte	0x5f, 0x00
	.type		$str$29,@object
	.size		$str$29,($str$28 - $str$29)
$str$29:
        /*0006*/ 	.byte	0x25, 0x64, 0x00
	.type		$str$28,@object
	.size		$str$28,($str$30 - $str$28)
$str$28:
        /*0009*/ 	.byte	0x25, 0x63, 0x00
	.type		$str$30,@object
	.size		$str$30,($str$31 - $str$30)
$str$30:
        /*000c*/ 	.byte	0x25, 0x73, 0x00
	.type		$str$31,@object
	.size		$str$31,($str$35 - $str$31)
$str$31:
        /*000f*/ 	.byte	0x20, 0x6f, 0x20, 0x00
	.type		$str$35,@object
	.size		$str$35,($str$22 - $str$35)
$str$35:
        /*0013*/ 	.byte	0x70, 0x74, 0x72, 0x5b, 0x00
	.type		$str$22,@object
	.size		$str$22,($str$34 - $str$22)
$str$22:
        /*0018*/ 	.byte	0x73, 0x4f, 0x3a, 0x20, 0x00
	.type		$str$34,@object
	.size		$str$34,($str$36 - $str$34)
$str$34:
        /*001d*/ 	.byte	0x73, 0x6d, 0x65, 0x6d, 0x5f, 0x00
	.type		$str$36,@object
	.size		$str$36,($str$33 - $str$36)
$str$36:
        /*0023*/ 	.byte	0x62, 0x5d, 0x28, 0x25, 0x70, 0x29, 0x00
	.type		$str$33,@object
	.size		$str$33,($str$27 - $str$33)
$str$33:
        /*002a*/ 	.byte	0x53, 0x77, 0x3c, 0x25, 0x64, 0x2c, 0x25, 0x64, 0x2c, 0x25, 0x64, 0x3e, 0x00
	.type		$str$27,@object
	.size		$str$27,($str$26 - $str$27)
$str$27:
        /*0037*/ 	.byte	0x2f, 0x74, 0x6d, 0x70, 0x2f, 0x63, 0x75, 0x74, 0x6c, 0x61, 0x73, 0x73, 0x5f, 0x73, 0x77, 0x65
        /*0047*/ 	.byte	0x65, 0x70, 0x5f, 0x73, 0x72, 0x63, 0x2f, 0x69, 0x6e, 0x63, 0x6c, 0x75, 0x64, 0x65, 0x2f, 0x63
        /*0057*/ 	.byte	0x75, 0x74, 0x65, 0x2f, 0x61, 0x74, 0x6f, 0x6d, 0x2f, 0x63, 0x6f, 0x70, 0x79, 0x5f, 0x74, 0x72
        /*0067*/ 	.byte	0x61, 0x69, 0x74, 0x73, 0x5f, 0x73, 0x6d, 0x31, 0x30, 0x30, 0x2e, 0x68, 0x70, 0x70, 0x00
	.type		$str$26,@object
	.size		$str$26,(__unnamed_4 - $str$26)
$str$26:
        /*0076*/ 	.byte	0x28, 0x28, 0x75, 0x69, 0x6e, 0x74, 0x33, 0x32, 0x5f, 0x74, 0x28, 0x74, 0x68, 0x72, 0x65, 0x61
        /*0086*/ 	.byte	0x64, 0x49, 0x64, 0x78, 0x2e, 0x78, 0x29, 0x20, 0x2f, 0x20, 0x33, 0x32, 0x29, 0x20, 0x25, 0x20
        /*0096*/ 	.byte	0x34, 0x29, 0x20, 0x3d, 0x3d, 0x20, 0x28, 0x28, 0x28, 0x74, 0x6d, 0x65, 0x6d, 0x5f, 0x61, 0x64
        /*00a6*/ 	.byte	0x64, 0x72, 0x20, 0x3e, 0x3e, 0x20, 0x31, 0x36, 0x29, 0x20, 0x2f, 0x20, 0x33, 0x32, 0x29, 0x20
        /*00b6*/ 	.byte	0x25, 0x20, 0x34, 0x29, 0x00
	.type		__unnamed_4,@object
	.size		__unnamed_4,(__unnamed_1 - __unnamed_4)
__unnamed_4:
        /* <DEDUP_REMOVED lines=37> */
        /*030b*/ 	.byte	0x30, 0x3e, 0x3e, 0x3e, 0x3e, 0x5d, 0x00
	.type		__unnamed_1,@object
	.size		__unnamed_1,(__unnamed_5 - __unnamed_1)
__unnamed_1:
        /* <DEDUP_REMOVED lines=37> */
        /*0562*/ 	.byte	0x3a, 0x43, 0x3c, 0x30, 0x3e, 0x3e, 0x3e, 0x3e, 0x5d, 0x00
	.type		__unnamed_5,@object
	.size		__unnamed_5,(__unnamed_6 - __unnamed_5)
__unnamed_5:
        /* <DEDUP_REMOVED lines=38> */
	.type		__unnamed_6,@object
	.size		__unnamed_6,(__unnamed_7 - __unnamed_6)
__unnamed_6:
        /* <DEDUP_REMOVED lines=37> */
        /*0a16*/ 	.byte	0x74, 0x65, 0x3a, 0x3a, 0x43, 0x3c, 0x30, 0x3e, 0x3e, 0x3e, 0x3e, 0x5d, 0x00
	.type		__unnamed_7,@object
	.size		__unnamed_7,(__unnamed_2 - __unnamed_7)
__unnamed_7:
        /* <DEDUP_REMOVED lines=37> */
        /*0c73*/ 	.byte	0x63, 0x75, 0x74, 0x65, 0x3a, 0x3a, 0x43, 0x3c, 0x30, 0x3e, 0x3e, 0x3e, 0x3e, 0x5d, 0x00
	.type		__unnamed_2,@object
	.size		__unnamed_2,(__unnamed_3 - __unnamed_2)
__unnamed_2:
        /* <DEDUP_REMOVED lines=38> */
	.type		__unnamed_3,@object
	.size		__unnamed_3,(.L_3 - __unnamed_3)
__unnamed_3:
        /* <DEDUP_REMOVED lines=38> */
        /*1142*/ 	.byte	0x3e, 0x3e, 0x5d, 0x00
.L_3:


//--------------------- .nv.shared._ZN7cutlass13device_kernelINS_4fmha6kernel36Sm100FmhaFwdKernelTmaWarpspecializedIN4cute5tupleIJiiiNS5_IJNS5_IJiiEEEiEEEEEENS1_10collective38Sm100FmhaFwdMainloopTmaWarpspecializedINS_10bfloat16_tEffNS5_IJNS4_1CILi256EEENSC_ILi128EEENSC_ILi16EEEEEENS5_IJiNSC_ILi1EEES7_EEENS5_IJiSH_NS5_IJNS5_IJNSC_ILi0EEEiEEEiEEEEEESM_NS9_6NoMaskENS5_IJNSC_ILi2EEESH_SH_EEENSC_ILb0EEEEENS9_38Sm100FmhaFwdEpilogueTmaWarpspecializedINS_6half_tEfNS5_IJSE_SF_SE_EEESI_NS5_IJSH_S7_EEESQ_EENS2_23IndividualTileSchedulerENS2_41Sm100FmhaCtxKernelWarpspecializedScheduleEEEEEvNT_6ParamsE --------------------------
	.section	.nv.shared._ZN7cutlass13device_kernelINS_4fmha6kernel36Sm100FmhaFwdKernelTmaWarpspecializedIN4cute5tupleIJiiiNS5_IJNS5_IJiiEEEiEEEEEENS1_10collective38Sm100FmhaFwdMainloopTmaWarpspecializedINS_10bfloat16_tEffNS5_IJNS4_1CILi256EEENSC_ILi128EEENSC_ILi16EEEEEENS5_IJiNSC_ILi1EEES7_EEENS5_IJiSH_NS5_IJNS5_IJNSC_ILi0EEEiEEEiEEEEEESM_NS9_6NoMaskENS5_IJNSC_ILi2EEESH_SH_EEENSC_ILb0EEEEENS9_38Sm100FmhaFwdEpilogueTmaWarpspecializedINS_6half_tEfNS5_IJSE_SF_SE_EEESI_NS5_IJSH_S7_EEESQ_EENS2_23IndividualTileSchedulerENS2_41Sm100FmhaCtxKernelWarpspecializedScheduleEEEEEvNT_6ParamsE,"aw",@nobits
	.sectionflags	@""
	.align	16
	.zero		1024


//--------------------- .nv.shared.reserved.0     --------------------------
	.section	.nv.shared.reserved.0,"aw",@nobits
	.weak		__nv_reservedSMEM_offset_0_alias
	.size		__nv_reservedSMEM_offset_0_alias, 0, 64
	.other		__nv_reservedSMEM_offset_0_alias,@"STO_CUDA_RESERVED_SHARED STV_DEFAULT"
__nv_reservedSMEM_offset_0_alias:
	.zero		0
.nv.shared.reserved.0:
	.zero		64
	.weak		__nv_reservedSMEM_tcgen05_partition
	.type		__nv_reservedSMEM_tcgen05_partition,@object
	.size		__nv_reservedSMEM_tcgen05_partition,(.L_0 - __nv_reservedSMEM_tcgen05_partition)
__nv_reservedSMEM_tcgen05_partition:
	.zero		32
.L_0:


//--------------------- .nv.global                --------------------------
	.section	.nv.global,"aw",@nobits
.nv.global:
	.type		_ZN39_INTERNAL_d8bf3859_4_k_cu_1f77b20e_34654cute1_E,@object
	.size		_ZN39_INTERNAL_d8bf3859_4_k_cu_1f77b20e_34654cute1_E,(_ZN39_INTERNAL_d8bf3859_4_k_cu_1f77b20e_34654cuda3std3__45__cpo6cbeginE - _ZN39_INTERNAL_d8bf3859_4_k_cu_1f77b20e_34654cute1_E)
_ZN39_INTERNAL_d8bf3859_4_k_cu_1f77b20e_34654cute1_E:
	.zero		1
	.type		_ZN39_INTERNAL_d8bf3859_4_k_cu_1f77b20e_34654cuda3std3__45__cpo6cbeginE,@object
	.size		_ZN39_INTERNAL_d8bf3859_4_k_cu_1f77b20e_34654cuda3std3__45__cpo6cbeginE,(_ZN39_INTERNAL_d8bf3859_4_k_cu_1f77b20e_34654cuda3std3__48in_placeE - _ZN39_INTERNAL_d8bf3859_4_k_cu_1f77b20e_34654cuda3std3__45__cpo6cbeginE)
_ZN39_INTERNAL_d8bf3859_4_k_cu_1f77b20e_34654cuda3std3__45__cpo6cbeginE:
	.zero		1
	.type		_ZN39_INTERNAL_d8bf3859_4_k_cu_1f77b20e_34654cuda3std3__48in_placeE,@object
	.size		_ZN39_INTERNAL_d8bf3859_4_k_cu_1f77b20e_34654cuda3std3__48in_placeE,(_ZN39_INTERNAL_d8bf3859_4_k_cu_1f77b20e_34654cuda3std6ranges3__45__cpo9iter_moveE - _ZN39_INTERNAL_d8bf3859_4_k_cu_1f77b20e_34654cuda3std3__48in_placeE)
_ZN39_INTERNAL_d8bf3859_4_k_cu_1f77b20e_34654cuda3std3__48in_placeE:
	.zero		1
	.type		_ZN39_INTERNAL_d8bf3859_4_k_cu_1f77b20e_34654cuda3std6ranges3__45__cpo9iter_moveE,@object
	.size		_ZN39_INTERNAL_d8bf3859_4_k_cu_1f77b20e_34654cuda3std6ranges3__45__cpo9iter_moveE,(_ZN39_INTERNAL_d8bf3859_4_k_cu_1f77b20e_34654cuda3std3__45__cpo5beginE - _ZN39_INTERNAL_d8bf3859_4_k_cu_1f77b20e_34654cuda3std6ranges3__45__cpo9iter_moveE)
_ZN39_INTERNAL_d8bf3859_4_k_cu_1f77b20e_34654cuda3std6ranges3__45__cpo9iter_moveE:
	.zero		1
	.type		_ZN39_INTERNAL_d8bf3859_4_k_cu_1f77b20e_34654cuda3std3__45__cpo5beginE,@object
	.size		_ZN39_INTERNAL_d8bf3859_4_k_cu_1f77b20e_34654cuda3std3__45__cpo5beginE,(_ZN39_INTERNAL_d8bf3859_4_k_cu_1f77b20e_34654cuda3std3__441_GLOBAL__N__d8bf3859_4_k_cu_1f77b20e_34656ignoreE - _ZN39_INTERNAL_d8bf3859_4_k_cu_1f77b20e_34654cuda3std3__45__cpo5beginE)
_ZN39_INTERNAL_d8bf3859_4_k_cu_1f77b20e_34654cuda3std3__45__cpo5beginE:
	.zero		1
	.type		_ZN39_INTERNAL_d8bf3859_4_k_cu_1f77b20e_34654cuda3std3__441_GLOBAL__N__d8bf3859_4_k_cu_1f77b20e_34656ignoreE,@object
	.size		_ZN39_INTERNAL_d8bf3859_4_k_cu_1f77b20e_34654cuda3std3__441_GLOBAL__N__d8bf3859_4_k_cu_1f77b20e_34656ignoreE,(_ZN39_INTERNAL_d8bf3859_4_k_cu_1f77b20e_34654cute7productE - _ZN39_INTERNAL_d8bf3859_4_k_cu_1f77b20e_34654cuda3std3__441_GLOBAL__N__d8bf3859_4_k_cu_1f77b20e_34656ignoreE)
_ZN39_INTERNAL_d8bf3859_4_k_cu_1f77b20e_34654cuda3std3__441_GLOBAL__N__d8bf3859_4_k_cu_1f77b20e_34656ignoreE:
	.zero		1
	.type		_ZN39_INTERNAL_d8bf3859_4_k_cu_1f77b20e_34654cute7productE,@object
	.size		_ZN39_INTERNAL_d8bf3859_4_k_cu_1f77b20e_34654cute7productE,(_ZN39_INTERNAL_d8bf3859_4_k_cu_1f77b20e_34654cuda3std3__45__cpo3endE - _ZN39_INTERNAL_d8bf3859_4_k_cu_1f77b20e_34654cute7productE)
_ZN39_INTERNAL_d8bf3859_4_k_cu_1f77b20e_34654cute7productE:
	.zero		1
	.type		_ZN39_INTERNAL_d8bf3859_4_k_cu_1f77b20e_34654cuda3std3__45__cpo3endE,@object
	.size		_ZN39_INTERNAL_d8bf3859_4_k_cu_1f77b20e_34654cuda3std3__45__cpo3endE,(_ZN39_INTERNAL_d8bf3859_4_k_cu_1f77b20e_34654cuda3std3__419piecewise_constructE - _ZN39_INTERNAL_d8bf3859_4_k_cu_1f77b20e_34654cuda3std3__45__cpo3endE)
_ZN39_INTERNAL_d8bf3859_4_k_cu_1f77b20e_34654cuda3std3__45__cpo3endE:
	.zero		1
	.type		_ZN39_INTERNAL_d8bf3859_4_k_cu_1f77b20e_34654cuda3std3__419piecewise_constructE,@object
	.size		_ZN39_INTERNAL_d8bf3859_4_k_cu_1f77b20e_34654cuda3std3__419piecewise_constructE,(_ZN39_INTERNAL_d8bf3859_4_k_cu_1f77b20e_34654cuda3std3__45__cpo4cendE - _ZN39_INTERNAL_d8bf3859_4_k_cu_1f77b20e_34654cuda3std3__419piecewise_constructE)
_ZN39_INTERNAL_d8bf3859_4_k_cu_1f77b20e_34654cuda3std3__419piecewise_constructE:
	.zero		1
	.type		_ZN39_INTERNAL_d8bf3859_4_k_cu_1f77b20e_34654cuda3std3__45__cpo4cendE,@object
	.size		_ZN39_INTERNAL_d8bf3859_4_k_cu_1f77b20e_34654cuda3std3__45__cpo4cendE,(_ZN39_INTERNAL_d8bf3859_4_k_cu_1f77b20e_34654cuda3std6ranges3__45__cpo4swapE - _ZN39_INTERNAL_d8bf3859_4_k_cu_1f77b20e_34654cuda3std3__45__cpo4cendE)
_ZN39_INTERNAL_d8bf3859_4_k_cu_1f77b20e_34654cuda3std3__45__cpo4cendE:
	.zero		1
	.type		_ZN39_INTERNAL_d8bf3859_4_k_cu_1f77b20e_34654cuda3std6ranges3__45__cpo4swapE,@object
	.size		_ZN39_INTERNAL_d8bf3859_4_k_cu_1f77b20e_34654cuda3std6ranges3__45__cpo4swapE,(.L_15 - _ZN39_INTERNAL_d8bf3859_4_k_cu_1f77b20e_34654cuda3std6ranges3__45__cpo4swapE)
_ZN39_INTERNAL_d8bf3859_4_k_cu_1f77b20e_34654cuda3std6ranges3__45__cpo4swapE:
	.zero		1
.L_15:


//--------------------- .nv.constant0._ZN7cutlass13device_kernelINS_4fmha6kernel36Sm100FmhaFwdKernelTmaWarpspecializedIN4cute5tupleIJiiiNS5_IJNS5_IJiiEEEiEEEEEENS1_10collective38Sm100FmhaFwdMainloopTmaWarpspecializedINS_10bfloat16_tEffNS5_IJNS4_1CILi256EEENSC_ILi128EEENSC_ILi16EEEEEENS5_IJiNSC_ILi1EEES7_EEENS5_IJiSH_NS5_IJNS5_IJNSC_ILi0EEEiEEEiEEEEEESM_NS9_6NoMaskENS5_IJNSC_ILi2EEESH_SH_EEENSC_ILb0EEEEENS9_38Sm100FmhaFwdEpilogueTmaWarpspecializedINS_6half_tEfNS5_IJSE_SF_SE_EEESI_NS5_IJSH_S7_EEESQ_EENS2_23IndividualTileSchedulerENS2_41Sm100FmhaCtxKernelWarpspecializedScheduleEEEEEvNT_6ParamsE --------------------------
	.section	.nv.constant0._ZN7cutlass13device_kernelINS_4fmha6kernel36Sm100FmhaFwdKernelTmaWarpspecializedIN4cute5tupleIJiiiNS5_IJNS5_IJiiEEEiEEEEEENS1_10collective38Sm100FmhaFwdMainloopTmaWarpspecializedINS_10bfloat16_tEffNS5_IJNS4_1CILi256EEENSC_ILi128EEENSC_ILi16EEEEEENS5_IJiNSC_ILi1EEES7_EEENS5_IJiSH_NS5_IJNS5_IJNSC_ILi0EEEiEEEiEEEEEESM_NS9_6NoMaskENS5_IJNSC_ILi2EEESH_SH_EEENSC_ILb0EEEEENS9_38Sm100FmhaFwdEpilogueTmaWarpspecializedINS_6half_tEfNS5_IJSE_SF_SE_EEESI_NS5_IJSH_S7_EEESQ_EENS2_23IndividualTileSchedulerENS2_41Sm100FmhaCtxKernelWarpspecializedScheduleEEEEEvNT_6ParamsE,"a",@progbits
	.sectionflags	@""
	.align	4
.nv.constant0._ZN7cutlass13device_kernelINS_4fmha6kernel36Sm100FmhaFwdKernelTmaWarpspecializedIN4cute5tupleIJiiiNS5_IJNS5_IJiiEEEiEEEEEENS1_10collective38Sm100FmhaFwdMainloopTmaWarpspecializedINS_10bfloat16_tEffNS5_IJNS4_1CILi256EEENSC_ILi128EEENSC_ILi16EEEEEENS5_IJiNSC_ILi1EEES7_EEENS5_IJiSH_NS5_IJNS5_IJNSC_ILi0EEEiEEEiEEEEEESM_NS9_6NoMaskENS5_IJNSC_ILi2EEESH_SH_EEENSC_ILb0EEEEENS9_38Sm100FmhaFwdEpilogueTmaWarpspecializedINS_6half_tEfNS5_IJSE_SF_SE_EEESI_NS5_IJSH_S7_EEESQ_EENS2_23IndividualTileSchedulerENS2_41Sm100FmhaCtxKernelWarpspecializedScheduleEEEEEvNT_6ParamsE:
	.zero		2432


//--------------------- SYMBOLS --------------------------

	.type		.nv.reservedSmem.offset0,@object
	.size		.nv.reservedSmem.offset0,0x4
	.type		.nv.reservedSmem.cap,@object
	.size		.nv.reservedSmem.cap,0x4
	.type		vprintf,@function
	.type		__assertfail,@function
